// auto-generated by cutlass_sweep.gemm — config: {"arch": "sm_100", "cluster_m": 4, "cluster_n": 4, "dtype": "tf32", "dtype_b": "tf32", "layout": "nt", "stages": 0, "tile_k": 128, "tile_m": 256, "tile_n": 128}
#include "cutlass/cutlass.h"
#include "cutlass/gemm/collective/collective_builder.hpp"
#include "cutlass/gemm/device/gemm_universal_adapter.h"
#include "cutlass/gemm/kernel/gemm_universal.hpp"
#include "cutlass/epilogue/collective/collective_builder.hpp"

using ElemA = cutlass::tfloat32_t;
using ElemB = cutlass::tfloat32_t;
using ElemCD = cutlass::tfloat32_t;
using Acc  = float;
using TileShape    = cute::Shape<cute::_256, cute::_128, cute::_128>;
using ClusterShape = cute::Shape<cute::_4, cute::_4, cute::_1>;

using CollectiveEpilogue = typename cutlass::epilogue::collective::CollectiveBuilder<
    cutlass::arch::Sm100, cutlass::arch::OpClassTensorOp,
    TileShape, ClusterShape,
    cutlass::epilogue::collective::EpilogueTileAuto,
    Acc, Acc,
    ElemCD, cutlass::layout::RowMajor, 128 / cutlass::sizeof_bits<ElemCD>::value,
    ElemCD, cutlass::layout::RowMajor, 128 / cutlass::sizeof_bits<ElemCD>::value,
    cutlass::epilogue::collective::EpilogueScheduleAuto
  >::CollectiveOp;

using CollectiveMainloop = typename cutlass::gemm::collective::CollectiveBuilder<
    cutlass::arch::Sm100, cutlass::arch::OpClassTensorOp,
    ElemA, cutlass::layout::RowMajor, 128 / cutlass::sizeof_bits<ElemA>::value,
    ElemB, cutlass::layout::ColumnMajor, 128 / cutlass::sizeof_bits<ElemB>::value,
    Acc,
    TileShape, ClusterShape,
    cutlass::gemm::collective::StageCountAutoCarveout<static_cast<int>(sizeof(typename CollectiveEpilogue::SharedStorage))>,
    cutlass::gemm::collective::KernelScheduleAuto
  >::CollectiveOp;

using GemmKernel = cutlass::gemm::kernel::GemmUniversal<
    cute::Shape<int,int,int,int>,
    CollectiveMainloop,
    CollectiveEpilogue
>;
using Gemm = cutlass::gemm::device::GemmUniversalAdapter<GemmKernel>;

// Force the device kernel symbol into the cubin without needing a host main.
auto* _anchor = &cutlass::device_kernel<GemmKernel>;


// ===== COMPILED SASS (sm_100a) =====

	.target	sm_100a

	.elftype	@"ET_EXEC"


//--------------------- .note.nv.tkinfo           --------------------------
	.section	.note.nv.tkinfo,"",@"SHT_NOTE"
	.sectionflags	@"SHF_NOTE_NV_TKINFO"
	.tkinfo
        /*0018*/ 	.word	0x00000002
        /*0030*/ 	.string	""
        /*0030*/ 	.string	"ptxas"
        /*0030*/ 	.string	"Cuda compilation tools, release 13.0, V13.0.88"
        /*0030*/ 	.string	"Build cuda_13.0.r13.0/compiler.36424714_0"
        /*0030*/ 	.string	"-arch sm_100a -m 64 "



//--------------------- .note.nv.cuinfo           --------------------------
	.section	.note.nv.cuinfo,"",@"SHT_NOTE"
	.sectionflags	@"SHF_NOTE_NV_CUINFO"
        /*0018*/ 	.short	0x0002
        /*001a*/ 	.short	0x0064
        /*001c*/ 	.short	0x0082
	.zero		2


//--------------------- .nv.info                  --------------------------
	.section	.nv.info,"",@"SHT_CUDA_INFO"
	.align	4


	//----- nvinfo : EIATTR_REGCOUNT
	.align		4
        /*0000*/ 	.byte	0x04, 0x2f
        /*0002*/ 	.short	(.L_19 - .L_18)
	.align		4
.L_18:
        /*0004*/ 	.word	index@(_ZN7cutlass13device_kernelINS_4gemm6kernel13GemmUniversalIN4cute5tupleIJiiiiEEENS1_10collective13CollectiveMmaINS1_35MainloopSm100TmaUmmaWarpSpecializedILi2ELi2ELi4ENS5_IJNS4_1CILi4EEESB_NSA_ILi1EEEEEEEENS5_IJNSA_ILi256EEENSA_ILi128EEESG_EEENS_10tfloat32_tENS5_IJlSC_lEEESI_SJ_NS4_8TiledMMAINS4_8MMA_AtomIJNS4_23SM100_MMA_TF32_2x1SM_SSISI_SI_fLi256ELi128ELNS4_4UMMA5MajorE0ELSO_0ELNSN_7ScaleInE0ELSP_0EEEEEENS4_6LayoutINS5_IJSC_SC_SC_EEENS5_IJNSA_ILi0EEESU_SU_EEEEENS5_IJNS4_10UnderscoreESX_SX_EEEEENS4_28SM100_TMA_2SM_LOAD_MULTICASTENS4_14ComposedLayoutINS4_7SwizzleILi3ELi4ELi3EEENS4_18smem_ptr_flag_bitsILi32EEENSS_INS5_IJNSA_ILi8EEENSA_ILi32EEEEEENS5_IJS17_SC_EEEEEEEvNS4_8identityES10_S1B_vS1C_EENS_8epilogue10collective18CollectiveEpilogueINS1E_23Sm100TmaWarpSpecializedILi4ELi2ELi16ELb1ELb0EEEJNS5_IJSG_SG_SG_EEENS5_IJNSS_ISG_SC_EENSS_INSA_ILi16EEESC_EEEEESI_SJ_SI_SJ_NS1E_6fusion15FusionCallbacksIS1I_NS1O_17LinearCombinationISI_fSI_fLNS_15FloatRoundStyleE2EEES1J_S1N_JEEENS4_5SM1004TMEM4LOAD26SM100_TMEM_LOAD_32dp32b16xENS4_13SM90_TMA_LOADENS11_INS12_ILi2ELi4ELi3EEES15_NSS_INS5_IJS16_S1L_EEENS5_IJS1L_SC_EEEEEEENS4_39AutoVectorizingCopyWithAssumedAlignmentILi128EEENS4_14SM90_TMA_STOREES23_S25_S25_EEEvvEEEEvNT_6ParamsE)
        /*0008*/ 	.word	0x00000050


	//----- nvinfo : EIATTR_FRAME_SIZE
	.align		4
.L_19:
        /*000c*/ 	.byte	0x04, 0x11
        /*000e*/ 	.short	(.L_21 - .L_20)
	.align		4
.L_20:
        /*0010*/ 	.word	index@($__internal_2_$__cuda_sm10x_tcgen05_guardrail_trap_unallocated_columns_being_dealloced)
        /*0014*/ 	.word	0x00000000


	//----- nvinfo : EIATTR_FRAME_SIZE
	.align		4
.L_21:
        /*0018*/ 	.byte	0x04, 0x11
        /*001a*/ 	.short	(.L_23 - .L_22)
	.align		4
.L_22:
        /*001c*/ 	.word	index@($__internal_1_$__cuda_sm10x_tcgen05_guardrail_trap_phase_invalid_during_alloc)
        /*0020*/ 	.word	0x00000000


	//----- nvinfo : EIATTR_FRAME_SIZE
	.align		4
.L_23:
        /*0024*/ 	.byte	0x04, 0x11
        /*0026*/ 	.short	(.L_25 - .L_24)
	.align		4
.L_24:
        /*0028*/ 	.word	index@($__internal_0_$__cuda_sm10x_tcgen05_guardrail_trap_col_being_dealloced_not_returned_by_alloc)
        /*002c*/ 	.word	0x00000000


	//----- nvinfo : EIATTR_FRAME_SIZE
	.align		4
.L_25:
        /*0030*/ 	.byte	0x04, 0x11
        /*0032*/ 	.short	(.L_27 - .L_26)
	.align		4
.L_26:
        /*0034*/ 	.word	index@(_ZN7cutlass13device_kernelINS_4gemm6kernel13GemmUniversalIN4cute5tupleIJiiiiEEENS1_10collective13CollectiveMmaINS1_35MainloopSm100TmaUmmaWarpSpecializedILi2ELi2ELi4ENS5_IJNS4_1CILi4EEESB_NSA_ILi1EEEEEEEENS5_IJNSA_ILi256EEENSA_ILi128EEESG_EEENS_10tfloat32_tENS5_IJlSC_lEEESI_SJ_NS4_8TiledMMAINS4_8MMA_AtomIJNS4_23SM100_MMA_TF32_2x1SM_SSISI_SI_fLi256ELi128ELNS4_4UMMA5MajorE0ELSO_0ELNSN_7ScaleInE0ELSP_0EEEEEENS4_6LayoutINS5_IJSC_SC_SC_EEENS5_IJNSA_ILi0EEESU_SU_EEEEENS5_IJNS4_10UnderscoreESX_SX_EEEEENS4_28SM100_TMA_2SM_LOAD_MULTICASTENS4_14ComposedLayoutINS4_7SwizzleILi3ELi4ELi3EEENS4_18smem_ptr_flag_bitsILi32EEENSS_INS5_IJNSA_ILi8EEENSA_ILi32EEEEEENS5_IJS17_SC_EEEEEEEvNS4_8identityES10_S1B_vS1C_EENS_8epilogue10collective18CollectiveEpilogueINS1E_23Sm100TmaWarpSpecializedILi4ELi2ELi16ELb1ELb0EEEJNS5_IJSG_SG_SG_EEENS5_IJNSS_ISG_SC_EENSS_INSA_ILi16EEESC_EEEEESI_SJ_SI_SJ_NS1E_6fusion15FusionCallbacksIS1I_NS1O_17LinearCombinationISI_fSI_fLNS_15FloatRoundStyleE2EEES1J_S1N_JEEENS4_5SM1004TMEM4LOAD26SM100_TMEM_LOAD_32dp32b16xENS4_13SM90_TMA_LOADENS11_INS12_ILi2ELi4ELi3EEES15_NSS_INS5_IJS16_S1L_EEENS5_IJS1L_SC_EEEEEEENS4_39AutoVectorizingCopyWithAssumedAlignmentILi128EEENS4_14SM90_TMA_STOREES23_S25_S25_EEEvvEEEEvNT_6ParamsE)
        /*0038*/ 	.word	0x00000000


	//----- nvinfo : EIATTR_MIN_STACK_SIZE
	.align		4
.L_27:
        /*003c*/ 	.byte	0x04, 0x12
        /*003e*/ 	.short	(.L_29 - .L_28)
	.align		4
.L_28:
        /*0040*/ 	.word	index@(_ZN7cutlass13device_kernelINS_4gemm6kernel13GemmUniversalIN4cute5tupleIJiiiiEEENS1_10collective13CollectiveMmaINS1_35MainloopSm100TmaUmmaWarpSpecializedILi2ELi2ELi4ENS5_IJNS4_1CILi4EEESB_NSA_ILi1EEEEEEEENS5_IJNSA_ILi256EEENSA_ILi128EEESG_EEENS_10tfloat32_tENS5_IJlSC_lEEESI_SJ_NS4_8TiledMMAINS4_8MMA_AtomIJNS4_23SM100_MMA_TF32_2x1SM_SSISI_SI_fLi256ELi128ELNS4_4UMMA5MajorE0ELSO_0ELNSN_7ScaleInE0ELSP_0EEEEEENS4_6LayoutINS5_IJSC_SC_SC_EEENS5_IJNSA_ILi0EEESU_SU_EEEEENS5_IJNS4_10UnderscoreESX_SX_EEEEENS4_28SM100_TMA_2SM_LOAD_MULTICASTENS4_14ComposedLayoutINS4_7SwizzleILi3ELi4ELi3EEENS4_18smem_ptr_flag_bitsILi32EEENSS_INS5_IJNSA_ILi8EEENSA_ILi32EEEEEENS5_IJS17_SC_EEEEEEEvNS4_8identityES10_S1B_vS1C_EENS_8epilogue10collective18CollectiveEpilogueINS1E_23Sm100TmaWarpSpecializedILi4ELi2ELi16ELb1ELb0EEEJNS5_IJSG_SG_SG_EEENS5_IJNSS_ISG_SC_EENSS_INSA_ILi16EEESC_EEEEESI_SJ_SI_SJ_NS1E_6fusion15FusionCallbacksIS1I_NS1O_17LinearCombinationISI_fSI_fLNS_15FloatRoundStyleE2EEES1J_S1N_JEEENS4_5SM1004TMEM4LOAD26SM100_TMEM_LOAD_32dp32b16xENS4_13SM90_TMA_LOADENS11_INS12_ILi2ELi4ELi3EEES15_NSS_INS5_IJS16_S1L_EEENS5_IJS1L_SC_EEEEEEENS4_39AutoVectorizingCopyWithAssumedAlignmentILi128EEENS4_14SM90_TMA_STOREES23_S25_S25_EEEvvEEEEvNT_6ParamsE)
        /*0044*/ 	.word	0x00000000
.L_29:


//--------------------- .nv.compat                --------------------------
	.section	.nv.compat,"",@"SHT_CUDA_COMPAT_INFO"
	.align	4
        /*0000*/ 	.byte	0x02, 0x09, 0x01, 0x00, 0x02, 0x02, 0x02, 0x00, 0x02, 0x05, 0x05, 0x00, 0x03, 0x07, 0x01, 0x01
        /*0010*/ 	.byte	0x02, 0x03, 0x01, 0x00, 0x02, 0x06, 0x01, 0x00, 0x04, 0x0b, 0x08, 0x00, 0x09, 0x00, 0x00, 0x00
        /*0020*/ 	.byte	0x00, 0x00, 0x00, 0x00


//--------------------- .nv.info._ZN7cutlass13device_kernelINS_4gemm6kernel13GemmUniversalIN4cute5tupleIJiiiiEEENS1_10collective13CollectiveMmaINS1_35MainloopSm100TmaUmmaWarpSpecializedILi2ELi2ELi4ENS5_IJNS4_1CILi4EEESB_NSA_ILi1EEEEEEEENS5_IJNSA_ILi256EEENSA_ILi128EEESG_EEENS_10tfloat32_tENS5_IJlSC_lEEESI_SJ_NS4_8TiledMMAINS4_8MMA_AtomIJNS4_23SM100_MMA_TF32_2x1SM_SSISI_SI_fLi256ELi128ELNS4_4UMMA5MajorE0ELSO_0ELNSN_7ScaleInE0ELSP_0EEEEEENS4_6LayoutINS5_IJSC_SC_SC_EEENS5_IJNSA_ILi0EEESU_SU_EEEEENS5_IJNS4_10UnderscoreESX_SX_EEEEENS4_28SM100_TMA_2SM_LOAD_MULTICASTENS4_14ComposedLayoutINS4_7SwizzleILi3ELi4ELi3EEENS4_18smem_ptr_flag_bitsILi32EEENSS_INS5_IJNSA_ILi8EEENSA_ILi32EEEEEENS5_IJS17_SC_EEEEEEEvNS4_8identityES10_S1B_vS1C_EENS_8epilogue10collective18CollectiveEpilogueINS1E_23Sm100TmaWarpSpecializedILi4ELi2ELi16ELb1ELb0EEEJNS5_IJSG_SG_SG_EEENS5_IJNSS_ISG_SC_EENSS_INSA_ILi16EEESC_EEEEESI_SJ_SI_SJ_NS1E_6fusion15FusionCallbacksIS1I_NS1O_17LinearCombinationISI_fSI_fLNS_15FloatRoundStyleE2EEES1J_S1N_JEEENS4_5SM1004TMEM4LOAD26SM100_TMEM_LOAD_32dp32b16xENS4_13SM90_TMA_LOADENS11_INS12_ILi2ELi4ELi3EEES15_NSS_INS5_IJS16_S1L_EEENS5_IJS1L_SC_EEEEEEENS4_39AutoVectorizingCopyWithAssumedAlignmentILi128EEENS4_14SM90_TMA_STOREES23_S25_S25_EEEvvEEEEvNT_6ParamsE --------------------------
	.section	.nv.info._ZN7cutlass13device_kernelINS_4gemm6kernel13GemmUniversalIN4cute5tupleIJiiiiEEENS1_10collective13CollectiveMmaINS1_35MainloopSm100TmaUmmaWarpSpecializedILi2ELi2ELi4ENS5_IJNS4_1CILi4EEESB_NSA_ILi1EEEEEEEENS5_IJNSA_ILi256EEENSA_ILi128EEESG_EEENS_10tfloat32_tENS5_IJlSC_lEEESI_SJ_NS4_8TiledMMAINS4_8MMA_AtomIJNS4_23SM100_MMA_TF32_2x1SM_SSISI_SI_fLi256ELi128ELNS4_4UMMA5MajorE0ELSO_0ELNSN_7ScaleInE0ELSP_0EEEEEENS4_6LayoutINS5_IJSC_SC_SC_EEENS5_IJNSA_ILi0EEESU_SU_EEEEENS5_IJNS4_10UnderscoreESX_SX_EEEEENS4_28SM100_TMA_2SM_LOAD_MULTICASTENS4_14ComposedLayoutINS4_7SwizzleILi3ELi4ELi3EEENS4_18smem_ptr_flag_bitsILi32EEENSS_INS5_IJNSA_ILi8EEENSA_ILi32EEEEEENS5_IJS17_SC_EEEEEEEvNS4_8identityES10_S1B_vS1C_EENS_8epilogue10collective18CollectiveEpilogueINS1E_23Sm100TmaWarpSpecializedILi4ELi2ELi16ELb1ELb0EEEJNS5_IJSG_SG_SG_EEENS5_IJNSS_ISG_SC_EENSS_INSA_ILi16EEESC_EEEEESI_SJ_SI_SJ_NS1E_6fusion15FusionCallbacksIS1I_NS1O_17LinearCombinationISI_fSI_fLNS_15FloatRoundStyleE2EEES1J_S1N_JEEENS4_5SM1004TMEM4LOAD26SM100_TMEM_LOAD_32dp32b16xENS4_13SM90_TMA_LOADENS11_INS12_ILi2ELi4ELi3EEES15_NSS_INS5_IJS16_S1L_EEENS5_IJS1L_SC_EEEEEEENS4_39AutoVectorizingCopyWithAssumedAlignmentILi128EEENS4_14SM90_TMA_STOREES23_S25_S25_EEEvvEEEEvNT_6ParamsE,"",@"SHT_CUDA_INFO"
	.sectionflags	@""
	.align	4


	//----- nvinfo : EIATTR_CUDA_API_VERSION
	.align		4
        /*0000*/ 	.byte	0x04, 0x37
        /*0002*/ 	.short	(.L_31 - .L_30)
.L_30:
        /*0004*/ 	.word	0x00000082


	//----- nvinfo : EIATTR_KPARAM_INFO
	.align		4
.L_31:
        /*0008*/ 	.byte	0x04, 0x17
        /*000a*/ 	.short	(.L_33 - .L_32)
.L_32:
        /*000c*/ 	.word	0x00000000
        /*0010*/ 	.short	0x0000
        /*0012*/ 	.short	0x0000
        /*0014*/ 	.byte	0x00, 0xf0, 0x01, 0x20


	//----- nvinfo : EIATTR_AT_ENTRY_FRAGMENTS
	.align		4
.L_33:
        /*0018*/ 	.byte	0x04, 0x4f
        /*001a*/ 	.short	(.L_35 - .L_34)


	//   ....[0]....
.L_34:
        /*001c*/ 	.word	0x00000007


	//----- nvinfo : EIATTR_RESERVED_SMEM_USED
	.align		4
.L_35:
        /*0020*/ 	.byte	0x01, 0x41
	.zero		2


	//----- nvinfo : EIATTR_SPARSE_MMA_MASK
	.align		4
        /*0024*/ 	.byte	0x03, 0x50
        /*0026*/ 	.short	0x0000


	//----- nvinfo : EIATTR_TCGEN05_2CTA_USED
	.align		4
        /*0028*/ 	.byte	0x01, 0x52
	.zero		2


	//----- nvinfo : EIATTR_MAXREG_COUNT
	.align		4
        /*002c*/ 	.byte	0x03, 0x1b
        /*002e*/ 	.short	0x00ff


	//----- nvinfo : EIATTR_NUM_BARRIERS
	.align		4
        /*0030*/ 	.byte	0x02, 0x4c
        /*0032*/ 	.byte	0x07
	.zero		1


	//----- nvinfo : EIATTR_EXTERNS
	.align		4
        /*0034*/ 	.byte	0x04, 0x0f
        /*0036*/ 	.short	(.L_37 - .L_36)


	//   ....[0]....
	.align		4
.L_36:
        /*0038*/ 	.word	index@(__assertfail)


	//----- nvinfo : EIATTR_MERCURY_ISA_VERSION
	.align		4
.L_37:
        /*003c*/ 	.byte	0x03, 0x5f
        /*003e*/ 	.short	0x0101


	//----- nvinfo : EIATTR_INT_WARP_WIDE_INSTR_OFFSETS
	.align		4
        /*0040*/ 	.byte	0x04, 0x31
        /*0042*/ 	.short	(.L_39 - .L_38)


	//   ....[0]....
.L_38:
        /*0044*/ 	.word	0x00000dd0


	//   ....[1]....
        /*0048*/ 	.word	0x00000e80


	//   ....[2]....
        /*004c*/ 	.word	0x00005060


	//   ....[3]....
        /*0050*/ 	.word	0x00005090


	//   ....[4]....
        /*0054*/ 	.word	0x000050b0


	//   ....[5]....
        /*0058*/ 	.word	0x00005bf0


	//   ....[6]....
        /*005c*/ 	.word	0x00005c50


	//   ....[7]....
        /*0060*/ 	.word	0x00005d50


	//   ....[8]....
        /*0064*/ 	.word	0x00005dc0


	//   ....[9]....
        /*0068*/ 	.word	0x00005ed0


	//   ....[10]....
        /*006c*/ 	.word	0x00005f40


	//   ....[11]....
        /*0070*/ 	.word	0x00006050


	//   ....[12]....
        /*0074*/ 	.word	0x000060c0


	//   ....[13]....
        /*0078*/ 	.word	0x000061e0


	//   ....[14]....
        /*007c*/ 	.word	0x00006260


	//   ....[15]....
        /*0080*/ 	.word	0x00006360


	//   ....[16]....
        /*0084*/ 	.word	0x000063e0


	//   ....[17]....
        /*0088*/ 	.word	0x000064e0


	//   ....[18]....
        /*008c*/ 	.word	0x00006560


	//   ....[19]....
        /*0090*/ 	.word	0x00006650


	//   ....[20]....
        /*0094*/ 	.word	0x000066e0


	//----- nvinfo : EIATTR_COOP_GROUP_MASK_REGIDS
	.align		4
.L_39:
        /*0098*/ 	.byte	0x04, 0x29
        /*009a*/ 	.short	(.L_41 - .L_40)


	//   ....[0]....
.L_40:
        /*009c*/ 	.word	0xffffffff


	//   ....[1]....
        /*00a0*/ 	.word	0xffffffff


	//   ....[2]....
        /*00a4*/ 	.word	0xffffffff


	//   ....[3]....
        /*00a8*/ 	.word	0xffffffff


	//   ....[4]....
        /*00ac*/ 	.word	0xffffffff


	//   ....[5]....
        /*00b0*/ 	.word	0xffffffff


	//   ....[6]....
        /*00b4*/ 	.word	0xffffffff


	//   ....[7]....
        /*00b8*/ 	.word	0xffffffff


	//   ....[8]....
        /*00bc*/ 	.word	0xffffffff


	//   ....[9]....
        /*00c0*/ 	.word	0xffffffff


	//   ....[10]....
        /*00c4*/ 	.word	0xffffffff


	//   ....[11]....
        /*00c8*/ 	.word	0xffffffff


	//   ....[12]....
        /*00cc*/ 	.word	0xffffffff


	//   ....[13]....
        /*00d0*/ 	.word	0xffffffff


	//----- nvinfo : EIATTR_COOP_GROUP_INSTR_OFFSETS
	.align		4
.L_41:
        /*00d4*/ 	.byte	0x04, 0x28
        /*00d6*/ 	.short	(.L_43 - .L_42)


	//   ....[0]....
.L_42:
        /*00d8*/ 	.word	0x000000d0


	//   ....[1]....
        /*00dc*/ 	.word	0x00000540


	//   ....[2]....
        /*00e0*/ 	.word	0x000006e0


	//   ....[3]....
        /*00e4*/ 	.word	0x00000880


	//   ....[4]....
        /*00e8*/ 	.word	0x00000980


	//   ....[5]....
        /*00ec*/ 	.word	0x00000af0


	//   ....[6]....
        /*00f0*/ 	.word	0x00000c90


	//   ....[7]....
        /*00f4*/ 	.word	0x00000ef0


	//   ....[8]....
        /*00f8*/ 	.word	0x00002a90


	//   ....[9]....
        /*00fc*/ 	.word	0x00003870


	//   ....[10]....
        /*0100*/ 	.word	0x00003d80


	//   ....[11]....
        /*0104*/ 	.word	0x00004030


	//   ....[12]....
        /*0108*/ 	.word	0x00004f50


	//   ....[13]....
        /*010c*/ 	.word	0x00005170


	//----- nvinfo : EIATTR_VRC_CTA_INIT_COUNT
	.align		4
.L_43:
        /*0110*/ 	.byte	0x02, 0x4a
        /*0112*/ 	.byte	0x80
	.zero		1


	//----- nvinfo : EIATTR_SYSCALL_OFFSETS
	.align		4
        /*0114*/ 	.byte	0x04, 0x46
        /*0116*/ 	.short	(.L_45 - .L_44)


	//   ....[0]....
.L_44:
        /*0118*/ 	.word	0x00007360


	//   ....[1]....
        /*011c*/ 	.word	0x00007450


	//   ....[2]....
        /*0120*/ 	.word	0x00007ba0


	//   ....[3]....
        /*0124*/ 	.word	0x00008530


	//   ....[4]....
        /*0128*/ 	.word	0x00008e90


	//   ....[5]....
        /*012c*/ 	.word	0x00009840


	//   ....[6]....
        /*0130*/ 	.word	0x0000a1f0


	//   ....[7]....
        /*0134*/ 	.word	0x0000abd0


	//   ....[8]....
        /*0138*/ 	.word	0x0000b580


	//   ....[9]....
        /*013c*/ 	.word	0x0000bee0


	//----- nvinfo : EIATTR_MBARRIER_INSTR_OFFSETS
	.align		4
.L_45:
        /*0140*/ 	.byte	0x04, 0x39
        /*0142*/ 	.short	(.L_47 - .L_46)


	//   ....[0]....
.L_46:
        /*0144*/ 	.word	0x00000690
        /*0148*/ 	.word	0x000000ff
        /*014c*/ 	.word	0x00000000
        /*0150*/ 	.short	0x0100
        /*0152*/ 	.byte	0x04
	.zero		1


	//   ....[1]....
        /*0154*/ 	.word	0x000006a0
        /*0158*/ 	.word	0x000000ff
        /*015c*/ 	.word	0x00000010
        /*0160*/ 	.short	0x0100
        /*0162*/ 	.byte	0x04
	.zero		1


	//   ....[2]....
        /*0164*/ 	.word	0x000006b0
        /*0168*/ 	.word	0x000000ff
        /*016c*/ 	.word	0x00000008
        /*0170*/ 	.short	0x0100
        /*0172*/ 	.byte	0x04
	.zero		1


	//   ....[3]....
        /*0174*/ 	.word	0x000006c0
        /*0178*/ 	.word	0x000000ff
        /*017c*/ 	.word	0x00000018
        /*0180*/ 	.short	0x0100
        /*0182*/ 	.byte	0x04
	.zero		1


	//   ....[4]....
        /*0184*/ 	.word	0x000007f0
        /*0188*/ 	.word	0x000000ff
        /*018c*/ 	.word	0x00000020
        /*0190*/ 	.short	0x0100
        /*0192*/ 	.byte	0x04
	.zero		1


	//   ....[5]....
        /*0194*/ 	.word	0x00000800
        /*0198*/ 	.word	0x000000ff
        /*019c*/ 	.word	0x00000040
        /*01a0*/ 	.short	0x0100
        /*01a2*/ 	.byte	0x04
	.zero		1


	//   ....[6]....
        /*01a4*/ 	.word	0x00000810
        /*01a8*/ 	.word	0x000000ff
        /*01ac*/ 	.word	0x00000028
        /*01b0*/ 	.short	0x0100
        /*01b2*/ 	.byte	0x04
	.zero		1


	//   ....[7]....
        /*01b4*/ 	.word	0x00000820
        /*01b8*/ 	.word	0x000000ff
        /*01bc*/ 	.word	0x00000048
        /*01c0*/ 	.short	0x0100
        /*01c2*/ 	.byte	0x04
	.zero		1


	//   ....[8]....
        /*01c4*/ 	.word	0x00000830
        /*01c8*/ 	.word	0x000000ff
        /*01cc*/ 	.word	0x00000030
        /*01d0*/ 	.short	0x0100
        /*01d2*/ 	.byte	0x04
	.zero		1


	//   ....[9]....
        /*01d4*/ 	.word	0x00000840
        /*01d8*/ 	.word	0x000000ff
        /*01dc*/ 	.word	0x00000050
        /*01e0*/ 	.short	0x0100
        /*01e2*/ 	.byte	0x04
	.zero		1


	//   ....[10]....
        /*01e4*/ 	.word	0x00000850
        /*01e8*/ 	.word	0x000000ff
        /*01ec*/ 	.word	0x00000038
        /*01f0*/ 	.short	0x0100
        /*01f2*/ 	.byte	0x04
	.zero		1


	//   ....[11]....
        /*01f4*/ 	.word	0x00000860
        /*01f8*/ 	.word	0x000000ff
        /*01fc*/ 	.word	0x00000058
        /*0200*/ 	.short	0x0100
        /*0202*/ 	.byte	0x04
	.zero		1


	//   ....[12]....
        /*0204*/ 	.word	0x00000950
        /*0208*/ 	.word	0x000000ff
        /*020c*/ 	.word	0x00000060
        /*0210*/ 	.short	0x0100
        /*0212*/ 	.byte	0x06
	.zero		1


	//   ....[13]....
        /*0214*/ 	.word	0x00000960
        /*0218*/ 	.word	0x000000ff
        /*021c*/ 	.word	0x00000068
        /*0220*/ 	.short	0x0100
        /*0222*/ 	.byte	0x06
	.zero		1


	//   ....[14]....
        /*0224*/ 	.word	0x00000aa0
        /*0228*/ 	.word	0x000000ff
        /*022c*/ 	.word	0x00000070
        /*0230*/ 	.short	0x0100
        /*0232*/ 	.byte	0x06
	.zero		1


	//   ....[15]....
        /*0234*/ 	.word	0x00000ab0
        /*0238*/ 	.word	0x000000ff
        /*023c*/ 	.word	0x00000080
        /*0240*/ 	.short	0x0100
        /*0242*/ 	.byte	0x06
	.zero		1


	//   ....[16]....
        /*0244*/ 	.word	0x00000ac0
        /*0248*/ 	.word	0x000000ff
        /*024c*/ 	.word	0x00000078
        /*0250*/ 	.short	0x0100
        /*0252*/ 	.byte	0x06
	.zero		1


	//   ....[17]....
        /*0254*/ 	.word	0x00000ad0
        /*0258*/ 	.word	0x000000ff
        /*025c*/ 	.word	0x00000088
        /*0260*/ 	.short	0x0100
        /*0262*/ 	.byte	0x06
	.zero		1


	//   ....[18]....
        /*0264*/ 	.word	0x00000c00
        /*0268*/ 	.word	0x000000ff
        /*026c*/ 	.word	0x00000090
        /*0270*/ 	.short	0x0100
        /*0272*/ 	.byte	0x04
	.zero		1


	//   ....[19]....
        /*0274*/ 	.word	0x00000c10
        /*0278*/ 	.word	0x000000ff
        /*027c*/ 	.word	0x000000b0
        /*0280*/ 	.short	0x0100
        /*0282*/ 	.byte	0x04
	.zero		1


	//   ....[20]....
        /*0284*/ 	.word	0x00000c20
        /*0288*/ 	.word	0x000000ff
        /*028c*/ 	.word	0x00000098
        /*0290*/ 	.short	0x0100
        /*0292*/ 	.byte	0x04
	.zero		1


	//   ....[21]....
        /*0294*/ 	.word	0x00000c30
        /*0298*/ 	.word	0x000000ff
        /*029c*/ 	.word	0x000000b8
        /*02a0*/ 	.short	0x0100
        /*02a2*/ 	.byte	0x04
	.zero		1


	//   ....[22]....
        /*02a4*/ 	.word	0x00000c40
        /*02a8*/ 	.word	0x000000ff
        /*02ac*/ 	.word	0x000000a0
        /*02b0*/ 	.short	0x0100
        /*02b2*/ 	.byte	0x04
	.zero		1


	//   ....[23]....
        /*02b4*/ 	.word	0x00000c50
        /*02b8*/ 	.word	0x000000ff
        /*02bc*/ 	.word	0x000000c0
        /*02c0*/ 	.short	0x0100
        /*02c2*/ 	.byte	0x04
	.zero		1


	//   ....[24]....
        /*02c4*/ 	.word	0x00000c60
        /*02c8*/ 	.word	0x000000ff
        /*02cc*/ 	.word	0x000000a8
        /*02d0*/ 	.short	0x0100
        /*02d2*/ 	.byte	0x04
	.zero		1


	//   ....[25]....
        /*02d4*/ 	.word	0x00000c70
        /*02d8*/ 	.word	0x000000ff
        /*02dc*/ 	.word	0x000000c8
        /*02e0*/ 	.short	0x0100
        /*02e2*/ 	.byte	0x04
	.zero		1


	//   ....[26]....
        /*02e4*/ 	.word	0x00000d70
        /*02e8*/ 	.word	0x000000ff
        /*02ec*/ 	.word	0x000000d0
        /*02f0*/ 	.short	0x0100
        /*02f2*/ 	.byte	0x04
	.zero		1


	//   ....[27]....
        /*02f4*/ 	.word	0x00000d80
        /*02f8*/ 	.word	0x000000ff
        /*02fc*/ 	.word	0x000000e0
        /*0300*/ 	.short	0x0100
        /*0302*/ 	.byte	0x04
	.zero		1


	//   ....[28]....
        /*0304*/ 	.word	0x00000d90
        /*0308*/ 	.word	0x000000ff
        /*030c*/ 	.word	0x000000d8
        /*0310*/ 	.short	0x0100
        /*0312*/ 	.byte	0x04
	.zero		1


	//   ....[29]....
        /*0314*/ 	.word	0x00000da0
        /*0318*/ 	.word	0x000000ff
        /*031c*/ 	.word	0x000000e8
        /*0320*/ 	.short	0x0100
        /*0322*/ 	.byte	0x04
	.zero		1


	//   ....[30]....
        /*0324*/ 	.word	0x00000eb0
        /*0328*/ 	.word	0x000000ff
        /*032c*/ 	.word	0x000000f0
        /*0330*/ 	.short	0x0100
        /*0332*/ 	.byte	0x06
	.zero		1


	//   ....[31]....
        /*0334*/ 	.word	0x00001da0
        /*0338*/ 	.word	0x00000000
        /*033c*/ 	.word	0x000000e0
        /*0340*/ 	.short	0x010a
        /*0342*/ 	.byte	0xff
	.zero		1


	//   ....[32]....
        /*0344*/ 	.word	0x00001dd0
        /*0348*/ 	.word	0x00000000
        /*034c*/ 	.word	0x000000d0
        /*0350*/ 	.short	0x0101
        /*0352*/ 	.byte	0xff
	.zero		1


	//   ....[33]....
        /*0354*/ 	.word	0x00001ea0
        /*0358*/ 	.word	0x000000ff
        /*035c*/ 	.word	0x00000010
        /*0360*/ 	.short	0x010a
        /*0362*/ 	.byte	0x04
	.zero		1


	//   ....[34]....
        /*0364*/ 	.word	0x00001f70
        /*0368*/ 	.word	0x000000ff
        /*036c*/ 	.word	0x00000010
        /*0370*/ 	.short	0x010a
        /*0372*/ 	.byte	0x06
	.zero		1


	//   ....[35]....
        /*0374*/ 	.word	0x000020d0
        /*0378*/ 	.word	0x000000ff
        /*037c*/ 	.word	0x00000010
        /*0380*/ 	.short	0x010a
        /*0382*/ 	.byte	0x04
	.zero		1


	//   ....[36]....
        /*0384*/ 	.word	0x000024c0
        /*0388*/ 	.word	0x000000ff
        /*038c*/ 	.word	0x00000068
        /*0390*/ 	.short	0x0101
        /*0392*/ 	.byte	0x16
	.zero		1


	//   ....[37]....
        /*0394*/ 	.word	0x000024e0
        /*0398*/ 	.word	0x000000ff
        /*039c*/ 	.word	0x00000010
        /*03a0*/ 	.short	0x010a
        /*03a2*/ 	.byte	0x04
	.zero		1


	//   ....[38]....
        /*03a4*/ 	.word	0x00002560
        /*03a8*/ 	.word	0x000000ff
        /*03ac*/ 	.word	0x00000010
        /*03b0*/ 	.short	0x010a
        /*03b2*/ 	.byte	0x06
	.zero		1


	//   ....[39]....
        /*03b4*/ 	.word	0x000026a0
        /*03b8*/ 	.word	0x000000ff
        /*03bc*/ 	.word	0x00000010
        /*03c0*/ 	.short	0x010a
        /*03c2*/ 	.byte	0x04
	.zero		1


	//   ....[40]....
        /*03c4*/ 	.word	0x00002ac0
        /*03c8*/ 	.word	0x00000003
        /*03cc*/ 	.word	0x00000070
        /*03d0*/ 	.short	0x010a
        /*03d2*/ 	.byte	0xff
	.zero		1


	//   ....[41]....
        /*03d4*/ 	.word	0x00002c10
        /*03d8*/ 	.word	0x00000000
        /*03dc*/ 	.word	0x00000000
        /*03e0*/ 	.short	0x0101
        /*03e2*/ 	.byte	0xff
	.zero		1


	//   ....[42]....
        /*03e4*/ 	.word	0x000031d0
        /*03e8*/ 	.word	0x000000ff
        /*03ec*/ 	.word	0x00000000
        /*03f0*/ 	.short	0x010a
        /*03f2*/ 	.byte	0x04
	.zero		1


	//   ....[43]....
        /*03f4*/ 	.word	0x00003270
        /*03f8*/ 	.word	0x00000000
        /*03fc*/ 	.word	0x00000000
        /*0400*/ 	.short	0x010a
        /*0402*/ 	.byte	0xff
	.zero		1


	//   ....[44]....
        /*0404*/ 	.word	0x000033c0
        /*0408*/ 	.word	0x00000000
        /*040c*/ 	.word	0x000000d0
        /*0410*/ 	.short	0x010a
        /*0412*/ 	.byte	0xff
	.zero		1


	//   ....[45]....
        /*0414*/ 	.word	0x00003430
        /*0418*/ 	.word	0x00000000
        /*041c*/ 	.word	0x00000000
        /*0420*/ 	.short	0x0101
        /*0422*/ 	.byte	0xff
	.zero		1


	//   ....[46]....
        /*0424*/ 	.word	0x00003450
        /*0428*/ 	.word	0x000000ff
        /*042c*/ 	.word	0x00000080
        /*0430*/ 	.short	0x010a
        /*0432*/ 	.byte	0x04
	.zero		1


	//   ....[47]....
        /*0434*/ 	.word	0x00003570
        /*0438*/ 	.word	0x00000000
        /*043c*/ 	.word	0x00000070
        /*0440*/ 	.short	0x010a
        /*0442*/ 	.byte	0xff
	.zero		1


	//   ....[48]....
        /*0444*/ 	.word	0x00003670
        /*0448*/ 	.word	0x00000000
        /*044c*/ 	.word	0x00000000
        /*0450*/ 	.short	0x0101
        /*0452*/ 	.byte	0xff
	.zero		1


	//   ....[49]....
        /*0454*/ 	.word	0x00003700
        /*0458*/ 	.word	0x000000ff
        /*045c*/ 	.word	0x00000080
        /*0460*/ 	.short	0x0106
        /*0462*/ 	.byte	0x04
	.zero		1


	//   ....[50]....
        /*0464*/ 	.word	0x00003720
        /*0468*/ 	.word	0x000000ff
        /*046c*/ 	.word	0x00000080
        /*0470*/ 	.short	0x010a
        /*0472*/ 	.byte	0x04
	.zero		1


	//   ....[51]....
        /*0474*/ 	.word	0x000037b0
        /*0478*/ 	.word	0x000000ff
        /*047c*/ 	.word	0x00000080
        /*0480*/ 	.short	0x0106
        /*0482*/ 	.byte	0x07
	.zero		1


	//   ....[52]....
        /*0484*/ 	.word	0x000037f0
        /*0488*/ 	.word	0x00000000
        /*048c*/ 	.word	0x00000080
        /*0490*/ 	.short	0x010a
        /*0492*/ 	.byte	0xff
	.zero		1


	//   ....[53]....
        /*0494*/ 	.word	0x00003a60
        /*0498*/ 	.word	0x000000ff
        /*049c*/ 	.word	0x00000008
        /*04a0*/ 	.short	0x010a
        /*04a2*/ 	.byte	0x05
	.zero		1


	//   ....[54]....
        /*04a4*/ 	.word	0x00003a80
        /*04a8*/ 	.word	0x000000ff
        /*04ac*/ 	.word	0x00000008
        /*04b0*/ 	.short	0x010a
        /*04b2*/ 	.byte	0x05
	.zero		1


	//   ....[55]....
        /*04b4*/ 	.word	0x00003c20
        /*04b8*/ 	.word	0x000000ff
        /*04bc*/ 	.word	0x00000008
        /*04c0*/ 	.short	0x010a
        /*04c2*/ 	.byte	0x05
	.zero		1


	//   ....[56]....
        /*04c4*/ 	.word	0x00003c40
        /*04c8*/ 	.word	0x000000ff
        /*04cc*/ 	.word	0x00000008
        /*04d0*/ 	.short	0x010a
        /*04d2*/ 	.byte	0x05
	.zero		1


	//   ....[57]....
        /*04d4*/ 	.word	0x00003d10
        /*04d8*/ 	.word	0x000000ff
        /*04dc*/ 	.word	0x00000000
        /*04e0*/ 	.short	0x0101
        /*04e2*/ 	.byte	0x04
	.zero		1


	//   ....[58]....
        /*04e4*/ 	.word	0x000040d0
        /*04e8*/ 	.word	0x00000003
        /*04ec*/ 	.word	0x00000070
        /*04f0*/ 	.short	0x010a
        /*04f2*/ 	.byte	0xff
	.zero		1


	//   ....[59]....
        /*04f4*/ 	.word	0x00004190
        /*04f8*/ 	.word	0x00000003
        /*04fc*/ 	.word	0x00000000
        /*0500*/ 	.short	0x0101
        /*0502*/ 	.byte	0xff
	.zero		1


	//   ....[60]....
        /*0504*/ 	.word	0x00004280
        /*0508*/ 	.word	0x000000ff
        /*050c*/ 	.word	0x00000000
        /*0510*/ 	.short	0x010a
        /*0512*/ 	.byte	0x04
	.zero		1


	//   ....[61]....
        /*0514*/ 	.word	0x00004290
        /*0518*/ 	.word	0x000000ff
        /*051c*/ 	.word	0x000000b0
        /*0520*/ 	.short	0x010a
        /*0522*/ 	.byte	0x07
	.zero		1


	//   ....[62]....
        /*0524*/ 	.word	0x00004350
        /*0528*/ 	.word	0x000000ff
        /*052c*/ 	.word	0x00000000
        /*0530*/ 	.short	0x010a
        /*0532*/ 	.byte	0x05
	.zero		1


	//   ....[63]....
        /*0534*/ 	.word	0x000044a0
        /*0538*/ 	.word	0x000000ff
        /*053c*/ 	.word	0x00000000
        /*0540*/ 	.short	0x010a
        /*0542*/ 	.byte	0x07
	.zero		1


	//   ....[64]....
        /*0544*/ 	.word	0x00004c10
        /*0548*/ 	.word	0x000000ff
        /*054c*/ 	.word	0x00000000
        /*0550*/ 	.short	0x010a
        /*0552*/ 	.byte	0x04
	.zero		1


	//   ....[65]....
        /*0554*/ 	.word	0x00004cb0
        /*0558*/ 	.word	0x000000ff
        /*055c*/ 	.word	0x00000000
        /*0560*/ 	.short	0x010a
        /*0562*/ 	.byte	0x05
	.zero		1


	//   ....[66]....
        /*0564*/ 	.word	0x00004d40
        /*0568*/ 	.word	0x000000ff
        /*056c*/ 	.word	0x00000000
        /*0570*/ 	.short	0x010a
        /*0572*/ 	.byte	0x05
	.zero		1


	//   ....[67]....
        /*0574*/ 	.word	0x00004de0
        /*0578*/ 	.word	0x00000002
        /*057c*/ 	.word	0x00000000
        /*0580*/ 	.short	0x010a
        /*0582*/ 	.byte	0xff
	.zero		1


	//   ....[68]....
        /*0584*/ 	.word	0x00004e20
        /*0588*/ 	.word	0x00000002
        /*058c*/ 	.word	0x00000000
        /*0590*/ 	.short	0x010a
        /*0592*/ 	.byte	0xff
	.zero		1


	//   ....[69]....
        /*0594*/ 	.word	0x00004ea0
        /*0598*/ 	.word	0x000000ff
        /*059c*/ 	.word	0x00000000
        /*05a0*/ 	.short	0x0101
        /*05a2*/ 	.byte	0x04
	.zero		1


	//   ....[70]....
        /*05a4*/ 	.word	0x00004ee0
        /*05a8*/ 	.word	0x000000ff
        /*05ac*/ 	.word	0x000000f0
        /*05b0*/ 	.short	0x010a
        /*05b2*/ 	.byte	0x3e
	.zero		1


	//   ....[71]....
        /*05b4*/ 	.word	0x00004f40
        /*05b8*/ 	.word	0x000000ff
        /*05bc*/ 	.word	0x00000000
        /*05c0*/ 	.short	0x0101
        /*05c2*/ 	.byte	0x04
	.zero		1


	//   ....[72]....
        /*05c4*/ 	.word	0x000053e0
        /*05c8*/ 	.word	0x0000000c
        /*05cc*/ 	.word	0x00000070
        /*05d0*/ 	.short	0x010a
        /*05d2*/ 	.byte	0xff
	.zero		1


	//   ....[73]....
        /*05d4*/ 	.word	0x00005550
        /*05d8*/ 	.word	0x00000000
        /*05dc*/ 	.word	0x00000000
        /*05e0*/ 	.short	0x0101
        /*05e2*/ 	.byte	0xff
	.zero		1


	//   ....[74]....
        /*05e4*/ 	.word	0x000059f0
        /*05e8*/ 	.word	0x000000ff
        /*05ec*/ 	.word	0x00000068
        /*05f0*/ 	.short	0x010a
        /*05f2*/ 	.byte	0x15
	.zero		1


	//   ....[75]....
        /*05f4*/ 	.word	0x00005b70
        /*05f8*/ 	.word	0x000000ff
        /*05fc*/ 	.word	0x00000040
        /*0600*/ 	.short	0x010a
        /*0602*/ 	.byte	0x15
	.zero		1


	//   ....[76]....
        /*0604*/ 	.word	0x00005d00
        /*0608*/ 	.word	0x000000ff
        /*060c*/ 	.word	0x00000020
        /*0610*/ 	.short	0x010b
        /*0612*/ 	.byte	0x15
	.zero		1


	//   ....[77]....
        /*0614*/ 	.word	0x00005d10
        /*0618*/ 	.word	0x000000ff
        /*061c*/ 	.word	0x00000000
        /*0620*/ 	.short	0x0101
        /*0622*/ 	.byte	0x06
	.zero		1


	//   ....[78]....
        /*0624*/ 	.word	0x00005d20
        /*0628*/ 	.word	0x000000ff
        /*062c*/ 	.word	0x00000048
        /*0630*/ 	.short	0x010a
        /*0632*/ 	.byte	0x15
	.zero		1


	//   ....[79]....
        /*0634*/ 	.word	0x00005e80
        /*0638*/ 	.word	0x000000ff
        /*063c*/ 	.word	0x00000028
        /*0640*/ 	.short	0x010b
        /*0642*/ 	.byte	0x15
	.zero		1


	//   ....[80]....
        /*0644*/ 	.word	0x00005e90
        /*0648*/ 	.word	0x000000ff
        /*064c*/ 	.word	0x00000000
        /*0650*/ 	.short	0x0101
        /*0652*/ 	.byte	0x07
	.zero		1


	//   ....[81]....
        /*0654*/ 	.word	0x00005ea0
        /*0658*/ 	.word	0x000000ff
        /*065c*/ 	.word	0x00000050
        /*0660*/ 	.short	0x010a
        /*0662*/ 	.byte	0x15
	.zero		1


	//   ....[82]....
        /*0664*/ 	.word	0x00006000
        /*0668*/ 	.word	0x000000ff
        /*066c*/ 	.word	0x00000030
        /*0670*/ 	.short	0x010b
        /*0672*/ 	.byte	0x15
	.zero		1


	//   ....[83]....
        /*0674*/ 	.word	0x00006010
        /*0678*/ 	.word	0x000000ff
        /*067c*/ 	.word	0x00000000
        /*0680*/ 	.short	0x0101
        /*0682*/ 	.byte	0x1d
	.zero		1


	//   ....[84]....
        /*0684*/ 	.word	0x00006020
        /*0688*/ 	.word	0x000000ff
        /*068c*/ 	.word	0x00000058
        /*0690*/ 	.short	0x010a
        /*0692*/ 	.byte	0x15
	.zero		1


	//   ....[85]....
        /*0694*/ 	.word	0x00006190
        /*0698*/ 	.word	0x000000ff
        /*069c*/ 	.word	0x00000038
        /*06a0*/ 	.short	0x010b
        /*06a2*/ 	.byte	0x15
	.zero		1


	//   ....[86]....
        /*06a4*/ 	.word	0x000061a0
        /*06a8*/ 	.word	0x000000ff
        /*06ac*/ 	.word	0x00000000
        /*06b0*/ 	.short	0x0101
        /*06b2*/ 	.byte	0x18
	.zero		1


	//   ....[87]....
        /*06b4*/ 	.word	0x000061b0
        /*06b8*/ 	.word	0x000000ff
        /*06bc*/ 	.word	0x00000040
        /*06c0*/ 	.short	0x010a
        /*06c2*/ 	.byte	0x15
	.zero		1


	//   ....[88]....
        /*06c4*/ 	.word	0x00006310
        /*06c8*/ 	.word	0x000000ff
        /*06cc*/ 	.word	0x00000020
        /*06d0*/ 	.short	0x010b
        /*06d2*/ 	.byte	0x15
	.zero		1


	//   ....[89]....
        /*06d4*/ 	.word	0x00006320
        /*06d8*/ 	.word	0x000000ff
        /*06dc*/ 	.word	0x00000000
        /*06e0*/ 	.short	0x0101
        /*06e2*/ 	.byte	0x06
	.zero		1


	//   ....[90]....
        /*06e4*/ 	.word	0x00006330
        /*06e8*/ 	.word	0x000000ff
        /*06ec*/ 	.word	0x00000048
        /*06f0*/ 	.short	0x010a
        /*06f2*/ 	.byte	0x15
	.zero		1


	//   ....[91]....
        /*06f4*/ 	.word	0x00006490
        /*06f8*/ 	.word	0x000000ff
        /*06fc*/ 	.word	0x00000028
        /*0700*/ 	.short	0x010b
        /*0702*/ 	.byte	0x15
	.zero		1


	//   ....[92]....
        /*0704*/ 	.word	0x000064a0
        /*0708*/ 	.word	0x000000ff
        /*070c*/ 	.word	0x00000000
        /*0710*/ 	.short	0x0101
        /*0712*/ 	.byte	0x07
	.zero		1


	//   ....[93]....
        /*0714*/ 	.word	0x000064b0
        /*0718*/ 	.word	0x000000ff
        /*071c*/ 	.word	0x00000050
        /*0720*/ 	.short	0x010a
        /*0722*/ 	.byte	0x15
	.zero		1


	//   ....[94]....
        /*0724*/ 	.word	0x00006600
        /*0728*/ 	.word	0x000000ff
        /*072c*/ 	.word	0x00000030
        /*0730*/ 	.short	0x010b
        /*0732*/ 	.byte	0x15
	.zero		1


	//   ....[95]....
        /*0734*/ 	.word	0x00006610
        /*0738*/ 	.word	0x000000ff
        /*073c*/ 	.word	0x00000000
        /*0740*/ 	.short	0x0101
        /*0742*/ 	.byte	0x1d
	.zero		1


	//   ....[96]....
        /*0744*/ 	.word	0x00006620
        /*0748*/ 	.word	0x000000ff
        /*074c*/ 	.word	0x00000058
        /*0750*/ 	.short	0x010a
        /*0752*/ 	.byte	0x15
	.zero		1


	//   ....[97]....
        /*0754*/ 	.word	0x00006810
        /*0758*/ 	.word	0x000000ff
        /*075c*/ 	.word	0x00000038
        /*0760*/ 	.short	0x010b
        /*0762*/ 	.byte	0x15
	.zero		1


	//   ....[98]....
        /*0764*/ 	.word	0x00006820
        /*0768*/ 	.word	0x000000ff
        /*076c*/ 	.word	0x00000000
        /*0770*/ 	.short	0x0101
        /*0772*/ 	.byte	0x18
	.zero		1


	//   ....[99]....
        /*0774*/ 	.word	0x00006840
        /*0778*/ 	.word	0x000000ff
        /*077c*/ 	.word	0x00000040
        /*0780*/ 	.short	0x010a
        /*0782*/ 	.byte	0x15
	.zero		1


	//   ....[100]....
        /*0784*/ 	.word	0x00006860
        /*0788*/ 	.word	0x000000ff
        /*078c*/ 	.word	0x00000048
        /*0790*/ 	.short	0x010a
        /*0792*/ 	.byte	0x15
	.zero		1


	//   ....[101]....
        /*0794*/ 	.word	0x00006880
        /*0798*/ 	.word	0x000000ff
        /*079c*/ 	.word	0x00000050
        /*07a0*/ 	.short	0x010a
        /*07a2*/ 	.byte	0x15
	.zero		1


	//   ....[102]....
        /*07a4*/ 	.word	0x000068d0
        /*07a8*/ 	.word	0x00000002
        /*07ac*/ 	.word	0x00000058
        /*07b0*/ 	.short	0x010a
        /*07b2*/ 	.byte	0xff
	.zero		1


	//   ....[103]....
        /*07b4*/ 	.word	0x00006bf0
        /*07b8*/ 	.word	0x00000003
        /*07bc*/ 	.word	0x00000070
        /*07c0*/ 	.short	0x010a
        /*07c2*/ 	.byte	0xff
	.zero		1


	//   ....[104]....
        /*07c4*/ 	.word	0x00006d70
        /*07c8*/ 	.word	0x00000000
        /*07cc*/ 	.word	0x00000000
        /*07d0*/ 	.short	0x0101
        /*07d2*/ 	.byte	0xff
	.zero		1


	//   ....[105]....
        /*07d4*/ 	.word	0x00007870
        /*07d8*/ 	.word	0x000000ff
        /*07dc*/ 	.word	0x00000020
        /*07e0*/ 	.short	0x010a
        /*07e2*/ 	.byte	0x2b
	.zero		1


	//   ....[106]....
        /*07e4*/ 	.word	0x000078a0
        /*07e8*/ 	.word	0x0000004a
        /*07ec*/ 	.word	0x00000090
        /*07f0*/ 	.short	0x010a
        /*07f2*/ 	.byte	0xff
	.zero		1


	//   ....[107]....
        /*07f4*/ 	.word	0x00007990
        /*07f8*/ 	.word	0x000000ff
        /*07fc*/ 	.word	0x00000020
        /*0800*/ 	.short	0x010a
        /*0802*/ 	.byte	0x2b
	.zero		1


	//   ....[108]....
        /*0804*/ 	.word	0x00007a80
        /*0808*/ 	.word	0x0000004a
        /*080c*/ 	.word	0x00000090
        /*0810*/ 	.short	0x010a
        /*0812*/ 	.byte	0xff
	.zero		1


	//   ....[109]....
        /*0814*/ 	.word	0x00008250
        /*0818*/ 	.word	0x00000000
        /*081c*/ 	.word	0x00000000
        /*0820*/ 	.short	0x0101
        /*0822*/ 	.byte	0xff
	.zero		1


	//   ....[110]....
        /*0824*/ 	.word	0x00008270
        /*0828*/ 	.word	0x00000002
        /*082c*/ 	.word	0x00000020
        /*0830*/ 	.short	0x010a
        /*0832*/ 	.byte	0xff
	.zero		1


	//   ....[111]....
        /*0834*/ 	.word	0x00008350
        /*0838*/ 	.word	0x00000002
        /*083c*/ 	.word	0x00000020
        /*0840*/ 	.short	0x010a
        /*0842*/ 	.byte	0xff
	.zero		1


	//   ....[112]....
        /*0844*/ 	.word	0x00008bc0
        /*0848*/ 	.word	0x00000015
        /*084c*/ 	.word	0x00000000
        /*0850*/ 	.short	0x0101
        /*0852*/ 	.byte	0xff
	.zero		1


	//   ....[113]....
        /*0854*/ 	.word	0x00008be0
        /*0858*/ 	.word	0x00000000
        /*085c*/ 	.word	0x00000020
        /*0860*/ 	.short	0x010a
        /*0862*/ 	.byte	0xff
	.zero		1


	//   ....[114]....
        /*0864*/ 	.word	0x00008cb0
        /*0868*/ 	.word	0x00000000
        /*086c*/ 	.word	0x00000020
        /*0870*/ 	.short	0x010a
        /*0872*/ 	.byte	0xff
	.zero		1


	//   ....[115]....
        /*0874*/ 	.word	0x00009530
        /*0878*/ 	.word	0x00000015
        /*087c*/ 	.word	0x00000000
        /*0880*/ 	.short	0x0101
        /*0882*/ 	.byte	0xff
	.zero		1


	//   ....[116]....
        /*0884*/ 	.word	0x00009550
        /*0888*/ 	.word	0x00000000
        /*088c*/ 	.word	0x00000020
        /*0890*/ 	.short	0x010a
        /*0892*/ 	.byte	0xff
	.zero		1


	//   ....[117]....
        /*0894*/ 	.word	0x00009620
        /*0898*/ 	.word	0x00000000
        /*089c*/ 	.word	0x00000020
        /*08a0*/ 	.short	0x010a
        /*08a2*/ 	.byte	0xff
	.zero		1


	//   ....[118]....
        /*08a4*/ 	.word	0x00009ed0
        /*08a8*/ 	.word	0x00000015
        /*08ac*/ 	.word	0x00000000
        /*08b0*/ 	.short	0x0101
        /*08b2*/ 	.byte	0xff
	.zero		1


	//   ....[119]....
        /*08b4*/ 	.word	0x00009ef0
        /*08b8*/ 	.word	0x00000000
        /*08bc*/ 	.word	0x00000020
        /*08c0*/ 	.short	0x010a
        /*08c2*/ 	.byte	0xff
	.zero		1


	//   ....[120]....
        /*08c4*/ 	.word	0x00009fc0
        /*08c8*/ 	.word	0x00000000
        /*08cc*/ 	.word	0x00000020
        /*08d0*/ 	.short	0x010a
        /*08d2*/ 	.byte	0xff
	.zero		1


	//   ....[121]....
        /*08d4*/ 	.word	0x0000a8b0
        /*08d8*/ 	.word	0x00000015
        /*08dc*/ 	.word	0x00000000
        /*08e0*/ 	.short	0x0101
        /*08e2*/ 	.byte	0xff
	.zero		1


	//   ....[122]....
        /*08e4*/ 	.word	0x0000a8d0
        /*08e8*/ 	.word	0x00000000
        /*08ec*/ 	.word	0x00000020
        /*08f0*/ 	.short	0x010a
        /*08f2*/ 	.byte	0xff
	.zero		1


	//   ....[123]....
        /*08f4*/ 	.word	0x0000a9a0
        /*08f8*/ 	.word	0x00000000
        /*08fc*/ 	.word	0x00000020
        /*0900*/ 	.short	0x010a
        /*0902*/ 	.byte	0xff
	.zero		1


	//   ....[124]....
        /*0904*/ 	.word	0x0000b260
        /*0908*/ 	.word	0x00000015
        /*090c*/ 	.word	0x00000000
        /*0910*/ 	.short	0x0101
        /*0912*/ 	.byte	0xff
	.zero		1


	//   ....[125]....
        /*0914*/ 	.word	0x0000b280
        /*0918*/ 	.word	0x00000000
        /*091c*/ 	.word	0x00000020
        /*0920*/ 	.short	0x010a
        /*0922*/ 	.byte	0xff
	.zero		1


	//   ....[126]....
        /*0924*/ 	.word	0x0000b350
        /*0928*/ 	.word	0x00000000
        /*092c*/ 	.word	0x00000020
        /*0930*/ 	.short	0x010a
        /*0932*/ 	.byte	0xff
	.zero		1


	//   ....[127]....
        /*0934*/ 	.word	0x0000bc10
        /*0938*/ 	.word	0x00000015
        /*093c*/ 	.word	0x00000000
        /*0940*/ 	.short	0x0101
        /*0942*/ 	.byte	0xff
	.zero		1


	//   ....[128]....
        /*0944*/ 	.word	0x0000bc30
        /*0948*/ 	.word	0x00000000
        /*094c*/ 	.word	0x00000020
        /*0950*/ 	.short	0x010a
        /*0952*/ 	.byte	0xff
	.zero		1


	//   ....[129]....
        /*0954*/ 	.word	0x0000bd00
        /*0958*/ 	.word	0x00000000
        /*095c*/ 	.word	0x00000020
        /*0960*/ 	.short	0x010a
        /*0962*/ 	.byte	0xff
	.zero		1


	//   ....[130]....
        /*0964*/ 	.word	0x0000c010
        /*0968*/ 	.word	0x0000004a
        /*096c*/ 	.word	0x00000000
        /*0970*/ 	.short	0x0101
        /*0972*/ 	.byte	0xff
	.zero		1


	//   ....[131]....
        /*0974*/ 	.word	0x0000c5c0
        /*0978*/ 	.word	0x00000000
        /*097c*/ 	.word	0x00000000
        /*0980*/ 	.short	0x0101
        /*0982*/ 	.byte	0xff
	.zero		1


	//   ....[132]....
        /*0984*/ 	.word	0x0000c890
        /*0988*/ 	.word	0x000000ff
        /*098c*/ 	.word	0x00000000
        /*0990*/ 	.short	0x0101
        /*0992*/ 	.byte	0x06
	.zero		1


	//   ....[133]....
        /*0994*/ 	.word	0x0000c8b0
        /*0998*/ 	.word	0x00000000
        /*099c*/ 	.word	0x000000e0
        /*09a0*/ 	.short	0x010a
        /*09a2*/ 	.byte	0xff
	.zero		1


	//   ....[134]....
        /*09a4*/ 	.word	0x0000c910
        /*09a8*/ 	.word	0x00000000
        /*09ac*/ 	.word	0x00000010
        /*09b0*/ 	.short	0x010a
        /*09b2*/ 	.byte	0xff
	.zero		1


	//   ....[135]....
        /*09b4*/ 	.word	0x0000c970
        /*09b8*/ 	.word	0x00000000
        /*09bc*/ 	.word	0x00000010
        /*09c0*/ 	.short	0x010a
        /*09c2*/ 	.byte	0xff
	.zero		1


	//   ....[136]....
        /*09c4*/ 	.word	0x0000c9c0
        /*09c8*/ 	.word	0x00000003
        /*09cc*/ 	.word	0x00000070
        /*09d0*/ 	.short	0x010a
        /*09d2*/ 	.byte	0xff
	.zero		1


	//   ....[137]....
        /*09d4*/ 	.word	0x0000ca20
        /*09d8*/ 	.word	0x00000000
        /*09dc*/ 	.word	0x00000000
        /*09e0*/ 	.short	0x010a
        /*09e2*/ 	.byte	0xff
	.zero		1


	//   ....[138]....
        /*09e4*/ 	.word	0x0000ca70
        /*09e8*/ 	.word	0x00000000
        /*09ec*/ 	.word	0x000000d0
        /*09f0*/ 	.short	0x010a
        /*09f2*/ 	.byte	0xff
	.zero		1


	//   ....[139]....
        /*09f4*/ 	.word	0x0000cad0
        /*09f8*/ 	.word	0x00000000
        /*09fc*/ 	.word	0x00000080
        /*0a00*/ 	.short	0x010a
        /*0a02*/ 	.byte	0xff
	.zero		1


	//   ....[140]....
        /*0a04*/ 	.word	0x0000cb20
        /*0a08*/ 	.word	0x00000000
        /*0a0c*/ 	.word	0x00000070
        /*0a10*/ 	.short	0x010a
        /*0a12*/ 	.byte	0xff
	.zero		1


	//   ....[141]....
        /*0a14*/ 	.word	0x0000cb80
        /*0a18*/ 	.word	0x00000000
        /*0a1c*/ 	.word	0x00000080
        /*0a20*/ 	.short	0x010a
        /*0a22*/ 	.byte	0xff
	.zero		1


	//   ....[142]....
        /*0a24*/ 	.word	0x0000cbe0
        /*0a28*/ 	.word	0x00000007
        /*0a2c*/ 	.word	0x00000008
        /*0a30*/ 	.short	0x010a
        /*0a32*/ 	.byte	0xff
	.zero		1


	//   ....[143]....
        /*0a34*/ 	.word	0x0000ccd0
        /*0a38*/ 	.word	0x00000005
        /*0a3c*/ 	.word	0x00000008
        /*0a40*/ 	.short	0x010a
        /*0a42*/ 	.byte	0xff
	.zero		1


	//   ....[144]....
        /*0a44*/ 	.word	0x0000cd20
        /*0a48*/ 	.word	0x00000003
        /*0a4c*/ 	.word	0x00000070
        /*0a50*/ 	.short	0x010a
        /*0a52*/ 	.byte	0xff
	.zero		1


	//   ....[145]....
        /*0a54*/ 	.word	0x0000cd90
        /*0a58*/ 	.word	0x00000003
        /*0a5c*/ 	.word	0x000000b0
        /*0a60*/ 	.short	0x010a
        /*0a62*/ 	.byte	0xff
	.zero		1


	//   ....[146]....
        /*0a64*/ 	.word	0x0000cdf0
        /*0a68*/ 	.word	0x00000003
        /*0a6c*/ 	.word	0x00000000
        /*0a70*/ 	.short	0x010a
        /*0a72*/ 	.byte	0xff
	.zero		1


	//   ....[147]....
        /*0a74*/ 	.word	0x0000ce50
        /*0a78*/ 	.word	0x00000002
        /*0a7c*/ 	.word	0x00000000
        /*0a80*/ 	.short	0x010a
        /*0a82*/ 	.byte	0xff
	.zero		1


	//   ....[148]....
        /*0a84*/ 	.word	0x0000ceb0
        /*0a88*/ 	.word	0x00000002
        /*0a8c*/ 	.word	0x00000000
        /*0a90*/ 	.short	0x010a
        /*0a92*/ 	.byte	0xff
	.zero		1


	//   ....[149]....
        /*0a94*/ 	.word	0x0000cf10
        /*0a98*/ 	.word	0x00000002
        /*0a9c*/ 	.word	0x00000000
        /*0aa0*/ 	.short	0x010a
        /*0aa2*/ 	.byte	0xff
	.zero		1


	//   ....[150]....
        /*0aa4*/ 	.word	0x0000cf70
        /*0aa8*/ 	.word	0x00000002
        /*0aac*/ 	.word	0x000000f0
        /*0ab0*/ 	.short	0x010a
        /*0ab2*/ 	.byte	0xff
	.zero		1


	//   ....[151]....
        /*0ab4*/ 	.word	0x0000cfc0
        /*0ab8*/ 	.word	0x0000000c
        /*0abc*/ 	.word	0x00000070
        /*0ac0*/ 	.short	0x010a
        /*0ac2*/ 	.byte	0xff
	.zero		1


	//   ....[152]....
        /*0ac4*/ 	.word	0x0000d020
        /*0ac8*/ 	.word	0x00000000
        /*0acc*/ 	.word	0x00000068
        /*0ad0*/ 	.short	0x010a
        /*0ad2*/ 	.byte	0xff
	.zero		1


	//   ....[153]....
        /*0ad4*/ 	.word	0x0000d080
        /*0ad8*/ 	.word	0x00000000
        /*0adc*/ 	.word	0x00000040
        /*0ae0*/ 	.short	0x010a
        /*0ae2*/ 	.byte	0xff
	.zero		1


	//   ....[154]....
        /*0ae4*/ 	.word	0x0000d0e0
        /*0ae8*/ 	.word	0x00000000
        /*0aec*/ 	.word	0x00000048
        /*0af0*/ 	.short	0x010a
        /*0af2*/ 	.byte	0xff
	.zero		1


	//   ....[155]....
        /*0af4*/ 	.word	0x0000d140
        /*0af8*/ 	.word	0x00000000
        /*0afc*/ 	.word	0x00000050
        /*0b00*/ 	.short	0x010a
        /*0b02*/ 	.byte	0xff
	.zero		1


	//   ....[156]....
        /*0b04*/ 	.word	0x0000d1a0
        /*0b08*/ 	.word	0x00000000
        /*0b0c*/ 	.word	0x00000058
        /*0b10*/ 	.short	0x010a
        /*0b12*/ 	.byte	0xff
	.zero		1


	//   ....[157]....
        /*0b14*/ 	.word	0x0000d200
        /*0b18*/ 	.word	0x00000000
        /*0b1c*/ 	.word	0x00000040
        /*0b20*/ 	.short	0x010a
        /*0b22*/ 	.byte	0xff
	.zero		1


	//   ....[158]....
        /*0b24*/ 	.word	0x0000d260
        /*0b28*/ 	.word	0x00000000
        /*0b2c*/ 	.word	0x00000048
        /*0b30*/ 	.short	0x010a
        /*0b32*/ 	.byte	0xff
	.zero		1


	//   ....[159]....
        /*0b34*/ 	.word	0x0000d2c0
        /*0b38*/ 	.word	0x00000000
        /*0b3c*/ 	.word	0x00000050
        /*0b40*/ 	.short	0x010a
        /*0b42*/ 	.byte	0xff
	.zero		1


	//   ....[160]....
        /*0b44*/ 	.word	0x0000d320
        /*0b48*/ 	.word	0x00000000
        /*0b4c*/ 	.word	0x00000058
        /*0b50*/ 	.short	0x010a
        /*0b52*/ 	.byte	0xff
	.zero		1


	//   ....[161]....
        /*0b54*/ 	.word	0x0000d380
        /*0b58*/ 	.word	0x00000000
        /*0b5c*/ 	.word	0x00000040
        /*0b60*/ 	.short	0x010a
        /*0b62*/ 	.byte	0xff
	.zero		1


	//   ....[162]....
        /*0b64*/ 	.word	0x0000d3e0
        /*0b68*/ 	.word	0x00000000
        /*0b6c*/ 	.word	0x00000048
        /*0b70*/ 	.short	0x010a
        /*0b72*/ 	.byte	0xff
	.zero		1


	//   ....[163]....
        /*0b74*/ 	.word	0x0000d440
        /*0b78*/ 	.word	0x00000002
        /*0b7c*/ 	.word	0x00000050
        /*0b80*/ 	.short	0x010a
        /*0b82*/ 	.byte	0xff
	.zero		1


	//   ....[164]....
        /*0b84*/ 	.word	0x0000d490
        /*0b88*/ 	.word	0x00000003
        /*0b8c*/ 	.word	0x00000070
        /*0b90*/ 	.short	0x010a
        /*0b92*/ 	.byte	0xff
	.zero		1


	//   ....[165]....
        /*0b94*/ 	.word	0x0000d4f0
        /*0b98*/ 	.word	0x00000002
        /*0b9c*/ 	.word	0x00000020
        /*0ba0*/ 	.short	0x010a
        /*0ba2*/ 	.byte	0xff
	.zero		1


	//   ....[166]....
        /*0ba4*/ 	.word	0x0000d540
        /*0ba8*/ 	.word	0x0000004a
        /*0bac*/ 	.word	0x00000090
        /*0bb0*/ 	.short	0x010a
        /*0bb2*/ 	.byte	0xff
	.zero		1


	//   ....[167]....
        /*0bb4*/ 	.word	0x0000d590
        /*0bb8*/ 	.word	0x00000002
        /*0bbc*/ 	.word	0x00000020
        /*0bc0*/ 	.short	0x010a
        /*0bc2*/ 	.byte	0xff
	.zero		1


	//   ....[168]....
        /*0bc4*/ 	.word	0x0000d5e0
        /*0bc8*/ 	.word	0x00000000
        /*0bcc*/ 	.word	0x00000020
        /*0bd0*/ 	.short	0x010a
        /*0bd2*/ 	.byte	0xff
	.zero		1


	//   ....[169]....
        /*0bd4*/ 	.word	0x0000d630
        /*0bd8*/ 	.word	0x00000000
        /*0bdc*/ 	.word	0x00000020
        /*0be0*/ 	.short	0x010a
        /*0be2*/ 	.byte	0xff
	.zero		1


	//   ....[170]....
        /*0be4*/ 	.word	0x0000d680
        /*0be8*/ 	.word	0x00000000
        /*0bec*/ 	.word	0x00000020
        /*0bf0*/ 	.short	0x010a
        /*0bf2*/ 	.byte	0xff
	.zero		1


	//   ....[171]....
        /*0bf4*/ 	.word	0x0000d6d0
        /*0bf8*/ 	.word	0x00000000
        /*0bfc*/ 	.word	0x00000020
        /*0c00*/ 	.short	0x010a
        /*0c02*/ 	.byte	0xff
	.zero		1


	//   ....[172]....
        /*0c04*/ 	.word	0x0000d720
        /*0c08*/ 	.word	0x00000000
        /*0c0c*/ 	.word	0x00000020
        /*0c10*/ 	.short	0x010a
        /*0c12*/ 	.byte	0xff
	.zero		1


	//   ....[173]....
        /*0c14*/ 	.word	0x0000d770
        /*0c18*/ 	.word	0x00000000
        /*0c1c*/ 	.word	0x00000020
        /*0c20*/ 	.short	0x010a
        /*0c22*/ 	.byte	0xff
	.zero		1


	//----- nvinfo : EIATTR_NUM_MBARRIERS
	.align		4
.L_47:
        /*0c24*/ 	.byte	0x03, 0x38
        /*0c26*/ 	.short	0x001f


	//----- nvinfo : EIATTR_EXIT_INSTR_OFFSETS
	.align		4
        /*0c28*/ 	.byte	0x04, 0x1c
        /*0c2a*/ 	.short	(.L_49 - .L_48)


	//   ....[0]....
.L_48:
        /*0c2c*/ 	.word	0x000032a0


	//   ....[1]....
        /*0c30*/ 	.word	0x000037c0


	//   ....[2]....
        /*0c34*/ 	.word	0x00003820


	//   ....[3]....
        /*0c38*/ 	.word	0x00005180


	//   ....[4]....
        /*0c3c*/ 	.word	0x00006900


	//   ....[5]....
        /*0c40*/ 	.word	0x00006940


	//   ....[6]....
        /*0c44*/ 	.word	0x0000c780


	//   ....[7]....
        /*0c48*/ 	.word	0x0000c7f0


	//   ....[8]....
        /*0c4c*/ 	.word	0x0000c820


	//   ....[9]....
        /*0c50*/ 	.word	0x0000c8a0


	//----- nvinfo : EIATTR_MAX_THREADS
	.align		4
.L_49:
        /*0c54*/ 	.byte	0x04, 0x05
        /*0c56*/ 	.short	(.L_51 - .L_50)
.L_50:
        /*0c58*/ 	.word	0x00000100
        /*0c5c*/ 	.word	0x00000001
        /*0c60*/ 	.word	0x00000001


	//----- nvinfo : EIATTR_CRS_STACK_SIZE
	.align		4
.L_51:
        /*0c64*/ 	.byte	0x04, 0x1e
        /*0c66*/ 	.short	(.L_53 - .L_52)
.L_52:
        /*0c68*/ 	.word	0x00000000


	//----- nvinfo : EIATTR_CBANK_PARAM_SIZE
	.align		4
.L_53:
        /*0c6c*/ 	.byte	0x03, 0x19
        /*0c6e*/ 	.short	0x0800


	//----- nvinfo : EIATTR_PARAM_CBANK
	.align		4
        /*0c70*/ 	.byte	0x04, 0x0a
        /*0c72*/ 	.short	(.L_55 - .L_54)
	.align		4
.L_54:
        /*0c74*/ 	.word	index@(.nv.constant0._ZN7cutlass13device_kernelINS_4gemm6kernel13GemmUniversalIN4cute5tupleIJiiiiEEENS1_10collective13CollectiveMmaINS1_35MainloopSm100TmaUmmaWarpSpecializedILi2ELi2ELi4ENS5_IJNS4_1CILi4EEESB_NSA_ILi1EEEEEEEENS5_IJNSA_ILi256EEENSA_ILi128EEESG_EEENS_10tfloat32_tENS5_IJlSC_lEEESI_SJ_NS4_8TiledMMAINS4_8MMA_AtomIJNS4_23SM100_MMA_TF32_2x1SM_SSISI_SI_fLi256ELi128ELNS4_4UMMA5MajorE0ELSO_0ELNSN_7ScaleInE0ELSP_0EEEEEENS4_6LayoutINS5_IJSC_SC_SC_EEENS5_IJNSA_ILi0EEESU_SU_EEEEENS5_IJNS4_10UnderscoreESX_SX_EEEEENS4_28SM100_TMA_2SM_LOAD_MULTICASTENS4_14ComposedLayoutINS4_7SwizzleILi3ELi4ELi3EEENS4_18smem_ptr_flag_bitsILi32EEENSS_INS5_IJNSA_ILi8EEENSA_ILi32EEEEEENS5_IJS17_SC_EEEEEEEvNS4_8identityES10_S1B_vS1C_EENS_8epilogue10collective18CollectiveEpilogueINS1E_23Sm100TmaWarpSpecializedILi4ELi2ELi16ELb1ELb0EEEJNS5_IJSG_SG_SG_EEENS5_IJNSS_ISG_SC_EENSS_INSA_ILi16EEESC_EEEEESI_SJ_SI_SJ_NS1E_6fusion15FusionCallbacksIS1I_NS1O_17LinearCombinationISI_fSI_fLNS_15FloatRoundStyleE2EEES1J_S1N_JEEENS4_5SM1004TMEM4LOAD26SM100_TMEM_LOAD_32dp32b16xENS4_13SM90_TMA_LOADENS11_INS12_ILi2ELi4ELi3EEES15_NSS_INS5_IJS16_S1L_EEENS5_IJS1L_SC_EEEEEEENS4_39AutoVectorizingCopyWithAssumedAlignmentILi128EEENS4_14SM90_TMA_STOREES23_S25_S25_EEEvvEEEEvNT_6ParamsE)
        /*0c78*/ 	.short	0x0380
        /*0c7a*/ 	.short	0x0800


	//----- nvinfo : EIATTR_SW_WAR
	.align		4
.L_55:
        /*0c7c*/ 	.byte	0x04, 0x36
        /*0c7e*/ 	.short	(.L_57 - .L_56)
.L_56:
        /*0c80*/ 	.word	0x00000008
.L_57:


//--------------------- .nv.callgraph             --------------------------
	.section	.nv.callgraph,"",@"SHT_CUDA_CALLGRAPH"
	.align	4
	.sectionentsize	8
	.align		4
        /*0000*/ 	.word	0x00000000
	.align		4
        /*0004*/ 	.word	0xffffffff
	.align		4
        /*0008*/ 	.word	index@(_ZN7cutlass13device_kernelINS_4gemm6kernel13GemmUniversalIN4cute5tupleIJiiiiEEENS1_10collective13CollectiveMmaINS1_35MainloopSm100TmaUmmaWarpSpecializedILi2ELi2ELi4ENS5_IJNS4_1CILi4EEESB_NSA_ILi1EEEEEEEENS5_IJNSA_ILi256EEENSA_ILi128EEESG_EEENS_10tfloat32_tENS5_IJlSC_lEEESI_SJ_NS4_8TiledMMAINS4_8MMA_AtomIJNS4_23SM100_MMA_TF32_2x1SM_SSISI_SI_fLi256ELi128ELNS4_4UMMA5MajorE0ELSO_0ELNSN_7ScaleInE0ELSP_0EEEEEENS4_6LayoutINS5_IJSC_SC_SC_EEENS5_IJNSA_ILi0EEESU_SU_EEEEENS5_IJNS4_10UnderscoreESX_SX_EEEEENS4_28SM100_TMA_2SM_LOAD_MULTICASTENS4_14ComposedLayoutINS4_7SwizzleILi3ELi4ELi3EEENS4_18smem_ptr_flag_bitsILi32EEENSS_INS5_IJNSA_ILi8EEENSA_ILi32EEEEEENS5_IJS17_SC_EEEEEEEvNS4_8identityES10_S1B_vS1C_EENS_8epilogue10collective18CollectiveEpilogueINS1E_23Sm100TmaWarpSpecializedILi4ELi2ELi16ELb1ELb0EEEJNS5_IJSG_SG_SG_EEENS5_IJNSS_ISG_SC_EENSS_INSA_ILi16EEESC_EEEEESI_SJ_SI_SJ_NS1E_6fusion15FusionCallbacksIS1I_NS1O_17LinearCombinationISI_fSI_fLNS_15FloatRoundStyleE2EEES1J_S1N_JEEENS4_5SM1004TMEM4LOAD26SM100_TMEM_LOAD_32dp32b16xENS4_13SM90_TMA_LOADENS11_INS12_ILi2ELi4ELi3EEES15_NSS_INS5_IJS16_S1L_EEENS5_IJS1L_SC_EEEEEEENS4_39AutoVectorizingCopyWithAssumedAlignmentILi128EEENS4_14SM90_TMA_STOREES23_S25_S25_EEEvvEEEEvNT_6ParamsE)
	.align		4
        /*000c*/ 	.word	index@(__assertfail)
	.align		4
        /*0010*/ 	.word	0x00000000
	.align		4
        /*0014*/ 	.word	0xfffffffe
	.align		4
        /*0018*/ 	.word	0x00000000
	.align		4
        /*001c*/ 	.word	0xfffffffd
	.align		4
        /*0020*/ 	.word	0x00000000
	.align		4
        /*0024*/ 	.word	0xfffffffc


//--------------------- .nv.constant4             --------------------------
	.section	.nv.constant4,"a",@progbits
	.align	8
	.align		8
.nv.constant4:
        /*0000*/ 	.dword	__assertfail
	.align		8
        /*0008*/ 	.dword	__unnamed_1
	.align		8
        /*0010*/ 	.dword	__unnamed_2
	.align		8
        /*0018*/ 	.dword	_ZN40_INTERNAL_57824faf_4_k_cu_204581fc_294564cuda3std3__45__cpo5beginE
	.align		8
        /*0020*/ 	.dword	_ZN40_INTERNAL_57824faf_4_k_cu_204581fc_294564cuda3std3__45__cpo3endE
	.align		8
        /*0028*/ 	.dword	_ZN40_INTERNAL_57824faf_4_k_cu_204581fc_294564cuda3std3__45__cpo6cbeginE
	.align		8
        /*0030*/ 	.dword	_ZN40_INTERNAL_57824faf_4_k_cu_204581fc_294564cuda3std3__45__cpo4cendE
	.align		8
        /*0038*/ 	.dword	_ZN40_INTERNAL_57824faf_4_k_cu_204581fc_294564cuda3std3__442_GLOBAL__N__57824faf_4_k_cu_204581fc_294566ignoreE
	.align		8
        /*0040*/ 	.dword	_ZN40_INTERNAL_57824faf_4_k_cu_204581fc_294564cuda3std3__419piecewise_constructE
	.align		8
        /*0048*/ 	.dword	_ZN40_INTERNAL_57824faf_4_k_cu_204581fc_294564cuda3std3__48in_placeE
	.align		8
        /*0050*/ 	.dword	_ZN40_INTERNAL_57824faf_4_k_cu_204581fc_294564cuda3std6ranges3__45__cpo4swapE
	.align		8
        /*0058*/ 	.dword	_ZN40_INTERNAL_57824faf_4_k_cu_204581fc_294564cuda3std6ranges3__45__cpo9iter_moveE
	.align		8
        /*0060*/ 	.dword	_ZN40_INTERNAL_57824faf_4_k_cu_204581fc_294564cute7productE
	.align		8
        /*0068*/ 	.dword	_ZN40_INTERNAL_57824faf_4_k_cu_204581fc_294564cute1_E
	.align		8
        /*0070*/ 	.dword	$str$25
	.align		8
        /*0078*/ 	.dword	$str$26
	.align		8
        /*0080*/ 	.dword	$str$27
	.align		8
        /*0088*/ 	.dword	$str$28


//--------------------- .text._ZN7cutlass13device_kernelINS_4gemm6kernel13GemmUniversalIN4cute5tupleIJiiiiEEENS1_10collective13CollectiveMmaINS1_35MainloopSm100TmaUmmaWarpSpecializedILi2ELi2ELi4ENS5_IJNS4_1CILi4EEESB_NSA_ILi1EEEEEEEENS5_IJNSA_ILi256EEENSA_ILi128EEESG_EEENS_10tfloat32_tENS5_IJlSC_lEEESI_SJ_NS4_8TiledMMAINS4_8MMA_AtomIJNS4_23SM100_MMA_TF32_2x1SM_SSISI_SI_fLi256ELi128ELNS4_4UMMA5MajorE0ELSO_0ELNSN_7ScaleInE0ELSP_0EEEEEENS4_6LayoutINS5_IJSC_SC_SC_EEENS5_IJNSA_ILi0EEESU_SU_EEEEENS5_IJNS4_10UnderscoreESX_SX_EEEEENS4_28SM100_TMA_2SM_LOAD_MULTICASTENS4_14ComposedLayoutINS4_7SwizzleILi3ELi4ELi3EEENS4_18smem_ptr_flag_bitsILi32EEENSS_INS5_IJNSA_ILi8EEENSA_ILi32EEEEEENS5_IJS17_SC_EEEEEEEvNS4_8identityES10_S1B_vS1C_EENS_8epilogue10collective18CollectiveEpilogueINS1E_23Sm100TmaWarpSpecializedILi4ELi2ELi16ELb1ELb0EEEJNS5_IJSG_SG_SG_EEENS5_IJNSS_ISG_SC_EENSS_INSA_ILi16EEESC_EEEEESI_SJ_SI_SJ_NS1E_6fusion15FusionCallbacksIS1I_NS1O_17LinearCombinationISI_fSI_fLNS_15FloatRoundStyleE2EEES1J_S1N_JEEENS4_5SM1004TMEM4LOAD26SM100_TMEM_LOAD_32dp32b16xENS4_13SM90_TMA_LOADENS11_INS12_ILi2ELi4ELi3EEES15_NSS_INS5_IJS16_S1L_EEENS5_IJS1L_SC_EEEEEEENS4_39AutoVectorizingCopyWithAssumedAlignmentILi128EEENS4_14SM90_TMA_STOREES23_S25_S25_EEEvvEEEEvNT_6ParamsE --------------------------
	.section	.text._ZN7cutlass13device_kernelINS_4gemm6kernel13GemmUniversalIN4cute5tupleIJiiiiEEENS1_10collective13CollectiveMmaINS1_35MainloopSm100TmaUmmaWarpSpecializedILi2ELi2ELi4ENS5_IJNS4_1CILi4EEESB_NSA_ILi1EEEEEEEENS5_IJNSA_ILi256EEENSA_ILi128EEESG_EEENS_10tfloat32_tENS5_IJlSC_lEEESI_SJ_NS4_8TiledMMAINS4_8MMA_AtomIJNS4_23SM100_MMA_TF32_2x1SM_SSISI_SI_fLi256ELi128ELNS4_4UMMA5MajorE0ELSO_0ELNSN_7ScaleInE0ELSP_0EEEEEENS4_6LayoutINS5_IJSC_SC_SC_EEENS5_IJNSA_ILi0EEESU_SU_EEEEENS5_IJNS4_10UnderscoreESX_SX_EEEEENS4_28SM100_TMA_2SM_LOAD_MULTICASTENS4_14ComposedLayoutINS4_7SwizzleILi3ELi4ELi3EEENS4_18smem_ptr_flag_bitsILi32EEENSS_INS5_IJNSA_ILi8EEENSA_ILi32EEEEEENS5_IJS17_SC_EEEEEEEvNS4_8identityES10_S1B_vS1C_EENS_8epilogue10collective18CollectiveEpilogueINS1E_23Sm100TmaWarpSpecializedILi4ELi2ELi16ELb1ELb0EEEJNS5_IJSG_SG_SG_EEENS5_IJNSS_ISG_SC_EENSS_INSA_ILi16EEESC_EEEEESI_SJ_SI_SJ_NS1E_6fusion15FusionCallbacksIS1I_NS1O_17LinearCombinationISI_fSI_fLNS_15FloatRoundStyleE2EEES1J_S1N_JEEENS4_5SM1004TMEM4LOAD26SM100_TMEM_LOAD_32dp32b16xENS4_13SM90_TMA_LOADENS11_INS12_ILi2ELi4ELi3EEES15_NSS_INS5_IJS16_S1L_EEENS5_IJS1L_SC_EEEEEEENS4_39AutoVectorizingCopyWithAssumedAlignmentILi128EEENS4_14SM90_TMA_STOREES23_S25_S25_EEEvvEEEEvNT_6ParamsE,"ax",@progbits
	.align	128
.text._ZN7cutlass13device_kernelINS_4gemm6kernel13GemmUniversalIN4cute5tupleIJiiiiEEENS1_10collective13CollectiveMmaINS1_35MainloopSm100TmaUmmaWarpSpecializedILi2ELi2ELi4ENS5_IJNS4_1CILi4EEESB_NSA_ILi1EEEEEEEENS5_IJNSA_ILi256EEENSA_ILi128EEESG_EEENS_10tfloat32_tENS5_IJlSC_lEEESI_SJ_NS4_8TiledMMAINS4_8MMA_AtomIJNS4_23SM100_MMA_TF32_2x1SM_SSISI_SI_fLi256ELi128ELNS4_4UMMA5MajorE0ELSO_0ELNSN_7ScaleInE0ELSP_0EEEEEENS4_6LayoutINS5_IJSC_SC_SC_EEENS5_IJNSA_ILi0EEESU_SU_EEEEENS5_IJNS4_10UnderscoreESX_SX_EEEEENS4_28SM100_TMA_2SM_LOAD_MULTICASTENS4_14ComposedLayoutINS4_7SwizzleILi3ELi4ELi3EEENS4_18smem_ptr_flag_bitsILi32EEENSS_INS5_IJNSA_ILi8EEENSA_ILi32EEEEEENS5_IJS17_SC_EEEEEEEvNS4_8identityES10_S1B_vS1C_EENS_8epilogue10collective18CollectiveEpilogueINS1E_23Sm100TmaWarpSpecializedILi4ELi2ELi16ELb1ELb0EEEJNS5_IJSG_SG_SG_EEENS5_IJNSS_ISG_SC_EENSS_INSA_ILi16EEESC_EEEEESI_SJ_SI_SJ_NS1E_6fusion15FusionCallbacksIS1I_NS1O_17LinearCombinationISI_fSI_fLNS_15FloatRoundStyleE2EEES1J_S1N_JEEENS4_5SM1004TMEM4LOAD26SM100_TMEM_LOAD_32dp32b16xENS4_13SM90_TMA_LOADENS11_INS12_ILi2ELi4ELi3EEES15_NSS_INS5_IJS16_S1L_EEENS5_IJS1L_SC_EEEEEEENS4_39AutoVectorizingCopyWithAssumedAlignmentILi128EEENS4_14SM90_TMA_STOREES23_S25_S25_EEEvvEEEEvNT_6ParamsE:
        .type           _ZN7cutlass13device_kernelINS_4gemm6kernel13GemmUniversalIN4cute5tupleIJiiiiEEENS1_10collective13CollectiveMmaINS1_35MainloopSm100TmaUmmaWarpSpecializedILi2ELi2ELi4ENS5_IJNS4_1CILi4EEESB_NSA_ILi1EEEEEEEENS5_IJNSA_ILi256EEENSA_ILi128EEESG_EEENS_10tfloat32_tENS5_IJlSC_lEEESI_SJ_NS4_8TiledMMAINS4_8MMA_AtomIJNS4_23SM100_MMA_TF32_2x1SM_SSISI_SI_fLi256ELi128ELNS4_4UMMA5MajorE0ELSO_0ELNSN_7ScaleInE0ELSP_0EEEEEENS4_6LayoutINS5_IJSC_SC_SC_EEENS5_IJNSA_ILi0EEESU_SU_EEEEENS5_IJNS4_10UnderscoreESX_SX_EEEEENS4_28SM100_TMA_2SM_LOAD_MULTICASTENS4_14ComposedLayoutINS4_7SwizzleILi3ELi4ELi3EEENS4_18smem_ptr_flag_bitsILi32EEENSS_INS5_IJNSA_ILi8EEENSA_ILi32EEEEEENS5_IJS17_SC_EEEEEEEvNS4_8identityES10_S1B_vS1C_EENS_8epilogue10collective18CollectiveEpilogueINS1E_23Sm100TmaWarpSpecializedILi4ELi2ELi16ELb1ELb0EEEJNS5_IJSG_SG_SG_EEENS5_IJNSS_ISG_SC_EENSS_INSA_ILi16EEESC_EEEEESI_SJ_SI_SJ_NS1E_6fusion15FusionCallbacksIS1I_NS1O_17LinearCombinationISI_fSI_fLNS_15FloatRoundStyleE2EEES1J_S1N_JEEENS4_5SM1004TMEM4LOAD26SM100_TMEM_LOAD_32dp32b16xENS4_13SM90_TMA_LOADENS11_INS12_ILi2ELi4ELi3EEES15_NSS_INS5_IJS16_S1L_EEENS5_IJS1L_SC_EEEEEEENS4_39AutoVectorizingCopyWithAssumedAlignmentILi128EEENS4_14SM90_TMA_STOREES23_S25_S25_EEEvvEEEEvNT_6ParamsE,@function
        .size           _ZN7cutlass13device_kernelINS_4gemm6kernel13GemmUniversalIN4cute5tupleIJiiiiEEENS1_10collective13CollectiveMmaINS1_35MainloopSm100TmaUmmaWarpSpecializedILi2ELi2ELi4ENS5_IJNS4_1CILi4EEESB_NSA_ILi1EEEEEEEENS5_IJNSA_ILi256EEENSA_ILi128EEESG_EEENS_10tfloat32_tENS5_IJlSC_lEEESI_SJ_NS4_8TiledMMAINS4_8MMA_AtomIJNS4_23SM100_MMA_TF32_2x1SM_SSISI_SI_fLi256ELi128ELNS4_4UMMA5MajorE0ELSO_0ELNSN_7ScaleInE0ELSP_0EEEEEENS4_6LayoutINS5_IJSC_SC_SC_EEENS5_IJNSA_ILi0EEESU_SU_EEEEENS5_IJNS4_10UnderscoreESX_SX_EEEEENS4_28SM100_TMA_2SM_LOAD_MULTICASTENS4_14ComposedLayoutINS4_7SwizzleILi3ELi4ELi3EEENS4_18smem_ptr_flag_bitsILi32EEENSS_INS5_IJNSA_ILi8EEENSA_ILi32EEEEEENS5_IJS17_SC_EEEEEEEvNS4_8identityES10_S1B_vS1C_EENS_8epilogue10collective18CollectiveEpilogueINS1E_23Sm100TmaWarpSpecializedILi4ELi2ELi16ELb1ELb0EEEJNS5_IJSG_SG_SG_EEENS5_IJNSS_ISG_SC_EENSS_INSA_ILi16EEESC_EEEEESI_SJ_SI_SJ_NS1E_6fusion15FusionCallbacksIS1I_NS1O_17LinearCombinationISI_fSI_fLNS_15FloatRoundStyleE2EEES1J_S1N_JEEENS4_5SM1004TMEM4LOAD26SM100_TMEM_LOAD_32dp32b16xENS4_13SM90_TMA_LOADENS11_INS12_ILi2ELi4ELi3EEES15_NSS_INS5_IJS16_S1L_EEENS5_IJS1L_SC_EEEEEEENS4_39AutoVectorizingCopyWithAssumedAlignmentILi128EEENS4_14SM90_TMA_STOREES23_S25_S25_EEEvvEEEEvNT_6ParamsE,(.L_x_239 - _ZN7cutlass13device_kernelINS_4gemm6kernel13GemmUniversalIN4cute5tupleIJiiiiEEENS1_10collective13CollectiveMmaINS1_35MainloopSm100TmaUmmaWarpSpecializedILi2ELi2ELi4ENS5_IJNS4_1CILi4EEESB_NSA_ILi1EEEEEEEENS5_IJNSA_ILi256EEENSA_ILi128EEESG_EEENS_10tfloat32_tENS5_IJlSC_lEEESI_SJ_NS4_8TiledMMAINS4_8MMA_AtomIJNS4_23SM100_MMA_TF32_2x1SM_SSISI_SI_fLi256ELi128ELNS4_4UMMA5MajorE0ELSO_0ELNSN_7ScaleInE0ELSP_0EEEEEENS4_6LayoutINS5_IJSC_SC_SC_EEENS5_IJNSA_ILi0EEESU_SU_EEEEENS5_IJNS4_10UnderscoreESX_SX_EEEEENS4_28SM100_TMA_2SM_LOAD_MULTICASTENS4_14ComposedLayoutINS4_7SwizzleILi3ELi4ELi3EEENS4_18smem_ptr_flag_bitsILi32EEENSS_INS5_IJNSA_ILi8EEENSA_ILi32EEEEEENS5_IJS17_SC_EEEEEEEvNS4_8identityES10_S1B_vS1C_EENS_8epilogue10collective18CollectiveEpilogueINS1E_23Sm100TmaWarpSpecializedILi4ELi2ELi16ELb1ELb0EEEJNS5_IJSG_SG_SG_EEENS5_IJNSS_ISG_SC_EENSS_INSA_ILi16EEESC_EEEEESI_SJ_SI_SJ_NS1E_6fusion15FusionCallbacksIS1I_NS1O_17LinearCombinationISI_fSI_fLNS_15FloatRoundStyleE2EEES1J_S1N_JEEENS4_5SM1004TMEM4LOAD26SM100_TMEM_LOAD_32dp32b16xENS4_13SM90_TMA_LOADENS11_INS12_ILi2ELi4ELi3EEES15_NSS_INS5_IJS16_S1L_EEENS5_IJS1L_SC_EEEEEEENS4_39AutoVectorizingCopyWithAssumedAlignmentILi128EEENS4_14SM90_TMA_STOREES23_S25_S25_EEEvvEEEEvNT_6ParamsE)
        .other          _ZN7cutlass13device_kernelINS_4gemm6kernel13GemmUniversalIN4cute5tupleIJiiiiEEENS1_10collective13CollectiveMmaINS1_35MainloopSm100TmaUmmaWarpSpecializedILi2ELi2ELi4ENS5_IJNS4_1CILi4EEESB_NSA_ILi1EEEEEEEENS5_IJNSA_ILi256EEENSA_ILi128EEESG_EEENS_10tfloat32_tENS5_IJlSC_lEEESI_SJ_NS4_8TiledMMAINS4_8MMA_AtomIJNS4_23SM100_MMA_TF32_2x1SM_SSISI_SI_fLi256ELi128ELNS4_4UMMA5MajorE0ELSO_0ELNSN_7ScaleInE0ELSP_0EEEEEENS4_6LayoutINS5_IJSC_SC_SC_EEENS5_IJNSA_ILi0EEESU_SU_EEEEENS5_IJNS4_10UnderscoreESX_SX_EEEEENS4_28SM100_TMA_2SM_LOAD_MULTICASTENS4_14ComposedLayoutINS4_7SwizzleILi3ELi4ELi3EEENS4_18smem_ptr_flag_bitsILi32EEENSS_INS5_IJNSA_ILi8EEENSA_ILi32EEEEEENS5_IJS17_SC_EEEEEEEvNS4_8identityES10_S1B_vS1C_EENS_8epilogue10collective18CollectiveEpilogueINS1E_23Sm100TmaWarpSpecializedILi4ELi2ELi16ELb1ELb0EEEJNS5_IJSG_SG_SG_EEENS5_IJNSS_ISG_SC_EENSS_INSA_ILi16EEESC_EEEEESI_SJ_SI_SJ_NS1E_6fusion15FusionCallbacksIS1I_NS1O_17LinearCombinationISI_fSI_fLNS_15FloatRoundStyleE2EEES1J_S1N_JEEENS4_5SM1004TMEM4LOAD26SM100_TMEM_LOAD_32dp32b16xENS4_13SM90_TMA_LOADENS11_INS12_ILi2ELi4ELi3EEES15_NSS_INS5_IJS16_S1L_EEENS5_IJS1L_SC_EEEEEEENS4_39AutoVectorizingCopyWithAssumedAlignmentILi128EEENS4_14SM90_TMA_STOREES23_S25_S25_EEEvvEEEEvNT_6ParamsE,@"STO_CUDA_ENTRY STV_DEFAULT"
_ZN7cutlass13device_kernelINS_4gemm6kernel13GemmUniversalIN4cute5tupleIJiiiiEEENS1_10collective13CollectiveMmaINS1_35MainloopSm100TmaUmmaWarpSpecializedILi2ELi2ELi4ENS5_IJNS4_1CILi4EEESB_NSA_ILi1EEEEEEEENS5_IJNSA_ILi256EEENSA_ILi128EEESG_EEENS_10tfloat32_tENS5_IJlSC_lEEESI_SJ_NS4_8TiledMMAINS4_8MMA_AtomIJNS4_23SM100_MMA_TF32_2x1SM_SSISI_SI_fLi256ELi128ELNS4_4UMMA5MajorE0ELSO_0ELNSN_7ScaleInE0ELSP_0EEEEEENS4_6LayoutINS5_IJSC_SC_SC_EEENS5_IJNSA_ILi0EEESU_SU_EEEEENS5_IJNS4_10UnderscoreESX_SX_EEEEENS4_28SM100_TMA_2SM_LOAD_MULTICASTENS4_14ComposedLayoutINS4_7SwizzleILi3ELi4ELi3EEENS4_18smem_ptr_flag_bitsILi32EEENSS_INS5_IJNSA_ILi8EEENSA_ILi32EEEEEENS5_IJS17_SC_EEEEEEEvNS4_8identityES10_S1B_vS1C_EENS_8epilogue10collective18CollectiveEpilogueINS1E_23Sm100TmaWarpSpecializedILi4ELi2ELi16ELb1ELb0EEEJNS5_IJSG_SG_SG_EEENS5_IJNSS_ISG_SC_EENSS_INSA_ILi16EEESC_EEEEESI_SJ_SI_SJ_NS1E_6fusion15FusionCallbacksIS1I_NS1O_17LinearCombinationISI_fSI_fLNS_15FloatRoundStyleE2EEES1J_S1N_JEEENS4_5SM1004TMEM4LOAD26SM100_TMEM_LOAD_32dp32b16xENS4_13SM90_TMA_LOADENS11_INS12_ILi2ELi4ELi3EEES15_NSS_INS5_IJS16_S1L_EEENS5_IJS1L_SC_EEEEEEENS4_39AutoVectorizingCopyWithAssumedAlignmentILi128EEENS4_14SM90_TMA_STOREES23_S25_S25_EEEvvEEEEvNT_6ParamsE:
[----:B------:R-:W1:Y:S01]  /*0000*/  LDC R1, c[0x0][0x37c] ;  /* 0x0000df00ff017b82 */ /* 0x000e620000000800 */
[----:B------:R-:W2:Y:S01]  /*0010*/  S2R R70, SR_TID.X ;  /* 0x0000000000467919 */ /* 0x000ea20000002100 */
[----:B------:R-:W3:Y:S06]  /*0020*/  LDCU.64 UR8, c[0x0][0x890] ;  /* 0x00011200ff0877ac */ /* 0x000eec0008000a00 */
[----:B------:R-:W4:Y:S01]  /*0030*/  S2UR UR4, SR_CgaCtaId ;  /* 0x00000000000479c3 */ /* 0x000f220000008800 */
[----:B------:R-:W-:Y:S02]  /*0040*/  PRMT R56, RZ, 0x7610, R56 ;  /* 0x00007610ff387816 */ /* 0x000fe40000000038 */
[----:B------:R-:W-:-:S02]  /*0050*/  ELECT P0, URZ, PT ;  /* 0x0000000000ff782f */ /* 0x000fc40003800000 */
[----:B---3--:R-:W-:-:S04]  /*0060*/  ISETP.NE.U32.AND P1, PT, RZ, UR8, PT ;  /* 0x00000008ff007c0c */ /* 0x008fc8000bf25070 */
[----:B------:R-:W-:Y:S01]  /*0070*/  ISETP.NE.AND.EX P2, PT, RZ, UR9, PT, P1 ;  /* 0x00000009ff007c0c */ /* 0x000fe2000bf45310 */
[----:B----4-:R-:W-:Y:S01]  /*0080*/  IMAD.U32 R60, RZ, RZ, UR4 ;  /* 0x00000004ff3c7e24 */ /* 0x010fe2000f8e00ff */
[----:B------:R-:W-:Y:S02]  /*0090*/  ULOP3.LUT UR5, UR4, 0x1, URZ, 0xc0, !UPT ;  /* 0x0000000104057892 */ /* 0x000fe4000f8ec0ff */
[----:B------:R-:W-:Y:S01]  /*00a0*/  ULOP3.LUT UR4, UR4, 0x1, URZ, 0x3c, !UPT ;  /* 0x0000000104047892 */ /* 0x000fe2000f8e3cff */
[----:B--2---:R-:W-:-:S03]  /*00b0*/  SHF.R.U32.HI R57, RZ, 0x5, R70 ;  /* 0x00000005ff397819 */ /* 0x004fc60000011646 */
[----:B------:R-:W-:Y:S02]  /*00c0*/  IMAD.U32 R2, RZ, RZ, UR5 ;  /* 0x00000005ff027e24 */ /* 0x000fe4000f8e00ff */
[----:B------:R-:W2:Y:S02]  /*00d0*/  SHFL.IDX PT, R0, R57, RZ, 0x1f ;  /* 0x00001fff39007589 */ /* 0x000ea400000e0000 */
[----:B--2---:R-:W-:Y:S01]  /*00e0*/  R2UR UR21, R0 ;  /* 0x00000000001572ca */ /* 0x004fe200000e0000 */
[----:B------:R-:W-:Y:S01]  /*00f0*/  IMAD.U32 R0, RZ, RZ, UR4 ;  /* 0x00000004ff007e24 */ /* 0x000fe2000f8e00ff */
[----:B-1----:R-:W-:-:S13]  /*0100*/  @P2 BRA `(.L_x_0) ;  /* 0x0000000000302947 */ /* 0x002fda0003800000 */
[----:B------:R-:W1:Y:S02]  /*0110*/  LDCU.64 UR4, c[0x0][0x888] ;  /* 0x00011100ff0477ac */ /* 0x000e640008000a00 */
[----:B-1----:R-:W-:-:S04]  /*0120*/  UISETP.NE.U32.AND UP0, UPT, UR4, URZ, UPT ;  /* 0x000000ff0400728c */ /* 0x002fc8000bf05070 */
[----:B------:R-:W-:-:S09]  /*0130*/  UISETP.NE.AND.EX UP0, UPT, UR5, URZ, UPT, UP0 ;  /* 0x000000ff0500728c */ /* 0x000fd2000bf05300 */
[----:B------:R-:W-:Y:S05]  /*0140*/  BRA.U !UP0, `(.L_x_1) ;  /* 0x0000000108147547 */ /* 0x000fea000b800000 */
[----:B------:R-:W1:Y:S01]  /*0150*/  LDC.64 R4, c[0x0][0x888] ;  /* 0x00022200ff047b82 */ /* 0x000e620000000a00 */
[----:B------:R-:W1:Y:S02]  /*0160*/  LDCU.64 UR4, c[0x0][0x358] ;  /* 0x00006b00ff0477ac */ /* 0x000e640008000a00 */
[----:B-1----:R1:W5:Y:S01]  /*0170*/  LDG.E R27, desc[UR4][R4.64] ;  /* 0x00000004041b7981 */ /* 0x002362000c1e1900 */
[----:B------:R-:W-:Y:S01]  /*0180*/  HFMA2 R56, -RZ, RZ, 0, 5.9604644775390625e-08 ;  /* 0x00000001ff387431 */ /* 0x000fe200000001ff */
[----:B------:R-:W-:Y:S05]  /*0190*/  BRA `(.L_x_0) ;  /* 0x00000000000c7947 */ /* 0x000fea0003800000 */
.L_x_1:
[----:B------:R-:W1:Y:S01]  /*01a0*/  LDCU UR4, c[0x0][0x880] ;  /* 0x00011000ff0477ac */ /* 0x000e620008000800 */
[----:B------:R-:W-:Y:S01]  /*01b0*/  HFMA2 R56, -RZ, RZ, 0, 5.9604644775390625e-08 ;  /* 0x00000001ff387431 */ /* 0x000fe200000001ff */
[----:B-1----:R-:W-:-:S07]  /*01c0*/  MOV R27, UR4 ;  /* 0x00000004001b7c02 */ /* 0x002fce0008000f00 */
.L_x_0:
[----:B------:R-:W2:Y:S02]  /*01d0*/  LDCU.64 UR4, c[0x0][0x8b0] ;  /* 0x00011600ff0477ac */ /* 0x000ea40008000a00 */
[----:B--2---:R-:W-:-:S04]  /*01e0*/  UISETP.NE.U32.AND UP0, UPT, UR4, URZ, UPT ;  /* 0x000000ff0400728c */ /* 0x004fc8000bf05070 */
[----:B------:R-:W-:-:S09]  /*01f0*/  UISETP.NE.AND.EX UP0, UPT, UR5, URZ, UPT, UP0 ;  /* 0x000000ff0500728c */ /* 0x000fd2000bf05300 */
[----:B------:R-:W-:Y:S05]  /*0200*/  BRA.U UP0, `(.L_x_2) ;  /* 0x0000000100287547 */ /* 0x000fea000b800000 */
[----:B------:R-:W2:Y:S02]  /*0210*/  LDCU.64 UR4, c[0x0][0x8a8] ;  /* 0x00011500ff0477ac */ /* 0x000ea40008000a00 */
[----:B--2---:R-:W-:-:S04]  /*0220*/  UISETP.NE.U32.AND UP0, UPT, UR4, URZ, UPT ;  /* 0x000000ff0400728c */ /* 0x004fc8000bf05070 */
[----:B------:R-:W-:-:S09]  /*0230*/  UISETP.NE.AND.EX UP0, UPT, UR5, URZ, UPT, UP0 ;  /* 0x000000ff0500728c */ /* 0x000fd2000bf05300 */
[----:B------:R-:W-:Y:S05]  /*0240*/  BRA.U !UP0, `(.L_x_3) ;  /* 0x0000000108107547 */ /* 0x000fea000b800000 */
[----:B------:R-:W2:Y:S01]  /*0250*/  LDC.64 R24, c[0x0][0x8a8] ;  /* 0x00022a00ff187b82 */ /* 0x000ea20000000a00 */
[----:B------:R-:W2:Y:S02]  /*0260*/  LDCU.64 UR4, c[0x0][0x358] ;  /* 0x00006b00ff0477ac */ /* 0x000ea40008000a00 */
[----:B--2---:R2:W5:Y:S01]  /*0270*/  LDG.E R24, desc[UR4][R24.64] ;  /* 0x0000000418187981 */ /* 0x004562000c1e1900 */
[----:B------:R-:W-:Y:S05]  /*0280*/  BRA `(.L_x_2) ;  /* 0x0000000000087947 */ /* 0x000fea0003800000 */
.L_x_3:
[----:B------:R-:W2:Y:S02]  /*0290*/  LDCU UR4, c[0x0][0x8a0] ;  /* 0x00011400ff0477ac */ /* 0x000ea40008000800 */
[----:B--2---:R-:W-:Y:S02]  /*02a0*/  MOV R24, UR4 ;  /* 0x0000000400187c02 */ /* 0x004fe40008000f00 */
.L_x_2:
[----:B------:R-:W-:Y:S01]  /*02b0*/  IMAD.U32 R3, RZ, RZ, UR21 ;  /* 0x00000015ff037e24 */ /* 0x000fe2000f8e00ff */
[----:B------:R-:W-:Y:S04]  /*02c0*/  BSSY.RECONVERGENT B0, `(.L_x_4) ;  /* 0x000000c000007945 */ /* 0x000fe80003800200 */
[C---:B------:R-:W-:Y:S02]  /*02d0*/  ISETP.NE.OR P3, PT, R3.reuse, 0x1, !P0 ;  /* 0x000000010300780c */ /* 0x040fe40004765670 */
[----:B------:R-:W-:-:S11]  /*02e0*/  ISETP.NE.OR P2, PT, R3, 0x3, !P0 ;  /* 0x000000030300780c */ /* 0x000fd60004745670 */
[----:B------:R-:W-:Y:S05]  /*02f0*/  @P3 BRA `(.L_x_5) ;  /* 0x0000000000203947 */ /* 0x000fea0003800000 */
[----:B------:R-:W3:Y:S02]  /*0300*/  LDCU.64 UR4, c[0x0][0x348] ;  /* 0x00006900ff0477ac */ /* 0x000ee40008000a00 */
[----:B---3--:R-:W-:Y:S02]  /*0310*/  UIADD3 UR6, UP1, UPT, UR4, 0x80, URZ ;  /* 0x0000008004067890 */ /* 0x008fe4000ff3e0ff */
[----:B------:R-:W-:Y:S02]  /*0320*/  UIADD3 UR4, UP0, UPT, UR4, 0x180, URZ ;  /* 0x0000018004047890 */ /* 0x000fe4000ff1e0ff */
[----:B------:R-:W-:Y:S02]  /*0330*/  UIADD3.X UR7, UPT, UPT, URZ, UR5, URZ, UP1, !UPT ;  /* 0x00000005ff077290 */ /* 0x000fe40008ffe4ff */
[----:B------:R-:W-:-:S07]  /*0340*/  UIADD3.X UR5, UPT, UPT, URZ, UR5, URZ, UP0, !UPT ;  /* 0x00000005ff057290 */ /* 0x000fce00087fe4ff */
[----:B------:R3:W-:Y:S02]  /*0350*/  UTMACCTL.PF [UR6] ;  /* 0x00000000060079b9 */ /* 0x0007e40008040000 */
[----:B------:R3:W-:Y:S02]  /*0360*/  UTMACCTL.PF [UR4] ;  /* 0x00000000040079b9 */ /* 0x0007e40008040000 */
[----:B---3--:R-:W-:Y:S01]  /*0370*/  NOP ;  /* 0x0000000000007918 */ /* 0x008fe20000000000 */
.L_x_5:
[----:B------:R-:W-:Y:S05]  /*0380*/  BSYNC.RECONVERGENT B0 ;  /* 0x0000000000007941 */ /* 0x000fea0003800200 */
.L_x_4:
[----:B------:R-:W-:Y:S04]  /*0390*/  BSSY.RECONVERGENT B0, `(.L_x_6) ;  /* 0x000000a000007945 */ /* 0x000fe80003800200 */
        /* <DEDUP_REMOVED lines=9> */
.L_x_7:
[----:B------:R-:W-:Y:S05]  /*0430*/  BSYNC.RECONVERGENT B0 ;  /* 0x0000000000007941 */ /* 0x000fea0003800200 */
.L_x_6:
[----:B------:R-:W3:Y:S01]  /*0440*/  LDCU.64 UR4, c[0x0][0x888] ;  /* 0x00011100ff0477ac */ /* 0x000ee20008000a00 */
[----:B------:R-:W-:Y:S01]  /*0450*/  ISETP.NE.AND.EX P1, PT, RZ, UR9, PT, P1 ;  /* 0x00000009ff007c0c */ /* 0x000fe2000bf25310 */
[----:B------:R-:W-:Y:S01]  /*0460*/  UPLOP3.LUT UP3, UPT, UPT, UPT, UPT, 0x80, 0x8 ;  /* 0x000000000008789c */ /* 0x000fe20003f6f070 */
[----:B---3--:R-:W-:-:S04]  /*0470*/  ISETP.NE.U32.AND P2, PT, RZ, UR4, PT ;  /* 0x00000004ff007c0c */ /* 0x008fc8000bf45070 */
[----:B------:R-:W-:-:S13]  /*0480*/  ISETP.NE.AND.EX P2, PT, RZ, UR5, PT, P2 ;  /* 0x00000005ff007c0c */ /* 0x000fda000bf45320 */
[----:B------:R-:W-:Y:S05]  /*0490*/  @P2 BRA P1, `(.L_x_8) ;  /* 0x0000000000282947 */ /* 0x000fea0000800000 */
[----:B------:R-:W-:Y:S01]  /*04a0*/  UISETP.NE.U32.AND UP0, UPT, UR8, URZ, UPT ;  /* 0x000000ff0800728c */ /* 0x000fe2000bf05070 */
[----:B-----5:R-:W-:Y:S01]  /*04b0*/  FSETP.NEU.AND P1, PT, R27, RZ, PT ;  /* 0x000000ff1b00720b */ /* 0x020fe20003f2d000 */
[----:B------:R-:W-:Y:S02]  /*04c0*/  UISETP.NE.U32.AND UP2, UPT, UR4, URZ, UPT ;  /* 0x000000ff0400728c */ /* 0x000fe4000bf45070 */
[----:B------:R-:W-:Y:S02]  /*04d0*/  UISETP.NE.AND.EX UP1, UPT, UR9, URZ, UPT, UP0 ;  /* 0x000000ff0900728c */ /* 0x000fe4000bf25300 */
[----:B------:R-:W-:-:S04]  /*04e0*/  UISETP.NE.AND.EX UP0, UPT, UR5, URZ, UPT, UP2 ;  /* 0x000000ff0500728c */ /* 0x000fc8000bf05320 */
[----:B------:R-:W-:-:S04]  /*04f0*/  USEL UR4, URZ, 0xffffffff, UP0 ;  /* 0xffffffffff047887 */ /* 0x000fc80008000000 */
[----:B------:R-:W-:Y:S01]  /*0500*/  VOTEU.ANY UP0, P1 ;  /* 0x0000000000ff7886 */ /* 0x000fe20000800100 */
[----:B------:R-:W-:-:S04]  /*0510*/  @!UP1 USEL UR4, URZ, 0xffffffff, UP0 ;  /* 0xffffffffff049887 */ /* 0x000fc80008000000 */
[----:B------:R-:W-:-:S04]  /*0520*/  ULOP3.LUT UR4, UR4, 0x1, URZ, 0xc0, !UPT ;  /* 0x0000000104047892 */ /* 0x000fc8000f8ec0ff */
[----:B------:R-:W-:-:S11]  /*0530*/  UISETP.NE.U32.AND UP3, UPT, UR4, 0x1, UPT ;  /* 0x000000010400788c */ /* 0x000fd6000bf65070 */
.L_x_8:
[----:B------:R-:W3:Y:S01]  /*0540*/  SHFL.IDX PT, R3, R57, RZ, 0x1f ;  /* 0x00001fff39037589 */ /* 0x000ee200000e0000 */
[----:B------:R-:W-:Y:S01]  /*0550*/  R2UR UR4, R2 ;  /* 0x00000000020472ca */ /* 0x000fe200000e0000 */
[----:B------:R-:W-:-:S04]  /*0560*/  UISETP.NE.AND UP0, UPT, UR21, 0x2, UPT ;  /* 0x000000021500788c */ /* 0x000fc8000bf05270 */
[----:B------:R-:W-:-:S08]  /*0570*/  USEL UR53, URZ, 0x1, UP0 ;  /* 0x00000001ff357887 */ /* 0x000fd00008000000 */
[----:B------:R-:W-:-:S06]  /*0580*/  UISETP.EQ.AND UP1, UPT, UR4, URZ, !UP0 ;  /* 0x000000ff0400728c */ /* 0x000fcc000c722270 */
[----:B------:R-:W-:Y:S02]  /*0590*/  PLOP3.LUT P4, PT, P0, PT, UP1, 0x80, 0x8 ;  /* 0x000000000008781c */ /* 0x000fe4000078f018 */
[----:B---3--:R-:W-:-:S13]  /*05a0*/  ISETP.NE.AND P1, PT, R3, RZ, PT ;  /* 0x000000ff0300720c */ /* 0x008fda0003f25270 */
[----:B------:R-:W-:Y:S05]  /*05b0*/  @P1 BRA `(.L_x_9) ;  /* 0x0000000000481947 */ /* 0x000fea0003800000 */
[----:B------:R-:W-:Y:S01]  /*05c0*/  R2UR UR5, R60 ;  /* 0x000000003c0572ca */ /* 0x000fe200000e0000 */
[----:B------:R-:W-:Y:S01]  /*05d0*/  UMOV UR4, 0x400 ;  /* 0x0000040000047882 */ /* 0x000fe20000000000 */
[----:B------:R-:W-:Y:S01]  /*05e0*/  UMOV UR8, 0x1 ;  /* 0x0000000100087882 */ /* 0x000fe20000000000 */
[----:B------:R-:W-:Y:S01]  /*05f0*/  UMOV UR6, 0x5 ;  /* 0x0000000500067882 */ /* 0x000fe20000000000 */
[----:B------:R-:W-:-:S04]  /*0600*/  UIADD3 UR8, UPT, UPT, -UR8, 0x100000, URZ ;  /* 0x0010000008087890 */ /* 0x000fc8000fffe1ff */
[----:B------:R-:W-:Y:S02]  /*0610*/  USHF.L.U32 UR9, UR8, 0xb, URZ ;  /* 0x0000000b08097899 */ /* 0x000fe400080006ff */
[----:B------:R-:W-:Y:S02]  /*0620*/  USHF.L.U32 UR8, UR8, 0x1, URZ ;  /* 0x0000000108087899 */ /* 0x000fe400080006ff */
[----:B------:R-:W-:-:S04]  /*0630*/  UIADD3 UR6, UPT, UPT, -UR6, 0x100000, URZ ;  /* 0x0010000006067890 */ /* 0x000fc8000fffe1ff */
[----:B------:R-:W-:Y:S02]  /*0640*/  USHF.L.U32 UR7, UR6, 0xb, URZ ;  /* 0x0000000b06077899 */ /* 0x000fe400080006ff */
[----:B------:R-:W-:Y:S01]  /*0650*/  USHF.L.U32 UR6, UR6, 0x1, URZ ;  /* 0x0000000106067899 */ /* 0x000fe200080006ff */
[----:B------:R-:W-:Y:S01]  /*0660*/  ELECT P1, URZ, PT ;  /* 0x0000000000ff782f */ /* 0x000fe20003820000 */
[----:B------:R-:W-:Y:S01]  /*0670*/  ULEA UR4, UR5, UR4, 0x18 ;  /* 0x0000000405047291 */ /* 0x000fe2000f8ec0ff */
[----:B------:R-:W3:Y:S11]  /*0680*/  FENCE.VIEW.ASYNC.S ;  /* 0x00000000000073c6 */ /* 0x000ef60000000000 */
[----:B---3--:R3:W4:Y:S01]  /*0690*/  SYNCS.EXCH.64 URZ, [UR4], UR8 ;  /* 0x0000000804ff75b2 */ /* 0x0087220008000100 */
[----:B------:R3:W1:Y:S01]  /*06a0*/  SYNCS.EXCH.64 URZ, [UR4+0x10], UR6 ;  /* 0x0000100604ff75b2 */ /* 0x0006620008000100 */
[----:B------:R3:W1:Y:S01]  /*06b0*/  SYNCS.EXCH.64 URZ, [UR4+0x8], UR8 ;  /* 0x0000080804ff75b2 */ /* 0x0006620008000100 */
[----:B------:R3:W1:Y:S01]  /*06c0*/  SYNCS.EXCH.64 URZ, [UR4+0x18], UR6 ;  /* 0x0000180604ff75b2 */ /* 0x0006620008000100 */
[----:B------:R-:W-:Y:S01]  /*06d0*/  NOP ;  /* 0x0000000000007918 */ /* 0x000fe20000000000 */
.L_x_9:
[----:B------:R-:W2:Y:S01]  /*06e0*/  SHFL.IDX PT, R3, R57, RZ, 0x1f ;  /* 0x00001fff39037589 */ /* 0x000ea200000e0000 */
[----:B------:R-:W-:Y:S01]  /*06f0*/  NOP ;  /* 0x0000000000007918 */ /* 0x000fe20000000000 */
[----:B--2---:R-:W-:-:S13]  /*0700*/  ISETP.NE.AND P1, PT, R3, 0x1, PT ;  /* 0x000000010300780c */ /* 0x004fda0003f25270 */
[----:B------:R-:W-:Y:S05]  /*0710*/  @P1 BRA `(.L_x_10) ;  /* 0x0000000000581947 */ /* 0x000fea0003800000 */
[----:B------:R-:W-:Y:S01]  /*0720*/  R2UR UR5, R60 ;  /* 0x000000003c0572ca */ /* 0x000fe200000e0000 */
[----:B---3--:R-:W-:Y:S01]  /*0730*/  UMOV UR4, 0x400 ;  /* 0x0000040000047882 */ /* 0x008fe20000000000 */
        /* <DEDUP_REMOVED lines=10> */
[----:B------:R-:W2:Y:S11]  /*07e0*/  FENCE.VIEW.ASYNC.S ;  /* 0x00000000000073c6 */ /* 0x000eb60000000000 */
[----:B--2---:R2:W3:Y:S01]  /*07f0*/  SYNCS.EXCH.64 URZ, [UR4+0x20], UR8 ;  /* 0x0000200804ff75b2 */ /* 0x0044e20008000100 */
[----:B------:R2:W1:Y:S01]  /*0800*/  SYNCS.EXCH.64 URZ, [UR4+0x40], UR6 ;  /* 0x0000400604ff75b2 */ /* 0x0004620008000100 */
[----:B------:R2:W1:Y:S01]  /*0810*/  SYNCS.EXCH.64 URZ, [UR4+0x28], UR8 ;  /* 0x0000280804ff75b2 */ /* 0x0004620008000100 */
[----:B------:R2:W1:Y:S01]  /*0820*/  SYNCS.EXCH.64 URZ, [UR4+0x48], UR6 ;  /* 0x0000480604ff75b2 */ /* 0x0004620008000100 */
[----:B------:R2:W1:Y:S01]  /*0830*/  SYNCS.EXCH.64 URZ, [UR4+0x30], UR8 ;  /* 0x0000300804ff75b2 */ /* 0x0004620008000100 */
[----:B------:R2:W1:Y:S01]  /*0840*/  SYNCS.EXCH.64 URZ, [UR4+0x50], UR6 ;  /* 0x0000500604ff75b2 */ /* 0x0004620008000100 */
[----:B------:R2:W1:Y:S01]  /*0850*/  SYNCS.EXCH.64 URZ, [UR4+0x38], UR8 ;  /* 0x0000380804ff75b2 */ /* 0x0004620008000100 */
[----:B------:R2:W1:Y:S01]  /*0860*/  SYNCS.EXCH.64 URZ, [UR4+0x58], UR6 ;  /* 0x0000580604ff75b2 */ /* 0x0004620008000100 */
[----:B------:R-:W-:Y:S01]  /*0870*/  NOP ;  /* 0x0000000000007918 */ /* 0x000fe20000000000 */
.L_x_10:
[----:B------:R-:W4:Y:S01]  /*0880*/  SHFL.IDX PT, R3, R57, RZ, 0x1f ;  /* 0x00001fff39037589 */ /* 0x000f2200000e0000 */
[----:B------:R-:W-:Y:S01]  /*0890*/  NOP ;  /* 0x0000000000007918 */ /* 0x000fe20000000000 */
[----:B----4-:R-:W-:-:S13]  /*08a0*/  ISETP.NE.AND P1, PT, R3, 0x3, PT ;  /* 0x000000030300780c */ /* 0x010fda0003f25270 */
[----:B------:R-:W-:Y:S05]  /*08b0*/  @P1 BRA `(.L_x_11) ;  /* 0x0000000000301947 */ /* 0x000fea0003800000 */
[----:B------:R-:W-:Y:S01]  /*08c0*/  R2UR UR5, R60 ;  /* 0x000000003c0572ca */ /* 0x000fe200000e0000 */
[----:B--23--:R-:W-:Y:S01]  /*08d0*/  UMOV UR6, 0x400 ;  /* 0x0000040000067882 */ /* 0x00cfe20000000000 */
[----:B------:R-:W-:Y:S01]  /*08e0*/  UMOV UR4, 0x20 ;  /* 0x0000002000047882 */ /* 0x000fe20000000000 */
[----:B------:R-:W-:-:S10]  /*08f0*/  ELECT P1, URZ, PT ;  /* 0x0000000000ff782f */ /* 0x000fd40003820000 */
[----:B------:R-:W-:Y:S02]  /*0900*/  ULEA UR6, UR5, UR6, 0x18 ;  /* 0x0000000605067291 */ /* 0x000fe4000f8ec0ff */
[----:B------:R-:W-:-:S04]  /*0910*/  UIADD3 UR4, UPT, UPT, -UR4, 0x100000, URZ ;  /* 0x0010000004047890 */ /* 0x000fc8000fffe1ff */
[----:B------:R-:W-:Y:S02]  /*0920*/  USHF.L.U32 UR5, UR4, 0xb, URZ ;  /* 0x0000000b04057899 */ /* 0x000fe400080006ff */
[----:B------:R-:W-:Y:S01]  /*0930*/  USHF.L.U32 UR4, UR4, 0x1, URZ ;  /* 0x0000000104047899 */ /* 0x000fe200080006ff */
[----:B------:R-:W2:Y:S11]  /*0940*/  FENCE.VIEW.ASYNC.S ;  /* 0x00000000000073c6 */ /* 0x000eb60000000000 */
[----:B--2---:R4:W2:Y:S01]  /*0950*/  SYNCS.EXCH.64 URZ, [UR6+0x60], UR4 ;  /* 0x0000600406ff75b2 */ /* 0x0048a20008000100 */
[----:B------:R4:W3:Y:S02]  /*0960*/  SYNCS.EXCH.64 URZ, [UR6+0x68], UR4 ;  /* 0x0000680406ff75b2 */ /* 0x0008e40008000100 */
[----:B----4-:R-:W-:Y:S01]  /*0970*/  NOP ;  /* 0x0000000000007918 */ /* 0x010fe20000000000 */
.L_x_11:
[----:B------:R-:W4:Y:S01]  /*0980*/  SHFL.IDX PT, R3, R57, RZ, 0x1f ;  /* 0x00001fff39037589 */ /* 0x000f2200000e0000 */
[----:B------:R-:W-:Y:S01]  /*0990*/  NOP ;  /* 0x0000000000007918 */ /* 0x000fe20000000000 */
[----:B----4-:R-:W-:-:S13]  /*09a0*/  ISETP.NE.AND P1, PT, R3, 0x4, PT ;  /* 0x000000040300780c */ /* 0x010fda0003f25270 */
[----:B------:R-:W-:Y:S05]  /*09b0*/  @P1 BRA `(.L_x_12) ;  /* 0x00000000004c1947 */ /* 0x000fea0003800000 */
[----:B------:R-:W-:Y:S01]  /*09c0*/  R2UR UR5, R60 ;  /* 0x000000003c0572ca */ /* 0x000fe200000e0000 */
[----:B--23--:R-:W-:Y:S01]  /*09d0*/  UMOV UR4, 0xe20 ;  /* 0x00000e2000047882 */ /* 0x00cfe20000000000 */
[----:B------:R-:W-:Y:S01]  /*09e0*/  UMOV UR6, 0x400 ;  /* 0x0000040000067882 */ /* 0x000fe20000000000 */
[----:B------:R-:W-:Y:S01]  /*09f0*/  USEL UR4, UR4, 0xc20, UP3 ;  /* 0x00000c2004047887 */ /* 0x000fe20009800000 */
[----:B------:R-:W-:Y:S01]  /*0a00*/  UMOV UR8, 0x1 ;  /* 0x0000000100087882 */ /* 0x000fe20000000000 */
[----:B------:R-:W-:Y:S01]  /*0a10*/  ELECT P1, URZ, PT ;  /* 0x0000000000ff782f */ /* 0x000fe20003820000 */
[----:B------:R-:W-:-:S04]  /*0a20*/  UIADD3 UR8, UPT, UPT, -UR8, 0x100000, URZ ;  /* 0x0010000008087890 */ /* 0x000fc8000fffe1ff */
[----:B------:R-:W-:Y:S02]  /*0a30*/  USHF.L.U32 UR9, UR8, 0xb, URZ ;  /* 0x0000000b08097899 */ /* 0x000fe400080006ff */
[----:B------:R-:W-:Y:S02]  /*0a40*/  USHF.L.U32 UR8, UR8, 0x1, URZ ;  /* 0x0000000108087899 */ /* 0x000fe400080006ff */
[----:B------:R-:W-:Y:S02]  /*0a50*/  ULEA UR6, UR5, UR6, 0x18 ;  /* 0x0000000605067291 */ /* 0x000fe4000f8ec0ff */
[----:B------:R-:W-:-:S04]  /*0a60*/  UIADD3 UR4, UPT, UPT, -UR4, 0x100000, URZ ;  /* 0x0010000004047890 */ /* 0x000fc8000fffe1ff */
[----:B------:R-:W-:Y:S02]  /*0a70*/  USHF.L.U32 UR5, UR4, 0xb, URZ ;  /* 0x0000000b04057899 */ /* 0x000fe400080006ff */
[----:B------:R-:W-:Y:S01]  /*0a80*/  USHF.L.U32 UR4, UR4, 0x1, URZ ;  /* 0x0000000104047899 */ /* 0x000fe200080006ff */
[----:B------:R-:W2:Y:S03]  /*0a90*/  FENCE.VIEW.ASYNC.S ;  /* 0x00000000000073c6 */ /* 0x000ea60000000000 */
[----:B--2---:R4:W2:Y:S08]  /*0aa0*/  SYNCS.EXCH.64 URZ, [UR6+0x70], UR8 ;  /* 0x0000700806ff75b2 */ /* 0x0048b00008000100 */
[----:B------:R4:W3:Y:S01]  /*0ab0*/  SYNCS.EXCH.64 URZ, [UR6+0x80], UR4 ;  /* 0x0000800406ff75b2 */ /* 0x0008e20008000100 */
[----:B------:R4:W1:Y:S01]  /*0ac0*/  SYNCS.EXCH.64 URZ, [UR6+0x78], UR8 ;  /* 0x0000780806ff75b2 */ /* 0x0008620008000100 */
[----:B------:R4:W1:Y:S02]  /*0ad0*/  SYNCS.EXCH.64 URZ, [UR6+0x88], UR4 ;  /* 0x0000880406ff75b2 */ /* 0x0008640008000100 */
[----:B----4-:R-:W-:Y:S01]  /*0ae0*/  NOP ;  /* 0x0000000000007918 */ /* 0x010fe20000000000 */
.L_x_12:
[----:B------:R-:W4:Y:S01]  /*0af0*/  SHFL.IDX PT, R3, R57, RZ, 0x1f ;  /* 0x00001fff39037589 */ /* 0x000f2200000e0000 */
[----:B------:R-:W-:Y:S01]  /*0b00*/  NOP ;  /* 0x0000000000007918 */ /* 0x000fe20000000000 */
[----:B----4-:R-:W-:-:S13]  /*0b10*/  ISETP.NE.AND P1, PT, R3, 0x5, PT ;  /* 0x000000050300780c */ /* 0x010fda0003f25270 */
[----:B------:R-:W-:Y:S05]  /*0b20*/  @P1 BRA `(.L_x_13) ;  /* 0x0000000000581947 */ /* 0x000fea0003800000 */
[----:B------:R-:W-:Y:S01]  /*0b30*/  R2UR UR5, R60 ;  /* 0x000000003c0572ca */ /* 0x000fe200000e0000 */
[----:B--23--:R-:W-:Y:S01]  /*0b40*/  UMOV UR4, 0x400 ;  /* 0x0000040000047882 */ /* 0x00cfe20000000000 */
        /* <DEDUP_REMOVED lines=11> */
[----:B--2---:R4:W2:Y:S01]  /*0c00*/  SYNCS.EXCH.64 URZ, [UR4+0x90], UR6 ;  /* 0x0000900604ff75b2 */ /* 0x0048a20008000100 */
[----:B------:R4:W3:Y:S01]  /*0c10*/  SYNCS.EXCH.64 URZ, [UR4+0xb0], UR8 ;  /* 0x0000b00804ff75b2 */ /* 0x0008e20008000100 */
[----:B------:R4:W1:Y:S01]  /*0c20*/  SYNCS.EXCH.64 URZ, [UR4+0x98], UR6 ;  /* 0x0000980604ff75b2 */ /* 0x0008620008000100 */
[----:B------:R4:W1:Y:S01]  /*0c30*/  SYNCS.EXCH.64 URZ, [UR4+0xb8], UR8 ;  /* 0x0000b80804ff75b2 */ /* 0x0008620008000100 */
[----:B------:R4:W1:Y:S01]  /*0c40*/  SYNCS.EXCH.64 URZ, [UR4+0xa0], UR6 ;  /* 0x0000a00604ff75b2 */ /* 0x0008620008000100 */
[----:B------:R4:W1:Y:S01]  /*0c50*/  SYNCS.EXCH.64 URZ, [UR4+0xc0], UR8 ;  /* 0x0000c00804ff75b2 */ /* 0x0008620008000100 */
[----:B------:R4:W1:Y:S01]  /*0c60*/  SYNCS.EXCH.64 URZ, [UR4+0xa8], UR6 ;  /* 0x0000a80604ff75b2 */ /* 0x0008620008000100 */
[----:B------:R4:W1:Y:S02]  /*0c70*/  SYNCS.EXCH.64 URZ, [UR4+0xc8], UR8 ;  /* 0x0000c80804ff75b2 */ /* 0x0008640008000100 */
[----:B----4-:R-:W-:Y:S01]  /*0c80*/  NOP ;  /* 0x0000000000007918 */ /* 0x010fe20000000000 */
.L_x_13:
[----:B------:R-:W4:Y:S01]  /*0c90*/  SHFL.IDX PT, R3, R57, RZ, 0x1f ;  /* 0x00001fff39037589 */ /* 0x000f2200000e0000 */
[----:B------:R-:W-:Y:S01]  /*0ca0*/  ISETP.NE.OR P0, PT, RZ, UR21, !P0 ;  /* 0x00000015ff007c0c */ /* 0x000fe2000c705670 */
[----:B------:R-:W-:Y:S01]  /*0cb0*/  NOP ;  /* 0x0000000000007918 */ /* 0x000fe20000000000 */
[----:B----4-:R-:W-:-:S13]  /*0cc0*/  ISETP.NE.AND P1, PT, R3, 0x3, PT ;  /* 0x000000030300780c */ /* 0x010fda0003f25270 */
[----:B------:R-:W-:Y:S05]  /*0cd0*/  @P1 BRA `(.L_x_14) ;  /* 0x0000000000381947 */ /* 0x000fea0003800000 */
[----:B------:R-:W-:Y:S01]  /*0ce0*/  R2UR UR5, R60 ;  /* 0x000000003c0572ca */ /* 0x000fe200000e0000 */
[----:B--23--:R-:W-:Y:S01]  /*0cf0*/  UMOV UR4, 0x400 ;  /* 0x0000040000047882 */ /* 0x00cfe20000000000 */
[----:B------:R-:W-:Y:S01]  /*0d00*/  UMOV UR6, 0x20 ;  /* 0x0000002000067882 */ /* 0x000fe20000000000 */
[----:B------:R-:W-:Y:S01]  /*0d10*/  ELECT P1, URZ, PT ;  /* 0x0000000000ff782f */ /* 0x000fe20003820000 */
[----:B------:R-:W-:-:S04]  /*0d20*/  UIADD3 UR6, UPT, UPT, -UR6, 0x100000, URZ ;  /* 0x0010000006067890 */ /* 0x000fc8000fffe1ff */
[----:B------:R-:W-:Y:S02]  /*0d30*/  USHF.L.U32 UR7, UR6, 0xb, URZ ;  /* 0x0000000b06077899 */ /* 0x000fe400080006ff */
[----:B------:R-:W-:-:S03]  /*0d40*/  USHF.L.U32 UR6, UR6, 0x1, URZ ;  /* 0x0000000106067899 */ /* 0x000fc600080006ff */
[----:B------:R-:W-:Y:S01]  /*0d50*/  ULEA UR4, UR5, UR4, 0x18 ;  /* 0x0000000405047291 */ /* 0x000fe2000f8ec0ff */
[----:B------:R-:W2:Y:S11]  /*0d60*/  FENCE.VIEW.ASYNC.S ;  /* 0x00000000000073c6 */ /* 0x000eb60000000000 */
[----:B--2---:R4:W2:Y:S01]  /*0d70*/  SYNCS.EXCH.64 URZ, [UR4+0xd0], UR6 ;  /* 0x0000d00604ff75b2 */ /* 0x0048a20008000100 */
[----:B------:R4:W3:Y:S01]  /*0d80*/  SYNCS.EXCH.64 URZ, [UR4+0xe0], UR6 ;  /* 0x0000e00604ff75b2 */ /* 0x0008e20008000100 */
[----:B------:R4:W1:Y:S01]  /*0d90*/  SYNCS.EXCH.64 URZ, [UR4+0xd8], UR6 ;  /* 0x0000d80604ff75b2 */ /* 0x0008620008000100 */
[----:B------:R4:W1:Y:S02]  /*0da0*/  SYNCS.EXCH.64 URZ, [UR4+0xe8], UR6 ;  /* 0x0000e80604ff75b2 */ /* 0x0008640008000100 */
[----:B----4-:R-:W-:Y:S01]  /*0db0*/  NOP ;  /* 0x0000000000007918 */ /* 0x010fe20000000000 */
.L_x_14:
[----:B--23--:R-:W-:Y:S01]  /*0dc0*/  R2UR UR7, R60 ;  /* 0x000000003c0772ca */ /* 0x00cfe200000e0000 */
[----:B------:R-:W-:Y:S01]  /*0dd0*/  VOTEU.ALL UP0, P0 ;  /* 0x0000000000ff7886 */ /* 0x000fe20000000000 */
[----:B------:R-:W-:Y:S01]  /*0de0*/  UMOV UR4, 0x20 ;  /* 0x0000002000047882 */ /* 0x000fe20000000000 */
[----:B------:R-:W2:Y:S01]  /*0df0*/  LDCU UR28, c[0x0][0x36c] ;  /* 0x00006d80ff1c77ac */ /* 0x000ea20008000800 */
[----:B------:R-:W-:Y:S01]  /*0e00*/  NOP ;  /* 0x0000000000007918 */ /* 0x000fe20000000000 */
[----:B-1----:R-:W-:Y:S01]  /*0e10*/  LOP3.LUT R5, R70, 0x1f, RZ, 0xc0, !PT ;  /* 0x0000001f46057812 */ /* 0x002fe200078ec0ff */
[----:B------:R-:W-:Y:S01]  /*0e20*/  @!UP0 UMOV UR6, 0x400 ;  /* 0x0000040000068882 */ /* 0x000fe20000000000 */
[----:B------:R-:W-:-:S04]  /*0e30*/  @!UP0 UIADD3 UR4, UPT, UPT, -UR4, 0x100000, URZ ;  /* 0x0010000004048890 */ /* 0x000fc8000fffe1ff */
[----:B------:R-:W-:Y:S02]  /*0e40*/  @!UP0 USHF.L.U32 UR5, UR4, 0xb, URZ ;  /* 0x0000000b04058899 */ /* 0x000fe400080006ff */
[----:B------:R-:W-:Y:S02]  /*0e50*/  @!UP0 USHF.L.U32 UR4, UR4, 0x1, URZ ;  /* 0x0000000104048899 */ /* 0x000fe400080006ff */
[----:B------:R-:W-:Y:S02]  /*0e60*/  UISETP.NE.AND UP4, UPT, UR21, URZ, UPT ;  /* 0x000000ff1500728c */ /* 0x000fe4000bf85270 */
[----:B------:R-:W-:Y:S01]  /*0e70*/  @!UP0 ULEA UR6, UR7, UR6, 0x18 ;  /* 0x0000000607068291 */ /* 0x000fe2000f8ec0ff */
[----:B------:R-:W-:Y:S01]  /*0e80*/  VOTEU.ALL UP0, P0 ;  /* 0x0000000000ff7886 */ /* 0x000fe20000000000 */
[----:B--2---:R-:W-:Y:S01]  /*0e90*/  UISETP.EQ.U32.AND UP1, UPT, UR28, 0x1, UPT ;  /* 0x000000011c00788c */ /* 0x004fe2000bf22070 */
[----:B------:R-:W1:Y:S09]  /*0ea0*/  FENCE.VIEW.ASYNC.S ;  /* 0x00000000000073c6 */ /* 0x000e720000000000 */
[----:B-1----:R1:W2:Y:S01]  /*0eb0*/  @!UP0 SYNCS.EXCH.64 URZ, [UR6+0xf0], UR4 ;  /* 0x0000f00406ff85b2 */ /* 0x0022a20008000100 */
[----:B------:R-:W-:Y:S05]  /*0ec0*/  BRA.U !UP1, `(.L_x_15) ;  /* 0x0000000109087547 */ /* 0x000fea000b800000 */
[----:B--2---:R-:W-:Y:S01]  /*0ed0*/  UCGABAR_ARV ;  /* 0x00000000000079c7 */ /* 0x004fe20008000000 */
[----:B------:R-:W-:Y:S05]  /*0ee0*/  BRA `(.L_x_16) ;  /* 0x0000000000047947 */ /* 0x000fea0003800000 */
.L_x_15:
[----:B--2---:R-:W-:Y:S01]  /*0ef0*/  NOP ;  /* 0x0000000000007918 */ /* 0x004fe20000000000 */
.L_x_16:
[----:B------:R-:W2:Y:S01]  /*0f00*/  S2UR UR26, SR_CTAID.X ;  /* 0x00000000001a79c3 */ /* 0x000ea20000002500 */
[----:B------:R-:W-:-:S05]  /*0f10*/  CS2R.32 R59, SR_CgaSize ;  /* 0x00000000003b7805 */ /* 0x000fca0000008a00 */
[----:B------:R-:W-:-:S05]  /*0f20*/  IMAD R59, R59, -0xa0, RZ ;  /* 0xffffff603b3b7824 */ /* 0x000fca00078e02ff */
[----:B------:R-:W-:-:S14]  /*0f30*/  R2UR UR10, R59 ;  /* 0x000000003b0a72ca */ /* 0x000fdc00000e0000 */
[----:B------:R-:W3:Y:S01]  /*0f40*/  LDCU UR10, c[0x0][UR10+0x2b0] ;  /* 0x000056000a0a77ac */ /* 0x000ee20008000800 */
[----:B------:R-:W-:Y:S02]  /*0f50*/  R2UR UR11, R60 ;  /* 0x000000003c0b72ca */ /* 0x000fe400000e0000 */
[----:B-1----:R-:W-:Y:S02]  /*0f60*/  R2UR UR5, R2 ;  /* 0x00000000020572ca */ /* 0x002fe400000e0000 */
[----:B------:R-:W-:-:S05]  /*0f70*/  CS2R.32 R59, SR_CgaSize ;  /* 0x00000000003b7805 */ /* 0x000fca0000008a00 */
[----:B------:R-:W-:-:S05]  /*0f80*/  IMAD R59, R59, -0xa0, RZ ;  /* 0xffffff603b3b7824 */ /* 0x000fca00078e02ff */
[----:B------:R-:W-:-:S14]  /*0f90*/  R2UR UR9, R59 ;  /* 0x000000003b0972ca */ /* 0x000fdc00000e0000 */
[----:B------:R-:W1:Y:S01]  /*0fa0*/  LDCU UR9, c[0x0][UR9+0x2b4] ;  /* 0x00005680090977ac */ /* 0x000e620008000800 */
[----:B------:R-:W4:Y:S01]  /*0fb0*/  S2UR UR8, SR_CTAID.Y ;  /* 0x00000000000879c3 */ /* 0x000f220000002600 */
[----:B------:R-:W1:Y:S01]  /*0fc0*/  LDCU UR24, c[0x0][0xb24] ;  /* 0x00016480ff1877ac */ /* 0x000e620008000800 */
[----:B------:R-:W-:Y:S01]  /*0fd0*/  UMOV UR30, 0x5 ;  /* 0x00000005001e7882 */ /* 0x000fe20000000000 */
[----:B------:R-:W-:Y:S01]  /*0fe0*/  UMOV UR31, 0x1111 ;  /* 0x00001111001f7882 */ /* 0x000fe20000000000 */
[----:B------:R-:W-:-:S04]  /*0ff0*/  USHF.R.U32.HI UR7, URZ, 0x1, UR11 ;  /* 0x00000001ff077899 */ /* 0x000fc8000801160b */
[----:B------:R-:W1:Y:S01]  /*1000*/  S2UR UR60, SR_CTAID.Z ;  /* 0x00000000003c79c3 */ /* 0x000e620000002700 */
[----:B------:R-:W-:Y:S02]  /*1010*/  USHF.R.U32.HI UR4, URZ, 0x2, UR11 ;  /* 0x00000002ff047899 */ /* 0x000fe4000801160b */
[----:B------:R-:W-:Y:S02]  /*1020*/  ULOP3.LUT UR5, UR5, 0xc, UR11, 0xf8, !UPT ;  /* 0x0000000c05057892 */ /* 0x000fe4000f8ef80b */
[----:B------:R-:W-:Y:S02]  /*1030*/  USHF.L.U32 UR38, UR11, 0x8, URZ ;  /* 0x000000080b267899 */ /* 0x000fe400080006ff */
[----:B------:R-:W-:Y:S01]  /*1040*/  USHF.L.U32 UR37, UR11, 0x9, URZ ;  /* 0x000000090b257899 */ /* 0x000fe200080006ff */
[----:B--2---:R-:W-:Y:S01]  /*1050*/  I2FP.F32.U32 R4, UR26 ;  /* 0x0000001a00047c45 */ /* 0x004fe20008201000 */
[----:B------:R-:W-:Y:S01]  /*1060*/  ULOP3.LUT UR6, UR11, 0x3, URZ, 0xc0, !UPT ;  /* 0x000000030b067892 */ /* 0x000fe2000f8ec0ff */
[----:B------:R-:W-:-:S05]  /*1070*/  CS2R.32 R59, SR_CgaSize ;  /* 0x00000000003b7805 */ /* 0x000fca0000008a00 */
[----:B------:R-:W-:-:S05]  /*1080*/  IMAD R59, R59, -0xa0, RZ ;  /* 0xffffff603b3b7824 */ /* 0x000fca00078e02ff */
[----:B------:R-:W-:-:S14]  /*1090*/  R2UR UR11, R59 ;  /* 0x000000003b0b72ca */ /* 0x000fdc00000e0000 */
[----:B------:R-:W2:Y:S01]  /*10a0*/  LDCU UR11, c[0x0][UR11+0x2a0] ;  /* 0x000054000b0b77ac */ /* 0x000ea20008000800 */
[----:B---3--:R-:W-:Y:S01]  /*10b0*/  FMUL R4, R4, UR10 ;  /* 0x0000000a04047c20 */ /* 0x008fe20008400000 */
[----:B------:R-:W-:-:S05]  /*10c0*/  CS2R.32 R59, SR_CgaSize ;  /* 0x00000000003b7805 */ /* 0x000fca0000008a00 */
[----:B------:R-:W-:-:S05]  /*10d0*/  IMAD R59, R59, -0xa0, RZ ;  /* 0xffffff603b3b7824 */ /* 0x000fca00078e02ff */
[----:B------:R-:W-:-:S14]  /*10e0*/  R2UR UR10, R59 ;  /* 0x000000003b0a72ca */ /* 0x000fdc00000e0000 */
[----:B------:R-:W3:Y:S01]  /*10f0*/  LDCU UR10, c[0x0][UR10+0x2a4] ;  /* 0x000054800a0a77ac */ /* 0x000ee20008000800 */
[----:B----4-:R-:W-:Y:S01]  /*1100*/  I2FP.F32.U32 R3, UR8 ;  /* 0x0000000800037c45 */ /* 0x010fe20008201000 */
[----:B------:R-:W4:Y:S01]  /*1110*/  F2I.U32.TRUNC.NTZ R4, R4 ;  /* 0x0000000400047305 */ /* 0x000f22000020f000 */
[----:B------:R-:W-:-:S03]  /*1120*/  ULOP3.LUT UR71, UR7, 0x1, URZ, 0xc0, !UPT ;  /* 0x0000000107477892 */ /* 0x000fc6000f8ec0ff */
[----:B-1----:R-:W-:Y:S01]  /*1130*/  FMUL R3, R3, UR9 ;  /* 0x0000000903037c20 */ /* 0x002fe20008400000 */
[----:B------:R-:W-:Y:S02]  /*1140*/  ULOP3.LUT UR69, UR4, 0x3, URZ, 0xc0, !UPT ;  /* 0x0000000304457892 */ /* 0x000fe4000f8ec0ff */
[----:B------:R-:W-:Y:S02]  /*1150*/  UISETP.GT.U32.AND UP0, UPT, UR5, 0xffff, UPT ;  /* 0x0000ffff0500788c */ /* 0x000fe4000bf04070 */
[----:B------:R-:W-:Y:S01]  /*1160*/  UISETP.GT.U32.AND UP1, UPT, UR6, 0xffff, UPT ;  /* 0x0000ffff0600788c */ /* 0x000fe2000bf24070 */
[----:B------:R-:W1:Y:S01]  /*1170*/  F2I.U32.TRUNC.NTZ R3, R3 ;  /* 0x0000000300037305 */ /* 0x000e62000020f000 */
[----:B------:R-:W-:Y:S02]  /*1180*/  USEL UR5, UR5, 0xffff, !UP0 ;  /* 0x0000ffff05057887 */ /* 0x000fe4000c000000 */
[----:B------:R-:W-:Y:S02]  /*1190*/  USEL UR6, UR6, 0xffff, !UP1 ;  /* 0x0000ffff06067887 */ /* 0x000fe4000c800000 */
[----:B------:R-:W-:Y:S01]  /*11a0*/  ULOP3.LUT UR5, UR5, 0xffff, URZ, 0xc0, !UPT ;  /* 0x0000ffff05057892 */ /* 0x000fe2000f8ec0ff */
[----:B----4-:R-:W-:Y:S01]  /*11b0*/  R2UR UR7, R4 ;  /* 0x00000000040772ca */ /* 0x010fe200000e0000 */
[----:B------:R-:W-:Y:S01]  /*11c0*/  ULOP3.LUT UR6, UR6, 0xffff, URZ, 0xc0, !UPT ;  /* 0x0000ffff06067892 */ /* 0x000fe2000f8ec0ff */
[----:B------:R-:W-:Y:S01]  /*11d0*/  PRMT R4, RZ, 0x7610, R4 ;  /* 0x00007610ff047816 */ /* 0x000fe20000000004 */
[----:B------:R-:W-:Y:S01]  /*11e0*/  USHF.L.U32 UR30, UR30, UR5, URZ ;  /* 0x000000051e1e7299 */ /* 0x000fe200080006ff */
[----:B------:R-:W4:Y:S01]  /*11f0*/  LDCU UR39, c[0x0][0xb24] ;  /* 0x00016480ff2777ac */ /* 0x000f220008000800 */
[----:B-1----:R-:W-:Y:S01]  /*1200*/  R2UR UR4, R3 ;  /* 0x00000000030472ca */ /* 0x002fe200000e0000 */
[----:B------:R-:W1:Y:S01]  /*1210*/  LDCU UR27, c[0x0][0xb30] ;  /* 0x00016600ff1b77ac */ /* 0x000e620008000800 */
[----:B------:R-:W-:-:S06]  /*1220*/  PRMT R3, RZ, 0x7610, R3 ;  /* 0x00007610ff037816 */ /* 0x000fcc0000000003 */
[----:B------:R-:W-:Y:S02]  /*1230*/  UIADD3 UR5, UPT, UPT, -UR7, URZ, URZ ;  /* 0x000000ff07057290 */ /* 0x000fe4000fffe1ff */
[----:B------:R-:W-:Y:S02]  /*1240*/  UISETP.NE.AND UP5, UPT, UR21, 0x2, UPT ;  /* 0x000000021500788c */ /* 0x000fe4000bfa5270 */
[----:B--2---:R-:W-:Y:S02]  /*1250*/  UIMAD UR5, UR11, UR5, UR26 ;  /* 0x000000050b0572a4 */ /* 0x004fe4000f8e021a */
[----:B------:R-:W-:Y:S02]  /*1260*/  ULOP3.LUT UR38, UR38, 0xc00, URZ, 0xc0, !UPT ;  /* 0x00000c0026267892 */ /* 0x000fe4000f8ec0ff */
[----:B------:R-:W-:Y:S02]  /*1270*/  UIADD3 UR4, UPT, UPT, -UR4, URZ, URZ ;  /* 0x000000ff04047290 */ /* 0x000fe4000fffe1ff */
[----:B------:R-:W-:Y:S01]  /*1280*/  IMAD.U32 R59, RZ, RZ, UR5 ;  /* 0x00000005ff3b7e24 */ /* 0x000fe2000f8e00ff */
[----:B------:R-:W-:-:S02]  /*1290*/  ULOP3.LUT UR37, UR37, 0x400, URZ, 0xc0, !UPT ;  /* 0x0000040025257892 */ /* 0x000fc4000f8ec0ff */
[----:B---3--:R-:W-:Y:S02]  /*12a0*/  UIMAD UR4, UR10, UR4, UR8 ;  /* 0x000000040a0472a4 */ /* 0x008fe4000f8e0208 */
[----:B------:R-:W-:Y:S01]  /*12b0*/  UISETP.GE.AND UP6, UPT, UR24, 0x1, UPT ;  /* 0x000000011800788c */ /* 0x000fe2000bfc6270 */
[----:B------:R-:W-:Y:S01]  /*12c0*/  UMOV UR20, UR8 ;  /* 0x0000000800147c82 */ /* 0x000fe20008000000 */
[----:B------:R-:W-:Y:S02]  /*12d0*/  UMOV UR16, UR26 ;  /* 0x0000001a00107c82 */ /* 0x000fe40008000000 */
[----:B------:R-:W-:Y:S01]  /*12e0*/  IMAD.U32 R58, RZ, RZ, UR4 ;  /* 0x00000004ff3a7e24 */ /* 0x000fe2000f8e00ff */
[----:B------:R-:W-:Y:S01]  /*12f0*/  USHF.L.U32 UR31, UR31, UR6, URZ ;  /* 0x000000061f1f7299 */ /* 0x000fe200080006ff */
[----:B-1--4-:R-:W-:Y:S11]  /*1300*/  BRA.U UP4, `(.L_x_17) ;  /* 0x0000000104b47547 */ /* 0x012ff6000b800000 */
[----:B------:R-:W-:Y:S02]  /*1310*/  R2UR UR18, R58 ;  /* 0x000000003a1272ca */ /* 0x000fe400000e0000 */
[----:B------:R-:W-:-:S11]  /*1320*/  R2UR UR19, R59 ;  /* 0x000000003b1372ca */ /* 0x000fd600000e0000 */
[----:B------:R-:W-:Y:S02]  /*1330*/  UISETP.NE.AND UP0, UPT, UR18, URZ, UPT ;  /* 0x000000ff1200728c */ /* 0x000fe4000bf05270 */
[----:B------:R-:W-:Y:S02]  /*1340*/  ULOP3.LUT UR4, UR19, 0x2, URZ, 0x3c, !UPT ;  /* 0x0000000213047892 */ /* 0x000fe4000f8e3cff */
[----:B------:R-:W-:Y:S02]  /*1350*/  UISETP.GT.U32.AND UP1, UPT, UR19, 0x1, UP0 ;  /* 0x000000011300788c */ /* 0x000fe40008724070 */
[----:B------:R-:W-:Y:S02]  /*1360*/  UISETP.NE.AND UP2, UPT, UR18, 0x1, UPT ;  /* 0x000000011200788c */ /* 0x000fe4000bf45270 */
[----:B------:R-:W-:Y:S02]  /*1370*/  UISETP.GT.U32.AND UP0, UPT, UR4, 0x1, UP0 ;  /* 0x000000010400788c */ /* 0x000fe40008704070 */
[----:B------:R-:W-:-:S02]  /*1380*/  USEL UR7, URZ, 0x1, UP1 ;  /* 0x00000001ff077887 */ /* 0x000fc40008800000 */
[----:B------:R-:W-:Y:S02]  /*1390*/  USEL UR8, URZ, 0x2, UP1 ;  /* 0x00000002ff087887 */ /* 0x000fe40008800000 */
[----:B------:R-:W-:Y:S02]  /*13a0*/  UISETP.GT.U32.AND UP1, UPT, UR19, 0x1, UP2 ;  /* 0x000000011300788c */ /* 0x000fe40009724070 */
[----:B------:R-:W-:Y:S02]  /*13b0*/  USEL UR12, URZ, 0x4, UP0 ;  /* 0x00000004ff0c7887 */ /* 0x000fe40008000000 */
[----:B------:R-:W-:Y:S02]  /*13c0*/  USEL UR15, URZ, 0x8, UP0 ;  /* 0x00000008ff0f7887 */ /* 0x000fe40008000000 */
[----:B------:R-:W-:Y:S02]  /*13d0*/  UISETP.GT.U32.AND UP0, UPT, UR4, 0x1, UP2 ;  /* 0x000000010400788c */ /* 0x000fe40009704070 */
[----:B------:R-:W-:-:S02]  /*13e0*/  USEL UR6, URZ, 0x10, UP1 ;  /* 0x00000010ff067887 */ /* 0x000fc40008800000 */
[----:B------:R-:W-:Y:S02]  /*13f0*/  USEL UR11, URZ, 0x20, UP1 ;  /* 0x00000020ff0b7887 */ /* 0x000fe40008800000 */
[----:B------:R-:W-:Y:S02]  /*1400*/  UISETP.NE.AND UP1, UPT, UR18, 0x2, UPT ;  /* 0x000000021200788c */ /* 0x000fe4000bf25270 */
[----:B------:R-:W-:Y:S02]  /*1410*/  USEL UR14, URZ, 0x40, UP0 ;  /* 0x00000040ff0e7887 */ /* 0x000fe40008000000 */
[----:B------:R-:W-:Y:S02]  /*1420*/  USEL UR17, URZ, 0x80, UP0 ;  /* 0x00000080ff117887 */ /* 0x000fe40008000000 */
[----:B------:R-:W-:Y:S02]  /*1430*/  UISETP.GT.U32.AND UP0, UPT, UR19, 0x1, UP1 ;  /* 0x000000011300788c */ /* 0x000fe40008f04070 */
[----:B------:R-:W-:-:S02]  /*1440*/  UISETP.NE.AND UP2, UPT, UR18, 0x3, UPT ;  /* 0x000000031200788c */ /* 0x000fc4000bf45270 */
[----:B------:R-:W-:Y:S02]  /*1450*/  USEL UR5, URZ, 0x100, UP0 ;  /* 0x00000100ff057887 */ /* 0x000fe40008000000 */
[----:B------:R-:W-:Y:S02]  /*1460*/  USEL UR10, URZ, 0x200, UP0 ;  /* 0x00000200ff0a7887 */ /* 0x000fe40008000000 */
[----:B------:R-:W-:Y:S02]  /*1470*/  UISETP.GT.U32.AND UP0, UPT, UR19, 0x1, UP2 ;  /* 0x000000011300788c */ /* 0x000fe40009704070 */
[----:B------:R-:W-:Y:S02]  /*1480*/  UIADD3 UR5, UPT, UPT, UR5, UR6, UR7 ;  /* 0x0000000605057290 */ /* 0x000fe4000fffe007 */
[----:B------:R-:W-:Y:S02]  /*1490*/  USEL UR9, URZ, 0x1000, UP0 ;  /* 0x00001000ff097887 */ /* 0x000fe40008000000 */
[----:B------:R-:W-:-:S02]  /*14a0*/  USEL UR13, URZ, 0x2000, UP0 ;  /* 0x00002000ff0d7887 */ /* 0x000fc40008000000 */
[----:B------:R-:W-:Y:S02]  /*14b0*/  UIADD3 UR5, UPT, UPT, UR8, UR9, UR5 ;  /* 0x0000000908057290 */ /* 0x000fe4000fffe005 */
[----:B------:R-:W-:Y:S02]  /*14c0*/  UISETP.GT.U32.AND UP1, UPT, UR4, 0x1, UP1 ;  /* 0x000000010400788c */ /* 0x000fe40008f24070 */
[----:B------:R-:W-:Y:S02]  /*14d0*/  UIADD3 UR5, UPT, UPT, UR10, UR11, UR5 ;  /* 0x0000000b0a057290 */ /* 0x000fe4000fffe005 */
[----:B------:R-:W-:Y:S02]  /*14e0*/  UISETP.GT.U32.AND UP0, UPT, UR4, 0x1, UP2 ;  /* 0x000000010400788c */ /* 0x000fe40009704070 */
[----:B------:R-:W-:Y:S02]  /*14f0*/  USEL UR4, URZ, 0x400, UP1 ;  /* 0x00000400ff047887 */ /* 0x000fe40008800000 */
[----:B------:R-:W-:-:S02]  /*1500*/  UIADD3 UR5, UPT, UPT, UR12, UR13, UR5 ;  /* 0x0000000d0c057290 */ /* 0x000fc4000fffe005 */
[----:B------:R-:W-:Y:S02]  /*1510*/  USEL UR6, URZ, 0x4000, UP0 ;  /* 0x00004000ff067887 */ /* 0x000fe40008000000 */
[----:B------:R-:W-:Y:S02]  /*1520*/  UIADD3 UR5, UPT, UPT, UR4, UR14, UR5 ;  /* 0x0000000e04057290 */ /* 0x000fe4000fffe005 */
[----:B------:R-:W-:Y:S02]  /*1530*/  USEL UR7, URZ, 0x800, UP1 ;  /* 0x00000800ff077887 */ /* 0x000fe40008800000 */
[----:B------:R-:W-:Y:S02]  /*1540*/  ULOP3.LUT UR4, UR19, 0xfffffffe, URZ, 0xc0, !UPT ;  /* 0xfffffffe13047892 */ /* 0x000fe4000f8ec0ff */
[----:B------:R-:W-:Y:S02]  /*1550*/  UIADD3 UR5, UPT, UPT, UR15, UR6, UR5 ;  /* 0x000000060f057290 */ /* 0x000fe4000fffe005 */
[----:B------:R-:W-:-:S02]  /*1560*/  ULEA UR4, UR18, UR4, 0x2 ;  /* 0x0000000412047291 */ /* 0x000fc4000f8e10ff */
[----:B------:R-:W-:Y:S02]  /*1570*/  USEL UR6, URZ, 0x8000, UP0 ;  /* 0x00008000ff067887 */ /* 0x000fe40008000000 */
[----:B------:R-:W-:-:S03]  /*1580*/  UIADD3 UR5, UPT, UPT, UR7, UR17, UR5 ;  /* 0x0000001107057290 */ /* 0x000fc6000fffe005 */
[----:B------:R-:W-:Y:S01]  /*1590*/  UMOV UR7, 0x3 ;  /* 0x0000000300077882 */ /* 0x000fe20000000000 */
[----:B------:R-:W-:Y:S02]  /*15a0*/  UIADD3 UR5, UPT, UPT, UR5, UR6, URZ ;  /* 0x0000000605057290 */ /* 0x000fe4000fffe0ff */
[----:B------:R-:W-:-:S04]  /*15b0*/  USHF.L.U32 UR4, UR7, UR4, URZ ;  /* 0x0000000407047299 */ /* 0x000fc800080006ff */
[----:B------:R-:W-:Y:S02]  /*15c0*/  IMAD.U32 R4, RZ, RZ, UR5 ;  /* 0x00000005ff047e24 */ /* 0x000fe4000f8e00ff */
[----:B------:R-:W-:Y:S02]  /*15d0*/  IMAD.U32 R3, RZ, RZ, UR4 ;  /* 0x00000004ff037e24 */ /* 0x000fe4000f8e00ff */
.L_x_17:
[----:B------:R-:W-:Y:S05]  /*15e0*/  BRA.U !UP6, `(.L_x_18) ;  /* 0x000000010ed47547 */ /* 0x000fea000b800000 */
[----:B------:R-:W1:Y:S01]  /*15f0*/  LDCU.128 UR12, c[0x0][0xb10] ;  /* 0x00016200ff0c77ac */ /* 0x000e620008000c00 */
[----:B------:R-:W2:Y:S01]  /*1600*/  LDCU UR6, c[0x0][0x370] ;  /* 0x00006e00ff0677ac */ /* 0x000ea20008000800 */
[----:B------:R-:W3:Y:S01]  /*1610*/  LDCU UR5, c[0x0][0x374] ;  /* 0x00006e80ff0577ac */ /* 0x000ee20008000800 */
[----:B------:R-:W4:Y:S01]  /*1620*/  LDCU UR25, c[0x0][0xb0c] ;  /* 0x00016180ff1977ac */ /* 0x000f220008000800 */
[----:B------:R-:W4:Y:S01]  /*1630*/  LDCU UR4, c[0x0][0xb20] ;  /* 0x00016400ff0477ac */ /* 0x000f220008000800 */
[----:B------:R-:W4:Y:S01]  /*1640*/  LDCU.64 UR8, c[0x0][0xb28] ;  /* 0x00016500ff0877ac */ /* 0x000f220008000a00 */
[----:B-1----:R-:W-:Y:S02]  /*1650*/  UISETP.NE.AND UP0, UPT, UR14, 0x1, UPT ;  /* 0x000000010e00788c */ /* 0x002fe4000bf05270 */
[----:B---3--:R-:W-:Y:S02]  /*1660*/  UIMAD.WIDE.U32 UR10, UR5, UR15, URZ ;  /* 0x0000000f050a72a5 */ /* 0x008fe4000f8e00ff */
[----:B--2---:R-:W-:-:S02]  /*1670*/  UIMAD.WIDE.U32 UR18, UR6, UR12, URZ ;  /* 0x0000000c061272a5 */ /* 0x004fc4000f8e00ff */
[----:B----4-:R-:W-:Y:S02]  /*1680*/  UISETP.NE.AND UP1, UPT, UR25, 0x1, UPT ;  /* 0x000000011900788c */ /* 0x010fe4000bf25270 */
[----:B------:R-:W-:Y:S01]  /*1690*/  UISETP.NE.AND UP2, UPT, UR24, 0x1, UPT ;  /* 0x000000011800788c */ /* 0x000fe2000bf45270 */
[----:B------:R-:W-:Y:S02]  /*16a0*/  UMOV UR10, UR11 ;  /* 0x0000000b000a7c82 */ /* 0x000fe40008000000 */
[----:B------:R-:W-:Y:S01]  /*16b0*/  UMOV UR18, UR19 ;  /* 0x0000001300127c82 */ /* 0x000fe20008000000 */
[----:B------:R-:W-:Y:S02]  /*16c0*/  @UP0 USHF.R.U32.HI UR5, URZ, UR4, UR10 ;  /* 0x00000004ff050299 */ /* 0x000fe4000801160a */
[----:B------:R-:W-:Y:S02]  /*16d0*/  UIMAD.WIDE.U32 UR22, UR20, UR15, URZ ;  /* 0x0000000f141672a5 */ /* 0x000fe4000f8e00ff */
[----:B------:R-:W-:-:S02]  /*16e0*/  UIMAD.WIDE.U32 UR10, UR5, UR8, URZ ;  /* 0x00000008050a72a5 */ /* 0x000fc4000f8e00ff */
[----:B------:R-:W-:Y:S02]  /*16f0*/  @UP1 USHF.R.U32.HI UR6, URZ, UR13, UR18 ;  /* 0x0000000dff061299 */ /* 0x000fe40008011612 */
[----:B------:R-:W-:Y:S02]  /*1700*/  UIMAD.WIDE.U32 UR16, UR26, UR12, URZ ;  /* 0x0000000c1a1072a5 */ /* 0x000fe4000f8e00ff */
[----:B------:R-:W-:Y:S01]  /*1710*/  UIMAD.WIDE.U32 UR18, UR6, UR8, URZ ;  /* 0x00000008061272a5 */ /* 0x000fe2000f8e00ff */
[----:B------:R-:W-:Y:S01]  /*1720*/  UMOV UR22, UR23 ;  /* 0x0000001700167c82 */ /* 0x000fe20008000000 */
[----:B------:R-:W-:Y:S01]  /*1730*/  UMOV UR10, UR11 ;  /* 0x0000000b000a7c82 */ /* 0x000fe20008000000 */
[----:B------:R-:W-:Y:S02]  /*1740*/  USHF.R.U32.HI UR22, URZ, UR4, UR22 ;  /* 0x00000004ff167299 */ /* 0x000fe40008011616 */
[----:B------:R-:W-:Y:S02]  /*1750*/  @UP2 USHF.R.U32.HI UR5, URZ, UR9, UR10 ;  /* 0x00000009ff052299 */ /* 0x000fe4000801160a */
[----:B------:R-:W-:Y:S01]  /*1760*/  UMOV UR7, UR19 ;  /* 0x0000001300077c82 */ /* 0x000fe20008000000 */
[----:B------:R-:W-:Y:S01]  /*1770*/  UMOV UR16, UR17 ;  /* 0x0000001100107c82 */ /* 0x000fe20008000000 */
[----:B------:R-:W-:-:S02]  /*1780*/  @UP2 USHF.R.U32.HI UR6, URZ, UR9, UR7 ;  /* 0x00000009ff062299 */ /* 0x000fc40008011607 */
[----:B------:R-:W-:Y:S02]  /*1790*/  USHF.R.U32.HI UR16, URZ, UR13, UR16 ;  /* 0x0000000dff107299 */ /* 0x000fe40008011610 */
[----:B------:R-:W-:Y:S02]  /*17a0*/  USEL UR4, UR20, UR22, !UP0 ;  /* 0x0000001614047287 */ /* 0x000fe4000c000000 */
[----:B------:R-:W-:Y:S02]  /*17b0*/  UIMAD UR7, UR5, UR24, URZ ;  /* 0x00000018050772a4 */ /* 0x000fe4000f8e02ff */
[----:B------:R-:W-:Y:S02]  /*17c0*/  USEL UR5, UR26, UR16, !UP1 ;  /* 0x000000101a057287 */ /* 0x000fe4000c800000 */
[----:B------:R-:W-:Y:S02]  /*17d0*/  UIMAD UR12, UR6, UR24, URZ ;  /* 0x00000018060c72a4 */ /* 0x000fe4000f8e02ff */
[----:B------:R-:W-:-:S02]  /*17e0*/  UISETP.GE.AND UP0, UPT, UR4, UR7, UPT ;  /* 0x000000070400728c */ /* 0x000fc4000bf06270 */
[----:B------:R-:W-:Y:S02]  /*17f0*/  UIMAD.WIDE.U32 UR10, UR4, UR8, URZ ;  /* 0x00000008040a72a5 */ /* 0x000fe4000f8e00ff */
[----:B------:R-:W-:Y:S02]  /*1800*/  UISETP.GE.OR UP0, UPT, UR5, UR12, UP0 ;  /* 0x0000000c0500728c */ /* 0x000fe40008706670 */
[----:B------:R-:W-:Y:S02]  /*1810*/  UIMAD.WIDE.U32 UR12, UR5, UR8, URZ ;  /* 0x00000008050c72a5 */ /* 0x000fe4000f8e00ff */
[----:B------:R-:W-:Y:S01]  /*1820*/  UIADD3 UR10, UPT, UPT, -UR4, URZ, URZ ;  /* 0x000000ff040a7290 */ /* 0x000fe2000fffe1ff */
[----:B------:R-:W-:Y:S01]  /*1830*/  UMOV UR8, UR11 ;  /* 0x0000000b00087c82 */ /* 0x000fe20008000000 */
[----:B------:R-:W-:Y:S02]  /*1840*/  UIADD3 UR16, UPT, UPT, -UR5, URZ, URZ ;  /* 0x000000ff05107290 */ /* 0x000fe4000fffe1ff */
[----:B------:R-:W-:-:S03]  /*1850*/  USHF.R.U32.HI UR8, URZ, UR9, UR8 ;  /* 0x00000009ff087299 */ /* 0x000fc60008011608 */
[----:B------:R-:W-:Y:S01]  /*1860*/  @!UP0 UMOV UR7, UR13 ;  /* 0x0000000d00078c82 */ /* 0x000fe20008000000 */
[----:B------:R-:W-:Y:S02]  /*1870*/  UIMAD UR20, UR14, UR10, UR20 ;  /* 0x0000000a0e1472a4 */ /* 0x000fe4000f8e0214 */
[----:B------:R-:W-:Y:S02]  /*1880*/  USEL UR8, UR4, UR8, !UP2 ;  /* 0x0000000804087287 */ /* 0x000fe4000d000000 */
[----:B------:R-:W-:Y:S02]  /*1890*/  @!UP0 USHF.R.U32.HI UR7, URZ, UR9, UR7 ;  /* 0x00000009ff078299 */ /* 0x000fe40008011607 */
[----:B------:R-:W-:Y:S02]  /*18a0*/  UIADD3 UR9, UPT, UPT, -UR8, URZ, URZ ;  /* 0x000000ff08097290 */ /* 0x000fe4000fffe1ff */
[----:B------:R-:W-:Y:S02]  /*18b0*/  @!UP0 USEL UR7, UR5, UR7, !UP2 ;  /* 0x0000000705078287 */ /* 0x000fe4000d000000 */
[----:B------:R-:W-:-:S02]  /*18c0*/  UIMAD UR9, UR24, UR9, UR4 ;  /* 0x00000009180972a4 */ /* 0x000fc4000f8e0204 */
[----:B------:R-:W-:Y:S02]  /*18d0*/  @!UP0 UIADD3 UR8, UPT, UPT, UR8, -UR7, URZ ;  /* 0x8000000708088290 */ /* 0x000fe4000fffe0ff */
[----:B------:R-:W-:Y:S02]  /*18e0*/  @!UP0 UIMAD UR6, UR9, UR6, UR7 ;  /* 0x00000006090682a4 */ /* 0x000fe4000f8e0207 */
[----:B------:R-:W-:Y:S02]  /*18f0*/  @!UP0 UIMAD UR4, UR8, UR24, UR5 ;  /* 0x00000018080482a4 */ /* 0x000fe4000f8e0205 */
[----:B------:R-:W-:Y:S02]  /*1900*/  UIMAD UR16, UR25, UR16, UR26 ;  /* 0x00000010191072a4 */ /* 0x000fe4000f8e021a */
[----:B------:R-:W-:Y:S01]  /*1910*/  UIMAD UR20, UR4, UR14, UR20 ;  /* 0x0000000e041472a4 */ /* 0x000fe2000f8e0214 */
[----:B------:R-:W-:Y:S02]  /*1920*/  @!UP0 UMOV UR5, UR6 ;  /* 0x0000000600058c82 */ /* 0x000fe40008000000 */
[----:B------:R-:W-:-:S12]  /*1930*/  UIMAD UR16, UR5, UR25, UR16 ;  /* 0x00000019051072a4 */ /* 0x000fd8000f8e0210 */
.L_x_18:
[----:B------:R-:W-:-:S09]  /*1940*/  UISETP.NE.AND UP0, UPT, UR27, 0x1, UPT ;  /* 0x000000011b00788c */ /* 0x000fd2000bf05270 */
[----:B------:R-:W-:Y:S05]  /*1950*/  BRA.U UP0, `(.L_x_19) ;  /* 0x0000000100447547 */ /* 0x000fea000b800000 */
[----:B------:R-:W1:Y:S01]  /*1960*/  LDCU.128 UR8, c[0x0][0xb10] ;  /* 0x00016200ff0877ac */ /* 0x000e620008000c00 */
[----:B------:R-:W2:Y:S01]  /*1970*/  LDCU UR12, c[0x0][0xb0c] ;  /* 0x00016180ff0c77ac */ /* 0x000ea20008000800 */
[----:B------:R-:W3:Y:S01]  /*1980*/  LDCU UR13, c[0x0][0xb20] ;  /* 0x00016400ff0d77ac */ /* 0x000ee20008000800 */
[----:B-1----:R-:W-:Y:S02]  /*1990*/  UIMAD.WIDE.U32 UR6, UR16, UR8, URZ ;  /* 0x00000008100672a5 */ /* 0x002fe4000f8e00ff */
[----:B------:R-:W-:Y:S02]  /*19a0*/  UIMAD.WIDE.U32 UR4, UR20, UR11, URZ ;  /* 0x0000000b140472a5 */ /* 0x000fe4000f8e00ff */
[----:B--2---:R-:W-:Y:S02]  /*19b0*/  UISETP.NE.AND UP1, UPT, UR12, 0x1, UPT ;  /* 0x000000010c00788c */ /* 0x004fe4000bf25270 */
[----:B------:R-:W-:Y:S01]  /*19c0*/  UISETP.NE.AND UP0, UPT, UR10, 0x1, UPT ;  /* 0x000000010a00788c */ /* 0x000fe2000bf05270 */
[----:B------:R-:W-:-:S02]  /*19d0*/  UMOV UR6, UR7 ;  /* 0x0000000700067c82 */ /* 0x000fc40008000000 */
[----:B------:R-:W-:Y:S01]  /*19e0*/  UMOV UR4, UR5 ;  /* 0x0000000500047c82 */ /* 0x000fe20008000000 */
[----:B------:R-:W-:Y:S02]  /*19f0*/  USHF.R.U32.HI UR9, URZ, UR9, UR6 ;  /* 0x00000009ff097299 */ /* 0x000fe40008011606 */
[----:B---3--:R-:W-:Y:S02]  /*1a00*/  USHF.R.U32.HI UR4, URZ, UR13, UR4 ;  /* 0x0000000dff047299 */ /* 0x008fe40008011604 */
[----:B------:R-:W-:Y:S02]  /*1a10*/  USEL UR5, UR16, UR9, !UP1 ;  /* 0x0000000910057287 */ /* 0x000fe4000c800000 */
[----:B------:R-:W-:-:S04]  /*1a20*/  USEL UR4, UR20, UR4, !UP0 ;  /* 0x0000000414047287 */ /* 0x000fc8000c000000 */
[----:B------:R-:W-:Y:S02]  /*1a30*/  UIADD3 UR6, UPT, UPT, -UR4, UR5, URZ ;  /* 0x0000000504067290 */ /* 0x000fe4000fffe1ff */
[----:B------:R-:W-:Y:S02]  /*1a40*/  UIADD3 UR4, UPT, UPT, UR4, -UR5, URZ ;  /* 0x8000000504047290 */ /* 0x000fe4000fffe0ff */
[----:B------:R-:W-:Y:S02]  /*1a50*/  UIMAD UR20, UR6, UR10, UR20 ;  /* 0x0000000a061472a4 */ /* 0x000fe4000f8e0214 */
[----:B------:R-:W-:-:S12]  /*1a60*/  UIMAD UR16, UR4, UR12, UR16 ;  /* 0x0000000c041072a4 */ /* 0x000fd8000f8e0210 */
.L_x_19:
[----:B------:R-:W-:-:S09]  /*1a70*/  UISETP.EQ.U32.AND UP0, UPT, UR28, 0x1, UPT ;  /* 0x000000011c00788c */ /* 0x000fd2000bf02070 */
[----:B------:R-:W-:Y:S05]  /*1a80*/  BRA.U !UP0, `(.L_x_20) ;  /* 0x00000001080c7547 */ /* 0x000fea000b800000 */
[----:B------:R-:W-:Y:S01]  /*1a90*/  UCGABAR_WAIT ;  /* 0x0000000000007dc7 */ /* 0x000fe20008000000 */
[----:B------:R-:W-:Y:S01]  /*1aa0*/  CCTL.IVALL ;  /* 0x00000000ff00798f */ /* 0x000fe20002000000 */
[----:B------:R-:W-:Y:S05]  /*1ab0*/  BRA `(.L_x_21) ;  /* 0x0000000000047947 */ /* 0x000fea0003800000 */
.L_x_20:
[----:B------:R-:W-:Y:S06]  /*1ac0*/  BAR.SYNC.DEFER_BLOCKING 0x0 ;  /* 0x0000000000007b1d */ /* 0x000fec0000010000 */
.L_x_21:
[----:B------:R-:W-:Y:S05]  /*1ad0*/  BRA.U UP5, `(.L_x_22) ;  /* 0x0000001505f87547 */ /* 0x000fea000b800000 */
[----:B------:R-:W1:Y:S01]  /*1ae0*/  LDCU UR6, c[0x0][0x38c] ;  /* 0x00007180ff0677ac */ /* 0x000e620008000800 */
[----:B------:R-:W-:Y:S01]  /*1af0*/  PLOP3.LUT P2, PT, PT, PT, UP3, 0x80, 0x8 ;  /* 0x000000000008781c */ /* 0x000fe20003f4f038 */
[----:B------:R-:W-:Y:S01]  /*1b00*/  IMAD.MOV.U32 R12, RZ, RZ, 0x1 ;  /* 0x00000001ff0c7424 */ /* 0x000fe200078e00ff */
[----:B------:R-:W-:Y:S01]  /*1b10*/  ISETP.NE.AND P3, PT, R5, RZ, P4 ;  /* 0x000000ff0500720c */ /* 0x000fe20002765270 */
[----:B------:R-:W-:Y:S01]  /*1b20*/  USHF.L.U32 UR7, UR26, 0x6, URZ ;  /* 0x000000061a077899 */ /* 0x000fe200080006ff */
[----:B------:R-:W-:Y:S01]  /*1b30*/  PLOP3.LUT P2, PT, P2, PT, PT, 0x8, 0x80 ;  /* 0x000000000080781c */ /* 0x000fe2000174e170 */
[----:B------:R-:W-:Y:S01]  /*1b40*/  USHF.L.U32 UR8, UR26, 0x7, URZ ;  /* 0x000000071a087899 */ /* 0x000fe200080006ff */
[----:B------:R-:W-:Y:S01]  /*1b50*/  CS2R R10, SRZ ;  /* 0x00000000000a7805 */ /* 0x000fe2000001ff00 */
[----:B------:R-:W-:Y:S01]  /*1b60*/  UISETP.NE.AND UP1, UPT, UR21, URZ, UPT ;  /* 0x000000ff1500728c */ /* 0x000fe2000bf25270 */
[----:B------:R-:W-:Y:S01]  /*1b70*/  IMAD.MOV.U32 R9, RZ, RZ, RZ ;  /* 0x000000ffff097224 */ /* 0x000fe200078e00ff */
[----:B------:R-:W2:Y:S01]  /*1b80*/  LDCU UR65, c[0x0][0x370] ;  /* 0x00006e00ff4177ac */ /* 0x000ea20008000800 */
[----:B------:R-:W-:Y:S01]  /*1b90*/  IMAD.MOV.U32 R8, RZ, RZ, 0x1 ;  /* 0x00000001ff087424 */ /* 0x000fe200078e00ff */
[----:B------:R-:W3:Y:S01]  /*1ba0*/  LDCU.64 UR54, c[0x0][0x348] ;  /* 0x00006900ff3677ac */ /* 0x000ee20008000a00 */
[----:B-1----:R-:W-:-:S02]  /*1bb0*/  UIADD3 UR5, UPT, UPT, UR6, 0x7f, URZ ;  /* 0x0000007f06057890 */ /* 0x002fc4000fffe0ff */
[----:B------:R-:W-:Y:S02]  /*1bc0*/  UIADD3 UR72, UPT, UPT, UR6, 0xfe, URZ ;  /* 0x000000fe06487890 */ /* 0x000fe4000fffe0ff */
[----:B------:R-:W-:Y:S01]  /*1bd0*/  USHF.R.S32.HI UR4, URZ, 0x1f, UR5 ;  /* 0x0000001fff047899 */ /* 0x000fe20008011405 */
[----:B------:R-:W1:Y:S03]  /*1be0*/  LDCU UR64, c[0x0][0x374] ;  /* 0x00006e80ff4077ac */ /* 0x000e660008000800 */
[----:B------:R-:W-:Y:S02]  /*1bf0*/  ULEA.HI UR4, UR4, UR5, URZ, 0x7 ;  /* 0x0000000504047291 */ /* 0x000fe4000f8f38ff */
[----:B------:R-:W-:Y:S02]  /*1c00*/  UIADD3 UR5, UPT, UPT, UR6, -0x1, URZ ;  /* 0xffffffff06057890 */ /* 0x000fe4000fffe0ff */
[----:B------:R-:W-:-:S02]  /*1c10*/  USHF.R.S32.HI UR67, URZ, 0x7, UR4 ;  /* 0x00000007ff437899 */ /* 0x000fc40008011404 */
[----:B------:R-:W-:Y:S02]  /*1c20*/  UISETP.GE.U32.AND UP2, UPT, UR5, -0xff, UPT ;  /* 0xffffff010500788c */ /* 0x000fe4000bf46070 */
[----:B------:R-:W-:Y:S02]  /*1c30*/  UISETP.LT.U32.AND UP0, UPT, UR67, 0x2, UPT ;  /* 0x000000024300788c */ /* 0x000fe4000bf01070 */
[----:B------:R-:W-:Y:S02]  /*1c40*/  ULOP3.LUT UR6, UR7, 0x40, URZ, 0xc0, !UPT ;  /* 0x0000004007067892 */ /* 0x000fe4000f8ec0ff */
[----:B------:R-:W-:Y:S02]  /*1c50*/  USEL UR66, UR67, 0x2, UP0 ;  /* 0x0000000243427887 */ /* 0x000fe40008000000 */
[----:B------:R-:W-:Y:S02]  /*1c60*/  ULOP3.LUT UR5, UR8, 0x80, URZ, 0xc0, !UPT ;  /* 0x0000008008057892 */ /* 0x000fe4000f8ec0ff */
[----:B------:R-:W-:-:S02]  /*1c70*/  UIADD3 UR4, UPT, UPT, UR66, -0x1, URZ ;  /* 0xffffffff42047890 */ /* 0x000fc4000fffe0ff */
[----:B------:R-:W-:Y:S02]  /*1c80*/  @UP2 UIADD3 UR4, UPT, UPT, UR66, URZ, URZ ;  /* 0x000000ff42042290 */ /* 0x000fe4000fffe0ff */
[----:B------:R-:W-:Y:S02]  /*1c90*/  USEL UR53, UR53, 0x2, UP1 ;  /* 0x0000000235357887 */ /* 0x000fe40008800000 */
[----:B------:R-:W-:Y:S02]  /*1ca0*/  ULEA UR71, UR71, UR6, 0x5 ;  /* 0x0000000647477291 */ /* 0x000fe4000f8e28ff */
[----:B------:R-:W-:Y:S02]  /*1cb0*/  ULEA UR69, UR69, UR5, 0x5 ;  /* 0x0000000545457291 */ /* 0x000fe4000f8e28ff */
[----:B------:R-:W-:Y:S02]  /*1cc0*/  UIADD3 UR70, UPT, UPT, UR67, -UR66, URZ ;  /* 0x8000004243467290 */ /* 0x000fe4000fffe0ff */
[----:B------:R-:W-:-:S02]  /*1cd0*/  UIADD3 UR61, UPT, UPT, UR4, 0x1, URZ ;  /* 0x00000001043d7890 */ /* 0x000fc4000fffe0ff */
[----:B------:R-:W-:Y:S01]  /*1ce0*/  UIADD3 UR68, UPT, UPT, -UR4, URZ, URZ ;  /* 0x000000ff04447290 */ /* 0x000fe2000fffe1ff */
[----:B-123--:R-:W-:-:S11]  /*1cf0*/  UMOV UR29, URZ ;  /* 0x000000ff001d7c82 */ /* 0x00efd60008000000 */
.L_x_46:
[----:B------:R-:W-:-:S13]  /*1d00*/  R2UR UR4, R60 ;  /* 0x000000003c0472ca */ /* 0x000fda00000e0000 */
[----:B------:R-:W-:Y:S01]  /*1d10*/  UISETP.NE.AND UP0, UPT, UR4, URZ, UPT ;  /* 0x000000ff0400728c */ /* 0x000fe2000bf05270 */
[----:B------:R-:W1:Y:S02]  /*1d20*/  S2UR UR4, SR_CgaCtaId ;  /* 0x00000000000479c3 */ /* 0x000e640000008800 */
[----:B-1----:R-:W-:-:S06]  /*1d30*/  MOV R60, UR4 ;  /* 0x00000004003c7c02 */ /* 0x002fcc0008000f00 */
[----:B---3--:R-:W-:Y:S05]  /*1d40*/  BRA.U UP0, `(.L_x_23) ;  /* 0x0000000100347547 */ /* 0x008fea000b800000 */
[----:B------:R-:W1:Y:S01]  /*1d50*/  S2R R0, SR_CgaCtaId ;  /* 0x0000000000007919 */ /* 0x000e620000008800 */
[----:B------:R-:W-:-:S04]  /*1d60*/  MOV R2, 0x400 ;  /* 0x0000040000027802 */ /* 0x000fc80000000f00 */
[----:B-1----:R-:W-:Y:S02]  /*1d70*/  LEA R0, R0, R2, 0x18 ;  /* 0x0000000200007211 */ /* 0x002fe400078ec0ff */
[----:B------:R-:W-:-:S03]  /*1d80*/  SHF.L.U32 R2, R8, 0x1f, RZ ;  /* 0x0000001f08027819 */ /* 0x000fc600000006ff */
[----:B------:R-:W-:-:S04]  /*1d90*/  IMAD R0, R9, 0x8, R0 ;  /* 0x0000000809007824 */ /* 0x000fc800078e0200 */
[----:B------:R-:W1:Y:S02]  /*1da0*/  SYNCS.PHASECHK.TRANS64.TRYWAIT P0, [R0+URZ+0xe0], R2 ;  /* 0x0000e002000075a7 */ /* 0x000e6400080011ff */
[----:B-1----:R-:W-:Y:S05]  /*1db0*/  @!P0 BRA `(.L_x_24) ;  /* 0x000000a800bc8947 */ /* 0x002fea0003800000 */
.L_x_187:
[----:B------:R-:W-:Y:S01]  /*1dc0*/  VIADD R9, R9, 0x1 ;  /* 0x0000000109097836 */ /* 0x000fe20000000000 */
[----:B------:R1:W-:Y:S04]  /*1dd0*/  SYNCS.ARRIVE.TRANS64.A1T0 RZ, [R0+URZ+0xd0], RZ ;  /* 0x0000d0ff00ff79a7 */ /* 0x0003e800081000ff */
[----:B------:R-:W-:-:S04]  /*1de0*/  ISETP.NE.AND P0, PT, R9, 0x2, PT ;  /* 0x000000020900780c */ /* 0x000fc80003f05270 */
[----:B------:R-:W-:Y:S02]  /*1df0*/  SEL R9, R9, RZ, P0 ;  /* 0x000000ff09097207 */ /* 0x000fe40000000000 */
[----:B-1----:R-:W-:-:S04]  /*1e00*/  SEL R0, RZ, 0x1, P0 ;  /* 0x00000001ff007807 */ /* 0x002fc80000000000 */
[----:B------:R-:W-:-:S07]  /*1e10*/  LOP3.LUT R8, R8, R0, RZ, 0x3c, !PT ;  /* 0x0000000008087212 */ /* 0x000fce00078e3cff */
.L_x_23:
[----:B------:R-:W-:Y:S01]  /*1e20*/  R2UR UR4, R60 ;  /* 0x000000003c0472ca */ /* 0x000fe200000e0000 */
[----:B------:R-:W-:Y:S01]  /*1e30*/  UMOV UR22, 0x400 ;  /* 0x0000040000167882 */ /* 0x000fe20000000000 */
[----:B------:R-:W-:Y:S01]  /*1e40*/  SHF.L.U32 R0, R12, 0x1f, RZ ;  /* 0x0000001f0c007819 */ /* 0x000fe200000006ff */
[----:B------:R-:W-:Y:S02]  /*1e50*/  UISETP.GE.U32.AND UP0, UPT, UR72, 0xff, UPT ;  /* 0x000000ff4800788c */ /* 0x000fe4000bf06070 */
[----:B------:R-:W-:Y:S01]  /*1e60*/  ULEA UR27, UR20, UR71, 0x7 ;  /* 0x00000047141b7291 */ /* 0x000fe2000f8e38ff */
[----:B------:R-:W-:-:S07]  /*1e70*/  UMOV UR21, URZ ;  /* 0x000000ff00157c82 */ /* 0x000fce0008000000 */
[----:B------:R-:W-:-:S04]  /*1e80*/  ULEA UR22, UR4, UR22, 0x18 ;  /* 0x0000001604167291 */ /* 0x000fc8000f8ec0ff */
[----:B------:R-:W-:-:S09]  /*1e90*/  ULEA UR4, UR29, UR22, 0x3 ;  /* 0x000000161d047291 */ /* 0x000fd2000f8e18ff */
[----:B------:R1:W2:Y:S01]  /*1ea0*/  SYNCS.PHASECHK.TRANS64.TRYWAIT P1, [UR4+0x10], R0 ;  /* 0x00001000ff0075a7 */ /* 0x0002a20008021104 */
[----:B------:R-:W-:-:S04]  /*1eb0*/  ULEA.HI UR4, UR16, UR16, URZ, 0x1 ;  /* 0x0000001010047291 */ /* 0x000fc8000f8f08ff */
[----:B------:R-:W-:-:S04]  /*1ec0*/  USHF.L.U32 UR4, UR4, 0x7, URZ ;  /* 0x0000000704047899 */ /* 0x000fc800080006ff */
[----:B------:R-:W-:-:S04]  /*1ed0*/  ULOP3.LUT UR59, UR4, 0xffffff00, URZ, 0xc0, !UPT ;  /* 0xffffff00043b7892 */ /* 0x000fc8000f8ec0ff */
[----:B------:R-:W-:Y:S01]  /*1ee0*/  UIADD3 UR59, UPT, UPT, UR69, UR59, URZ ;  /* 0x0000003b453b7290 */ /* 0x000fe2000fffe0ff */
[----:B------:R-:W-:Y:S11]  /*1ef0*/  BRA.U !UP0, `(.L_x_25) ;  /* 0x0000000508687547 */ /* 0x000ff6000b800000 */
[----:B------:R-:W-:Y:S01]  /*1f00*/  UMOV UR23, UR68 ;  /* 0x0000004400177c82 */ /* 0x000fe20008000000 */
[----:B------:R-:W-:Y:S01]  /*1f10*/  UMOV UR7, UR29 ;  /* 0x0000001d00077c82 */ /* 0x000fe20008000000 */
[----:B------:R-:W-:-:S05]  /*1f20*/  UMOV UR42, 0x40 ;  /* 0x00000040002a7882 */ /* 0x000fca0000000000 */
.L_x_33:
[----:B------:R-:W-:Y:S01]  /*1f30*/  ULEA UR6, UR7, UR22, 0x3 ;  /* 0x0000001607067291 */ /* 0x000fe2000f8e18ff */
[----:B--2---:R-:W-:Y:S01]  /*1f40*/  @P4 MOV R2, 0x30000 ;  /* 0x0003000000024802 */ /* 0x004fe20000000f00 */
[----:B--23--:R-:W-:Y:S10]  /*1f50*/  @P1 BRA `(.L_x_26) ;  /* 0x00000000000c1947 */ /* 0x00cff40003800000 */
[----:B------:R-:W-:-:S04]  /*1f60*/  SHF.L.U32 R3, R12, 0x1f, RZ ;  /* 0x0000001f0c037819 */ /* 0x000fc800000006ff */
[----:B------:R-:W2:Y:S02]  /*1f70*/  SYNCS.PHASECHK.TRANS64.TRYWAIT P0, [UR6+0x10], R3 ;  /* 0x00001003ff0075a7 */ /* 0x000ea40008001106 */
[----:B--2---:R-:W-:Y:S05]  /*1f80*/  @!P0 BRA `(.L_x_27) ;  /* 0x000000a8005c8947 */ /* 0x004fea0003800000 */
.L_x_26:
[----:B------:R2:W-:Y:S01]  /*1f90*/  @P4 SYNCS.ARRIVE.TRANS64 RZ, [UR6], R2 ;  /* 0x00000002ffff49a7 */ /* 0x0005e20008000006 */
[----:B------:R-:W-:Y:S02]  /*1fa0*/  ULOP3.LUT UR4, UR53, 0x2, URZ, 0xfc, !UPT ;  /* 0x0000000235047892 */ /* 0x000fe4000f8efcff */
[----:B------:R-:W-:Y:S02]  /*1fb0*/  UIADD3 UR23, UPT, UPT, UR23, 0x1, URZ ;  /* 0x0000000117177890 */ /* 0x000fe4000fffe0ff */
[----:B------:R-:W-:Y:S02]  /*1fc0*/  UISETP.NE.AND UP0, UPT, UR4, 0x2, UPT ;  /* 0x000000020400788c */ /* 0x000fe4000bf05270 */
[----:B------:R-:W-:-:S07]  /*1fd0*/  UISETP.NE.AND UP2, UPT, UR23, 0x1, UPT ;  /* 0x000000011700788c */ /* 0x000fce000bf45270 */
[----:B------:R-:W-:Y:S05]  /*1fe0*/  BRA.U UP0, `(.L_x_28) ;  /* 0x0000000100047547 */ /* 0x000fea000b800000 */
[----:B------:R-:W-:Y:S05]  /*1ff0*/  BPT.TRAP 0x1 ;  /* 0x000000040000795c */ /* 0x000fea0000300000 */
.L_x_28:
[----:B------:R-:W-:Y:S04]  /*2000*/  BSSY.RECONVERGENT B0, `(.L_x_29) ;  /* 0x0000003000007945 */ /* 0x000fe80003800200 */
[----:B------:R-:W-:Y:S05]  /*2010*/  @!P3 BRA `(.L_x_30) ;  /* 0x000000000004b947 */ /* 0x000fea0003800000 */
[----:B------:R-:W-:Y:S05]  /*2020*/  BPT.TRAP 0x1 ;  /* 0x000000040000795c */ /* 0x000fea0000300000 */
.L_x_30:
[----:B------:R-:W-:Y:S05]  /*2030*/  BSYNC.RECONVERGENT B0 ;  /* 0x0000000000007941 */ /* 0x000fea0003800200 */
.L_x_29:
[----:B------:R-:W-:Y:S01]  /*2040*/  UIADD3 UR4, UPT, UPT, UR7, 0x1, URZ ;  /* 0x0000000107047890 */ /* 0x000fe2000fffe0ff */
[----:B------:R-:W-:Y:S01]  /*2050*/  BSSY.RECONVERGENT B0, `(.L_x_31) ;  /* 0x0000040000007945 */ /* 0x000fe20003800200 */
[----:B------:R-:W-:Y:S02]  /*2060*/  ELECT P0, URZ, PT ;  /* 0x0000000000ff782f */ /* 0x000fe40003800000 */
[----:B------:R-:W-:-:S04]  /*2070*/  UISETP.NE.AND UP0, UPT, UR4, 0x2, UPT ;  /* 0x000000020400788c */ /* 0x000fc8000bf05270 */
[----:B------:R-:W-:Y:S02]  /*2080*/  USEL UR5, URZ, 0x1, UP0 ;  /* 0x00000001ff057887 */ /* 0x000fe40008000000 */
[----:B------:R-:W-:-:S04]  /*2090*/  USEL UR29, UR4, URZ, UP0 ;  /* 0x000000ff041d7287 */ /* 0x000fc80008000000 */
[----:B------:R-:W-:Y:S01]  /*20a0*/  ULEA UR4, UR29, UR22, 0x3 ;  /* 0x000000161d047291 */ /* 0x000fe2000f8e18ff */
[----:B------:R-:W-:-:S04]  /*20b0*/  LOP3.LUT R12, R12, UR5, RZ, 0x3c, !PT ;  /* 0x000000050c0c7c12 */ /* 0x000fc8000f8e3cff */
[----:B-1----:R-:W-:-:S04]  /*20c0*/  SHF.L.U32 R0, R12, 0x1f, RZ ;  /* 0x0000001f0c007819 */ /* 0x002fc800000006ff */
[----:B------:R1:W3:Y:S01]  /*20d0*/  SYNCS.PHASECHK.TRANS64.TRYWAIT P1, [UR4+0x10], R0 ;  /* 0x00001000ff0075a7 */ /* 0x0002e20008021104 */
[----:B------:R-:W-:Y:S05]  /*20e0*/  @!P0 BRA `(.L_x_32) ;  /* 0x0000000000d88947 */ /* 0x000fea0003800000 */
[----:B------:R-:W-:Y:S02]  /*20f0*/  ULEA UR32, UR7, UR38, 0xe ;  /* 0x0000002607207291 */ /* 0x000fe4000f8e70ff */
[----:B------:R-:W-:Y:S02]  /*2100*/  UIADD3 UR4, UP1, UPT, UR54, 0x80, URZ ;  /* 0x0000008036047890 */ /* 0x000fe4000ff3e0ff */
[----:B------:R-:W-:Y:S02]  /*2110*/  ULEA UR13, UR7, UR37, 0xd ;  /* 0x00000025070d7291 */ /* 0x000fe4000f8e68ff */
[----:B------:R-:W-:Y:S02]  /*2120*/  ULEA UR32, UR32, UR22, 0x2 ;  /* 0x0000001620207291 */ /* 0x000fe4000f8e10ff */
[----:B------:R-:W-:Y:S02]  /*2130*/  UIADD3 UR14, UP0, UPT, UR54, 0x180, URZ ;  /* 0x00000180360e7890 */ /* 0x000fe4000ff1e0ff */
[----:B------:R-:W-:-:S02]  /*2140*/  UIADD3 UR58, UPT, UPT, UR42, -0x40, URZ ;  /* 0xffffffc02a3a7890 */ /* 0x000fc4000fffe0ff */
[----:B------:R-:W-:Y:S02]  /*2150*/  ULOP3.LUT UR57, UR6, 0xfefffff8, URZ, 0xc0, !UPT ;  /* 0xfefffff806397892 */ /* 0x000fe4000f8ec0ff */
[----:B------:R-:W-:Y:S02]  /*2160*/  UIADD3.X UR5, UPT, UPT, URZ, UR55, URZ, UP1, !UPT ;  /* 0x00000037ff057290 */ /* 0x000fe40008ffe4ff */
[----:B------:R-:W-:Y:S02]  /*2170*/  ULEA UR13, UR13, UR22, 0x2 ;  /* 0x000000160d0d7291 */ /* 0x000fe4000f8e10ff */
[----:B------:R-:W-:Y:S02]  /*2180*/  UIADD3 UR56, UPT, UPT, UR32, 0x8400, URZ ;  /* 0x0000840020387890 */ /* 0x000fe4000fffe0ff */
[----:B------:R-:W-:Y:S02]  /*2190*/  UPRMT UR17, URZ, 0x5410, UR31 ;  /* 0x00005410ff117896 */ /* 0x000fe4000800001f */
[----:B------:R-:W-:-:S02]  /*21a0*/  UIADD3 UR50, UPT, UPT, UR42, -0x20, URZ ;  /* 0xffffffe02a327890 */ /* 0x000fc4000fffe0ff */
[----:B------:R-:W-:Y:S02]  /*21b0*/  UIADD3 UR48, UPT, UPT, UR32, 0xc400, URZ ;  /* 0x0000c40020307890 */ /* 0x000fe4000fffe0ff */
[----:B------:R-:W-:Y:S02]  /*21c0*/  UIADD3 UR40, UPT, UPT, UR32, 0x10400, URZ ;  /* 0x0001040020287890 */ /* 0x000fe4000fffe0ff */
[----:B------:R-:W-:Y:S02]  /*21d0*/  UIADD3 UR34, UPT, UPT, UR42, 0x20, URZ ;  /* 0x000000202a227890 */ /* 0x000fe4000fffe0ff */
[----:B------:R-:W-:Y:S02]  /*21e0*/  UIADD3 UR32, UPT, UPT, UR32, 0x14400, URZ ;  /* 0x0001440020207890 */ /* 0x000fe4000fffe0ff */
[----:B------:R-:W-:Y:S02]  /*21f0*/  UIADD3.X UR15, UPT, UPT, URZ, UR55, URZ, UP0, !UPT ;  /* 0x00000037ff0f7290 */ /* 0x000fe400087fe4ff */
[----:B------:R-:W-:-:S02]  /*2200*/  UPRMT UR21, URZ, 0x5410, UR30 ;  /* 0x00005410ff157896 */ /* 0x000fc4000800001e */
[----:B------:R-:W-:Y:S02]  /*2210*/  UIADD3 UR24, UPT, UPT, UR13, 0x28400, URZ ;  /* 0x000284000d187890 */ /* 0x000fe4000fffe0ff */
[----:B------:R-:W-:Y:S01]  /*2220*/  UIADD3 UR8, UPT, UPT, UR13, 0x2a400, URZ ;  /* 0x0002a4000d087890 */ /* 0x000fe2000fffe0ff */
[----:B------:R-:W-:Y:S01]  /*2230*/  UMOV UR46, 0x0 ;  /* 0x00000000002e7882 */ /* 0x000fe20000000000 */
[----:B------:R-:W-:Y:S01]  /*2240*/  UMOV UR47, 0x10000000 ;  /* 0x10000000002f7882 */ /* 0x000fe20000000000 */
[----:B------:R-:W-:Y:S01]  /*2250*/  UMOV UR51, UR59 ;  /* 0x0000003b00337c82 */ /* 0x000fe20008000000 */
[----:B------:R-:W-:Y:S01]  /*2260*/  UMOV UR52, UR60 ;  /* 0x0000003c00347c82 */ /* 0x000fe20008000000 */
[----:B------:R-:W-:Y:S01]  /*2270*/  UMOV UR49, UR57 ;  /* 0x0000003900317c82 */ /* 0x000fe20008000000 */
[----:B------:R-:W-:Y:S01]  /*2280*/  UMOV UR43, UR59 ;  /* 0x0000003b002b7c82 */ /* 0x000fe20008000000 */
[----:B------:R-:W-:Y:S01]  /*2290*/  UMOV UR44, UR60 ;  /* 0x0000003c002c7c82 */ /* 0x000fe20008000000 */
[----:B------:R-:W-:Y:S01]  /*22a0*/  UMOV UR41, UR57 ;  /* 0x0000003900297c82 */ /* 0x000fe20008000000 */
[----:B------:R-:W-:Y:S01]  /*22b0*/  UTMALDG.3D.MULTICAST.2CTA [UR56], [UR4], UR17, desc[UR46] ;  /* 0x00002e38040073b4 */ /* 0x000fe20008211811 */
[----:B------:R-:W-:Y:S01]  /*22c0*/  UMOV UR35, UR59 ;  /* 0x0000003b00237c82 */ /* 0x000fe20008000000 */
        /* <DEDUP_REMOVED lines=10> */
[----:B------:R-:W-:Y:S01]  /*2370*/  UIADD3 UR16, UPT, UPT, UR13, 0x2c400, URZ ;  /* 0x0002c4000d107890 */ /* 0x000fe2000fffe0ff */
[----:B------:R-:W-:Y:S01]  /*2380*/  UMOV UR18, UR42 ;  /* 0x0000002a00127c82 */ /* 0x000fe20008000000 */
[----:B------:R-:W-:Y:S01]  /*2390*/  UMOV UR19, UR27 ;  /* 0x0000001b00137c82 */ /* 0x000fe20008000000 */
[----:B------:R-:W-:Y:S01]  /*23a0*/  UTMALDG.3D.MULTICAST.2CTA [UR40], [UR4], UR17, desc[UR46] ;  /* 0x00002e28040073b4 */ /* 0x000fe20008211811 */
[----:B------:R-:W-:Y:S01]  /*23b0*/  UMOV UR20, UR60 ;  /* 0x0000003c00147c82 */ /* 0x000fe20008000000 */
[----:B------:R4:W-:Y:S01]  /*23c0*/  UTMALDG.3D.MULTICAST.2CTA [UR32], [UR4], UR17, desc[UR46] ;  /* 0x00002e20040073b4 */ /* 0x0009e20008211811 */
[----:B------:R-:W-:Y:S01]  /*23d0*/  UTMALDG.3D.MULTICAST.2CTA [UR24], [UR14], UR21, desc[UR46] ;  /* 0x00002e180e0073b4 */ /* 0x000fe20008211815 */
[----:B------:R2:W-:Y:S01]  /*23e0*/  UTMALDG.3D.MULTICAST.2CTA [UR8], [UR14], UR21, desc[UR46] ;  /* 0x00002e080e0073b4 */ /* 0x0005e20008211815 */
[----:B----4-:R-:W-:-:S02]  /*23f0*/  UMOV UR17, UR57 ;  /* 0x0000003900117c82 */ /* 0x010fc40008000000 */
[----:B------:R4:W-:Y:S01]  /*2400*/  UTMALDG.3D.MULTICAST.2CTA [UR16], [UR14], UR21, desc[UR46] ;  /* 0x00002e100e0073b4 */ /* 0x0009e20008211815 */
[----:B--2---:R-:W-:Y:S01]  /*2410*/  UIADD3 UR8, UPT, UPT, UR13, 0x2e400, URZ ;  /* 0x0002e4000d087890 */ /* 0x004fe2000fffe0ff */
[----:B------:R-:W-:-:S08]  /*2420*/  UMOV UR10, UR34 ;  /* 0x00000022000a7c82 */ /* 0x000fd00008000000 */
[----:B------:R4:W-:Y:S02]  /*2430*/  UTMALDG.3D.MULTICAST.2CTA [UR8], [UR14], UR21, desc[UR46] ;  /* 0x00002e080e0073b4 */ /* 0x0009e40008211815 */
[----:B----4-:R-:W-:Y:S01]  /*2440*/  NOP ;  /* 0x0000000000007918 */ /* 0x010fe20000000000 */
.L_x_32:
[----:B------:R-:W-:Y:S05]  /*2450*/  BSYNC.RECONVERGENT B0 ;  /* 0x0000000000007941 */ /* 0x000fea0003800200 */
.L_x_31:
[----:B------:R-:W-:Y:S01]  /*2460*/  UIADD3 UR42, UPT, UPT, UR42, 0x80, URZ ;  /* 0x000000802a2a7890 */ /* 0x000fe2000fffe0ff */
[----:B------:R-:W-:Y:S01]  /*2470*/  UMOV UR7, UR29 ;  /* 0x0000001d00077c82 */ /* 0x000fe20008000000 */
[----:B------:R-:W-:Y:S01]  /*2480*/  UMOV UR21, UR61 ;  /* 0x0000003d00157c82 */ /* 0x000fe20008000000 */
[----:B------:R-:W-:Y:S09]  /*2490*/  BRA.U UP2, `(.L_x_33) ;  /* 0xfffffff902a47547 */ /* 0x000ff2000b83ffff */
.L_x_25:
[----:B------:R-:W-:Y:S01]  /*24a0*/  ULEA UR4, UR29, UR22, 0x3 ;  /* 0x000000161d047291 */ /* 0x000fe2000f8e18ff */
[----:B-1----:R-:W-:Y:S01]  /*24b0*/  SHF.L.U32 R0, R12, 0x1f, RZ ;  /* 0x0000001f0c007819 */ /* 0x002fe200000006ff */
[----:B------:R-:W-:Y:S01]  /*24c0*/  @!P2 SYNCS.ARRIVE.TRANS64.A1T0 RZ, [UR22+0x68], RZ ;  /* 0x000068ffffffa9a7 */ /* 0x000fe20008100016 */
[----:B------:R-:W-:-:S06]  /*24d0*/  UISETP.GT.AND UP0, UPT, UR67, UR66, UPT ;  /* 0x000000424300728c */ /* 0x000fcc000bf04270 */
[----:B--23--:R1:W2:Y:S03]  /*24e0*/  SYNCS.PHASECHK.TRANS64.TRYWAIT P1, [UR4+0x10], R0 ;  /* 0x00001000ff0075a7 */ /* 0x00c2a60008021104 */
[----:B------:R-:W-:Y:S05]  /*24f0*/  BRA.U !UP0, `(.L_x_34) ;  /* 0x0000000508607547 */ /* 0x000fea000b800000 */
[----:B------:R-:W-:Y:S01]  /*2500*/  UIADD3 UR45, UPT, UPT, UR70, UR21, URZ ;  /* 0x00000015462d7290 */ /* 0x000fe2000fffe0ff */
[----:B------:R-:W-:-:S11]  /*2510*/  UMOV UR7, UR29 ;  /* 0x0000001d00077c82 */ /* 0x000fd60008000000 */
.L_x_42:
[----:B------:R-:W-:Y:S01]  /*2520*/  ULEA UR6, UR7, UR22, 0x3 ;  /* 0x0000001607067291 */ /* 0x000fe2000f8e18ff */
[----:B--2---:R-:W-:Y:S01]  /*2530*/  @P4 MOV R2, 0x30000 ;  /* 0x0003000000024802 */ /* 0x004fe20000000f00 */
[----:B--23--:R-:W-:Y:S10]  /*2540*/  @P1 BRA `(.L_x_35) ;  /* 0x00000000000c1947 */ /* 0x00cff40003800000 */
[----:B------:R-:W-:-:S04]  /*2550*/  SHF.L.U32 R3, R12, 0x1f, RZ ;  /* 0x0000001f0c037819 */ /* 0x000fc800000006ff */
[----:B------:R-:W2:Y:S02]  /*2560*/  SYNCS.PHASECHK.TRANS64.TRYWAIT P0, [UR6+0x10], R3 ;  /* 0x00001003ff0075a7 */ /* 0x000ea40008001106 */
[----:B--2---:R-:W-:Y:S05]  /*2570*/  @!P0 BRA `(.L_x_36) ;  /* 0x000000a000f88947 */ /* 0x004fea0003800000 */
.L_x_35:
[----:B------:R2:W-:Y:S01]  /*2580*/  @P4 SYNCS.ARRIVE.TRANS64 RZ, [UR6], R2 ;  /* 0x00000002ffff49a7 */ /* 0x0005e20008000006 */
[----:B------:R-:W-:-:S04]  /*2590*/  ULOP3.LUT UR4, UR53, 0x2, URZ, 0xfc, !UPT ;  /* 0x0000000235047892 */ /* 0x000fc8000f8efcff */
[----:B------:R-:W-:-:S09]  /*25a0*/  UISETP.NE.AND UP0, UPT, UR4, 0x2, UPT ;  /* 0x000000020400788c */ /* 0x000fd2000bf05270 */
[----:B------:R-:W-:Y:S05]  /*25b0*/  BRA.U UP0, `(.L_x_37) ;  /* 0x0000000100047547 */ /* 0x000fea000b800000 */
[----:B------:R-:W-:Y:S05]  /*25c0*/  BPT.TRAP 0x1 ;  /* 0x000000040000795c */ /* 0x000fea0000300000 */
.L_x_37:
[----:B------:R-:W-:Y:S04]  /*25d0*/  BSSY.RECONVERGENT B0, `(.L_x_38) ;  /* 0x0000003000007945 */ /* 0x000fe80003800200 */
[----:B------:R-:W-:Y:S05]  /*25e0*/  @!P3 BRA `(.L_x_39) ;  /* 0x000000000004b947 */ /* 0x000fea0003800000 */
[----:B------:R-:W-:Y:S05]  /*25f0*/  BPT.TRAP 0x1 ;  /* 0x000000040000795c */ /* 0x000fea0000300000 */
.L_x_39:
[----:B------:R-:W-:Y:S05]  /*2600*/  BSYNC.RECONVERGENT B0 ;  /* 0x0000000000007941 */ /* 0x000fea0003800200 */
.L_x_38:
        /* <DEDUP_REMOVED lines=15> */
[----:B------:R-:W-:Y:S02]  /*2700*/  USHF.L.U32 UR58, UR21, 0x7, URZ ;  /* 0x00000007153a7899 */ /* 0x000fe400080006ff */
[----:B------:R-:W-:-:S02]  /*2710*/  UIADD3 UR14, UP0, UPT, UR54, 0x180, URZ ;  /* 0x00000180360e7890 */ /* 0x000fc4000ff1e0ff */
[----:B------:R-:W-:Y:S02]  /*2720*/  ULOP3.LUT UR57, UR6, 0xfefffff8, URZ, 0xc0, !UPT ;  /* 0xfefffff806397892 */ /* 0x000fe4000f8ec0ff */
[----:B------:R-:W-:Y:S02]  /*2730*/  UIADD3.X UR5, UPT, UPT, URZ, UR55, URZ, UP1, !UPT ;  /* 0x00000037ff057290 */ /* 0x000fe40008ffe4ff */
[----:B------:R-:W-:Y:S02]  /*2740*/  ULEA UR13, UR13, UR22, 0x2 ;  /* 0x000000160d0d7291 */ /* 0x000fe4000f8e10ff */
[----:B------:R-:W-:Y:S02]  /*2750*/  UIADD3 UR56, UPT, UPT, UR32, 0x8400, URZ ;  /* 0x0000840020387890 */ /* 0x000fe4000fffe0ff */
[----:B------:R-:W-:Y:S02]  /*2760*/  UPRMT UR16, URZ, 0x5410, UR31 ;  /* 0x00005410ff107896 */ /* 0x000fe4000800001f */
[----:B------:R-:W-:-:S02]  /*2770*/  UIADD3 UR50, UPT, UPT, UR58, 0x20, URZ ;  /* 0x000000203a327890 */ /* 0x000fc4000fffe0ff */
[----:B------:R-:W-:Y:S02]  /*2780*/  UIADD3 UR48, UPT, UPT, UR32, 0xc400, URZ ;  /* 0x0000c40020307890 */ /* 0x000fe4000fffe0ff */
[----:B------:R-:W-:Y:S02]  /*2790*/  UIADD3 UR42, UPT, UPT, UR58, 0x40, URZ ;  /* 0x000000403a2a7890 */ /* 0x000fe4000fffe0ff */
[----:B------:R-:W-:Y:S02]  /*27a0*/  UIADD3 UR40, UPT, UPT, UR32, 0x10400, URZ ;  /* 0x0001040020287890 */ /* 0x000fe4000fffe0ff */
[----:B------:R-:W-:Y:S02]  /*27b0*/  UIADD3 UR34, UPT, UPT, UR58, 0x60, URZ ;  /* 0x000000603a227890 */ /* 0x000fe4000fffe0ff */
[----:B------:R-:W-:Y:S02]  /*27c0*/  UIADD3 UR32, UPT, UPT, UR32, 0x14400, URZ ;  /* 0x0001440020207890 */ /* 0x000fe4000fffe0ff */
[----:B------:R-:W-:-:S02]  /*27d0*/  UIADD3.X UR15, UPT, UPT, URZ, UR55, URZ, UP0, !UPT ;  /* 0x00000037ff0f7290 */ /* 0x000fc400087fe4ff */
[----:B------:R-:W-:Y:S02]  /*27e0*/  UPRMT UR23, URZ, 0x5410, UR30 ;  /* 0x00005410ff177896 */ /* 0x000fe4000800001e */
        /* <DEDUP_REMOVED lines=27> */
[----:B------:R4:W-:Y:S01]  /*29a0*/  UTMALDG.3D.MULTICAST.2CTA [UR32], [UR4], UR16, desc[UR46] ;  /* 0x00002e20040073b4 */ /* 0x0009e20008211810 */
[----:B------:R-:W-:Y:S01]  /*29b0*/  UTMALDG.3D.MULTICAST.2CTA [UR24], [UR14], UR23, desc[UR46] ;  /* 0x00002e180e0073b4 */ /* 0x000fe20008211817 */
[----:B------:R2:W-:Y:S01]  /*29c0*/  UTMALDG.3D.MULTICAST.2CTA [UR8], [UR14], UR23, desc[UR46] ;  /* 0x00002e080e0073b4 */ /* 0x0005e20008211817 */
[----:B----4-:R-:W-:-:S09]  /*29d0*/  UIADD3 UR16, UPT, UPT, UR13, 0x2c400, URZ ;  /* 0x0002c4000d107890 */ /* 0x010fd2000fffe0ff */
[----:B------:R4:W-:Y:S01]  /*29e0*/  UTMALDG.3D.MULTICAST.2CTA [UR16], [UR14], UR23, desc[UR46] ;  /* 0x00002e100e0073b4 */ /* 0x0009e20008211817 */
[----:B--2---:R-:W-:Y:S01]  /*29f0*/  UIADD3 UR8, UPT, UPT, UR13, 0x2e400, URZ ;  /* 0x0002e4000d087890 */ /* 0x004fe2000fffe0ff */
[----:B------:R-:W-:-:S08]  /*2a00*/  UMOV UR10, UR34 ;  /* 0x00000022000a7c82 */ /* 0x000fd00008000000 */
[----:B------:R4:W-:Y:S02]  /*2a10*/  UTMALDG.3D.MULTICAST.2CTA [UR8], [UR14], UR23, desc[UR46] ;  /* 0x00002e080e0073b4 */ /* 0x0009e40008211817 */
[----:B----4-:R-:W-:Y:S01]  /*2a20*/  NOP ;  /* 0x0000000000007918 */ /* 0x010fe20000000000 */
.L_x_41:
[----:B------:R-:W-:Y:S05]  /*2a30*/  BSYNC.RECONVERGENT B0 ;  /* 0x0000000000007941 */ /* 0x000fea0003800200 */
.L_x_40:
[----:B------:R-:W-:Y:S01]  /*2a40*/  UIADD3 UR21, UPT, UPT, UR21, 0x1, URZ ;  /* 0x0000000115157890 */ /* 0x000fe2000fffe0ff */
[----:B------:R-:W-:-:S03]  /*2a50*/  UMOV UR7, UR29 ;  /* 0x0000001d00077c82 */ /* 0x000fc60008000000 */
[----:B------:R-:W-:-:S09]  /*2a60*/  UISETP.NE.AND UP0, UPT, UR21, UR45, UPT ;  /* 0x0000002d1500728c */ /* 0x000fd2000bf05270 */
[----:B------:R-:W-:Y:S05]  /*2a70*/  BRA.U UP0, `(.L_x_42) ;  /* 0xfffffff900a87547 */ /* 0x000fea000b83ffff */
.L_x_34:
[C---:B------:R-:W-:Y:S01]  /*2a80*/  LEA R3, R11.reuse, UR22, 0x3 ;  /* 0x000000160b037c11 */ /* 0x040fe2000f8e18ff */
[----:B------:R-:W-:Y:S01]  /*2a90*/  NOP ;  /* 0x0000000000007918 */ /* 0x000fe20000000000 */
[----:B-1----:R-:W-:Y:S02]  /*2aa0*/  SHF.L.U32 R0, R10, 0x1f, RZ ;  /* 0x0000001f0a007819 */ /* 0x002fe400000006ff */
[----:B------:R-:W-:Y:S02]  /*2ab0*/  LEA R4, R11, UR22, 0x4 ;  /* 0x000000160b047c11 */ /* 0x000fe4000f8e20ff */
[----:B------:R-:W1:Y:S02]  /*2ac0*/  SYNCS.PHASECHK.TRANS64.TRYWAIT P0, [R3+URZ+0x70], R0 ;  /* 0x00007000030075a7 */ /* 0x000e6400080011ff */
[----:B-1----:R-:W-:Y:S05]  /*2ad0*/  @!P0 BRA `(.L_x_43) ;  /* 0x0000009c00b88947 */ /* 0x002fea0003800000 */
.L_x_190:
[----:B------:R-:W4:Y:S01]  /*2ae0*/  LDS.128 R4, [R4+0x100] ;  /* 0x0001000004047984 */ /* 0x000f220000000c00 */
[----:B------:R-:W-:Y:S01]  /*2af0*/  UISETP.GE.AND UP0, UPT, UR39, 0x1, UPT ;  /* 0x000000012700788c */ /* 0x000fe2000bf06270 */
[----:B------:R-:W-:Y:S01]  /*2b00*/  @!PT LDS RZ, [RZ] ;  /* 0x00000000fffff984 */ /* 0x000fe20000000800 */
[----:B------:R-:W-:Y:S01]  /*2b10*/  @!PT LDS RZ, [RZ] ;  /* 0x00000000fffff984 */ /* 0x000fe20000000800 */
[----:B------:R-:W-:Y:S01]  /*2b20*/  @!PT LDS RZ, [RZ] ;  /* 0x00000000fffff984 */ /* 0x000fe20000000800 */
[----:B------:R-:W-:Y:S01]  /*2b30*/  @!PT LDS RZ, [RZ] ;  /* 0x00000000fffff984 */ /* 0x000fe20000000800 */
[----:B------:R1:W-:Y:S06]  /*2b40*/  MEMBAR.ALL.CTA ;  /* 0x0000000000007992 */ /* 0x0003ec0000008000 */
[----:B-1----:R-:W1:Y:S01]  /*2b50*/  FENCE.VIEW.ASYNC.S ;  /* 0x00000000000073c6 */ /* 0x002e620000000000 */
[----:B----4-:R-:W-:-:S13]  /*2b60*/  LOP3.LUT P0, RZ, R6, 0x1, RZ, 0xc0, !PT ;  /* 0x0000000106ff7812 */ /* 0x010fda000780c0ff */
[----:B-1----:R-:W-:Y:S01]  /*2b70*/  VOTEU.ANY UP1, P0 ;  /* 0x0000000000ff7886 */ /* 0x002fe20000020100 */
[----:B------:R-:W-:-:S13]  /*2b80*/  PLOP3.LUT P0, PT, PT, PT, UP1, 0x80, 0x8 ;  /* 0x000000000008781c */ /* 0x000fda0003f0f018 */
[----:B------:R-:W-:Y:S02]  /*2b90*/  @P0 LOP3.LUT R0, R5, 0xffff, RZ, 0xc0, !PT ;  /* 0x0000ffff05000812 */ /* 0x000fe400078ec0ff */
[----:B--2---:R-:W-:Y:S02]  /*2ba0*/  @P0 MOV R2, R4 ;  /* 0x0000000400020202 */ /* 0x004fe40000000f00 */
[----:B------:R-:W-:Y:S01]  /*2bb0*/  @P0 R2UR UR5, R0 ;  /* 0x00000000000502ca */ /* 0x000fe200000e0000 */
[----:B------:R-:W-:Y:S01]  /*2bc0*/  VIADD R0, R3, 0x80 ;  /* 0x0000008003007836 */ /* 0x000fe20000000000 */
[----:B------:R-:W-:Y:S02]  /*2bd0*/  @P0 SHF.R.U32.HI R4, RZ, 0x10, R5 ;  /* 0x00000010ff040819 */ /* 0x000fe40000011605 */
[----:B------:R-:W-:Y:S02]  /*2be0*/  @P0 R2UR UR6, R2 ;  /* 0x00000000020602ca */ /* 0x000fe400000e0000 */
[----:B------:R-:W-:-:S02]  /*2bf0*/  PRMT R0, RZ, 0x654, R0 ;  /* 0x00000654ff007816 */ /* 0x000fc40000000000 */
[----:B------:R-:W-:Y:S02]  /*2c00*/  @P0 R2UR UR4, R4 ;  /* 0x00000000040402ca */ /* 0x000fe400000e0000 */
[----:B------:R1:W-:Y:S03]  /*2c10*/  SYNCS.ARRIVE.TRANS64.RED.A1T0 RZ, [R0+URZ], RZ ;  /* 0x000000ff00ff79a7 */ /* 0x0003e600081004ff */
[----:B------:R-:W-:-:S04]  /*2c20*/  @UP1 UMOV UR62, UR5 ;  /* 0x00000005003e1c82 */ /* 0x000fc80008000000 */
[----:B------:R-:W-:-:S04]  /*2c30*/  @UP1 UMOV UR63, UR6 ;  /* 0x00000006003f1c82 */ /* 0x000fc80008000000 */
[----:B------:R-:W-:Y:S01]  /*2c40*/  @UP1 UMOV UR60, UR4 ;  /* 0x00000004003c1c82 */ /* 0x000fe20008000000 */
[----:B------:R-:W-:Y:S05]  /*2c50*/  BRA.U !UP0, `(.L_x_44) ;  /* 0x0000000108d47547 */ /* 0x000fea000b800000 */
[----:B------:R-:W2:Y:S01]  /*2c60*/  LDCU.128 UR12, c[0x0][0xb10] ;  /* 0x00016200ff0c77ac */ /* 0x000ea20008000c00 */
[----:B------:R-:W4:Y:S01]  /*2c70*/  LDCU UR21, c[0x0][0xb20] ;  /* 0x00016400ff1577ac */ /* 0x000f220008000800 */
[----:B------:R-:W3:Y:S01]  /*2c80*/  LDCU UR20, c[0x0][0xb0c] ;  /* 0x00016180ff1477ac */ /* 0x000ee20008000800 */
[----:B------:R-:W1:Y:S01]  /*2c90*/  LDCU.64 UR8, c[0x0][0xb28] ;  /* 0x00016500ff0877ac */ /* 0x000e620008000a00 */
[----:B------:R-:W-:Y:S02]  /*2ca0*/  UISETP.NE.AND UP3, UPT, UR39, 0x1, UPT ;  /* 0x000000012700788c */ /* 0x000fe4000bf65270 */
[----:B--2---:R-:W-:Y:S02]  /*2cb0*/  UIMAD.WIDE.U32 UR6, UR64, UR15, URZ ;  /* 0x0000000f400672a5 */ /* 0x004fe4000f8e00ff */
[----:B------:R-:W-:Y:S02]  /*2cc0*/  UIMAD.WIDE.U32 UR4, UR65, UR12, URZ ;  /* 0x0000000c410472a5 */ /* 0x000fe4000f8e00ff */
[----:B------:R-:W-:-:S02]  /*2cd0*/  UISETP.NE.AND UP0, UPT, UR14, 0x1, UPT ;  /* 0x000000010e00788c */ /* 0x000fc4000bf05270 */
[----:B------:R-:W-:Y:S01]  /*2ce0*/  UIMAD.WIDE.U32 UR18, UR62, UR15, URZ ;  /* 0x0000000f3e1272a5 */ /* 0x000fe2000f8e00ff */
[----:B------:R-:W-:Y:S02]  /*2cf0*/  UMOV UR6, UR7 ;  /* 0x0000000700067c82 */ /* 0x000fe40008000000 */
[----:B------:R-:W-:Y:S01]  /*2d00*/  UMOV UR4, UR5 ;  /* 0x0000000500047c82 */ /* 0x000fe20008000000 */
[----:B----4-:R-:W-:Y:S02]  /*2d10*/  USHF.R.U32.HI UR6, URZ, UR21, UR6 ;  /* 0x00000015ff067299 */ /* 0x010fe40008011606 */
[----:B---3--:R-:W-:Y:S02]  /*2d20*/  UISETP.NE.AND UP2, UPT, UR20, 0x1, UPT ;  /* 0x000000011400788c */ /* 0x008fe4000bf45270 */
[----:B------:R-:W-:Y:S02]  /*2d30*/  USHF.R.U32.HI UR4, URZ, UR13, UR4 ;  /* 0x0000000dff047299 */ /* 0x000fe40008011604 */
[----:B------:R-:W-:-:S02]  /*2d40*/  USEL UR5, UR64, UR6, !UP0 ;  /* 0x0000000640057287 */ /* 0x000fc4000c000000 */
[----:B------:R-:W-:Y:S02]  /*2d50*/  USEL UR6, UR65, UR4, !UP2 ;  /* 0x0000000441067287 */ /* 0x000fe4000d000000 */
[----:B-1----:R-:W-:Y:S01]  /*2d60*/  UIMAD.WIDE.U32 UR10, UR5, UR8, URZ ;  /* 0x00000008050a72a5 */ /* 0x002fe2000f8e00ff */
[----:B------:R-:W-:Y:S01]  /*2d70*/  UMOV UR4, UR19 ;  /* 0x0000001300047c82 */ /* 0x000fe20008000000 */
[----:B------:R-:W-:Y:S02]  /*2d80*/  UIMAD.WIDE.U32 UR16, UR63, UR12, URZ ;  /* 0x0000000c3f1072a5 */ /* 0x000fe4000f8e00ff */
[----:B------:R-:W-:-:S03]  /*2d90*/  UIMAD.WIDE.U32 UR18, UR6, UR8, URZ ;  /* 0x00000008061272a5 */ /* 0x000fc6000f8e00ff */
[----:B------:R-:W-:Y:S01]  /*2da0*/  UMOV UR10, UR11 ;  /* 0x0000000b000a7c82 */ /* 0x000fe20008000000 */
[----:B------:R-:W-:Y:S02]  /*2db0*/  USHF.R.U32.HI UR4, URZ, UR21, UR4 ;  /* 0x00000015ff047299 */ /* 0x000fe40008011604 */
[----:B------:R-:W-:Y:S01]  /*2dc0*/  @UP3 USHF.R.U32.HI UR5, URZ, UR9, UR10 ;  /* 0x00000009ff053299 */ /* 0x000fe2000801160a */
[----:B------:R-:W-:Y:S01]  /*2dd0*/  UMOV UR16, UR17 ;  /* 0x0000001100107c82 */ /* 0x000fe20008000000 */
[----:B------:R-:W-:Y:S01]  /*2de0*/  UMOV UR18, UR19 ;  /* 0x0000001300127c82 */ /* 0x000fe20008000000 */
[----:B------:R-:W-:Y:S02]  /*2df0*/  USHF.R.U32.HI UR13, URZ, UR13, UR16 ;  /* 0x0000000dff0d7299 */ /* 0x000fe40008011610 */
[----:B------:R-:W-:Y:S02]  /*2e00*/  USEL UR4, UR62, UR4, !UP0 ;  /* 0x000000043e047287 */ /* 0x000fe4000c000000 */
[----:B------:R-:W-:-:S02]  /*2e10*/  @UP3 USHF.R.U32.HI UR6, URZ, UR9, UR18 ;  /* 0x00000009ff063299 */ /* 0x000fc40008011612 */
[----:B------:R-:W-:Y:S02]  /*2e20*/  UIMAD UR7, UR39, UR5, URZ ;  /* 0x00000005270772a4 */ /* 0x000fe4000f8e02ff */
[----:B------:R-:W-:Y:S02]  /*2e30*/  USEL UR5, UR63, UR13, !UP2 ;  /* 0x0000000d3f057287 */ /* 0x000fe4000d000000 */
[----:B------:R-:W-:Y:S02]  /*2e40*/  UIMAD UR10, UR39, UR6, URZ ;  /* 0x00000006270a72a4 */ /* 0x000fe4000f8e02ff */
[----:B------:R-:W-:Y:S02]  /*2e50*/  UISETP.GE.AND UP0, UPT, UR4, UR7, UPT ;  /* 0x000000070400728c */ /* 0x000fe4000bf06270 */
[----:B------:R-:W-:Y:S02]  /*2e60*/  UIMAD.WIDE.U32 UR12, UR4, UR8, URZ ;  /* 0x00000008040c72a5 */ /* 0x000fe4000f8e00ff */
[----:B------:R-:W-:-:S02]  /*2e70*/  UISETP.GE.OR UP0, UPT, UR5, UR10, UP0 ;  /* 0x0000000a0500728c */ /* 0x000fc40008706670 */
        /* <DEDUP_REMOVED lines=19> */
.L_x_44:
[----:B------:R-:W2:Y:S02]  /*2fb0*/  LDCU UR4, c[0x0][0xb30] ;  /* 0x00016600ff0477ac */ /* 0x000ea40008000800 */
[----:B--2---:R-:W-:-:S09]  /*2fc0*/  UISETP.NE.AND UP0, UPT, UR4, 0x1, UPT ;  /* 0x000000010400788c */ /* 0x004fd2000bf05270 */
[----:B------:R-:W-:Y:S05]  /*2fd0*/  BRA.U UP0, `(.L_x_45) ;  /* 0x0000000100447547 */ /* 0x000fea000b800000 */
[----:B------:R-:W2:Y:S01]  /*2fe0*/  LDCU.128 UR8, c[0x0][0xb10] ;  /* 0x00016200ff0877ac */ /* 0x000ea20008000c00 */
[----:B------:R-:W4:Y:S01]  /*2ff0*/  LDCU UR12, c[0x0][0xb0c] ;  /* 0x00016180ff0c77ac */ /* 0x000f220008000800 */
[----:B------:R-:W1:Y:S01]  /*3000*/  LDCU UR13, c[0x0][0xb20] ;  /* 0x00016400ff0d77ac */ /* 0x000e620008000800 */
[----:B--2---:R-:W-:Y:S02]  /*3010*/  UIMAD.WIDE.U32 UR6, UR63, UR8, URZ ;  /* 0x000000083f0672a5 */ /* 0x004fe4000f8e00ff */
[----:B------:R-:W-:Y:S02]  /*3020*/  UIMAD.WIDE.U32 UR4, UR62, UR11, URZ ;  /* 0x0000000b3e0472a5 */ /* 0x000fe4000f8e00ff */
[----:B----4-:R-:W-:Y:S02]  /*3030*/  UISETP.NE.AND UP2, UPT, UR12, 0x1, UPT ;  /* 0x000000010c00788c */ /* 0x010fe4000bf45270 */
[----:B------:R-:W-:Y:S01]  /*3040*/  UISETP.NE.AND UP0, UPT, UR10, 0x1, UPT ;  /* 0x000000010a00788c */ /* 0x000fe2000bf05270 */
[----:B------:R-:W-:-:S02]  /*3050*/  UMOV UR6, UR7 ;  /* 0x0000000700067c82 */ /* 0x000fc40008000000 */
[----:B------:R-:W-:Y:S01]  /*3060*/  UMOV UR4, UR5 ;  /* 0x0000000500047c82 */ /* 0x000fe20008000000 */
[----:B------:R-:W-:Y:S02]  /*3070*/  USHF.R.U32.HI UR9, URZ, UR9, UR6 ;  /* 0x00000009ff097299 */ /* 0x000fe40008011606 */
[----:B-1----:R-:W-:Y:S02]  /*3080*/  USHF.R.U32.HI UR4, URZ, UR13, UR4 ;  /* 0x0000000dff047299 */ /* 0x002fe40008011604 */
[----:B------:R-:W-:Y:S02]  /*3090*/  USEL UR5, UR63, UR9, !UP2 ;  /* 0x000000093f057287 */ /* 0x000fe4000d000000 */
[----:B------:R-:W-:-:S04]  /*30a0*/  USEL UR4, UR62, UR4, !UP0 ;  /* 0x000000043e047287 */ /* 0x000fc8000c000000 */
[----:B------:R-:W-:Y:S02]  /*30b0*/  UIADD3 UR6, UPT, UPT, UR5, -UR4, URZ ;  /* 0x8000000405067290 */ /* 0x000fe4000fffe0ff */
[----:B------:R-:W-:Y:S02]  /*30c0*/  UIADD3 UR4, UPT, UPT, -UR5, UR4, URZ ;  /* 0x0000000405047290 */ /* 0x000fe4000fffe1ff */
[----:B------:R-:W-:Y:S02]  /*30d0*/  UIMAD UR62, UR6, UR10, UR62 ;  /* 0x0000000a063e72a4 */ /* 0x000fe4000f8e023e */
[----:B------:R-:W-:-:S12]  /*30e0*/  UIMAD UR63, UR4, UR12, UR63 ;  /* 0x0000000c043f72a4 */ /* 0x000fd8000f8e023f */
.L_x_45:
[----:B------:R-:W-:Y:S01]  /*30f0*/  VIADD R11, R11, 0x1 ;  /* 0x000000010b0b7836 */ /* 0x000fe20000000000 */
[----:B------:R-:W-:Y:S02]  /*3100*/  R2UR UR5, R59 ;  /* 0x000000003b0572ca */ /* 0x000fe400000e0000 */
[----:B------:R-:W-:Y:S02]  /*3110*/  R2UR UR4, R58 ;  /* 0x000000003a0472ca */ /* 0x000fe400000e0000 */
[C---:B------:R-:W-:Y:S02]  /*3120*/  ISETP.NE.AND P0, PT, R11.reuse, 0x2, PT ;  /* 0x000000020b00780c */ /* 0x040fe40003f05270 */
[----:B------:R-:W-:Y:S02]  /*3130*/  PLOP3.LUT P2, PT, PT, PT, PT, 0x80, 0x8 ;  /* 0x000000000008781c */ /* 0x000fe40003f4f070 */
[----:B-1----:R-:W-:Y:S02]  /*3140*/  SEL R0, RZ, 0x1, P0 ;  /* 0x00000001ff007807 */ /* 0x002fe40000000000 */
[----:B------:R-:W-:-:S02]  /*3150*/  SEL R11, R11, RZ, P0 ;  /* 0x000000ff0b0b7207 */ /* 0x000fc40000000000 */
[----:B------:R-:W-:Y:S01]  /*3160*/  LOP3.LUT R10, R10, R0, RZ, 0x3c, !PT ;  /* 0x000000000a0a7212 */ /* 0x000fe200078e3cff */
[----:B------:R-:W-:Y:S02]  /*3170*/  UIADD3 UR16, UPT, UPT, UR63, UR5, URZ ;  /* 0x000000053f107290 */ /* 0x000fe4000fffe0ff */
[----:B------:R-:W-:Y:S01]  /*3180*/  UIADD3 UR20, UPT, UPT, UR62, UR4, URZ ;  /* 0x000000043e147290 */ /* 0x000fe2000fffe0ff */
[----:B------:R-:W-:Y:S11]  /*3190*/  BRA.U UP1, `(.L_x_46) ;  /* 0xffffffe901d87547 */ /* 0x000ff6000b83ffff */
[----:B------:R-:W-:Y:S01]  /*31a0*/  UIADD3 UR22, UPT, UPT, UR22, 0x10, URZ ;  /* 0x0000001016167890 */ /* 0x000fe2000fffe0ff */
[----:B------:R-:W-:-:S03]  /*31b0*/  SHF.L.U32 R2, R12, 0x1f, RZ ;  /* 0x0000001f0c027819 */ /* 0x000fc600000006ff */
[----:B------:R-:W-:-:S09]  /*31c0*/  ULEA UR4, UR29, UR22, 0x3 ;  /* 0x000000161d047291 */ /* 0x000fd2000f8e18ff */
[----:B------:R-:W1:Y:S02]  /*31d0*/  SYNCS.PHASECHK.TRANS64.TRYWAIT P0, [UR4], R2 ;  /* 0x00000002ff0075a7 */ /* 0x000e640008001104 */
[----:B-1----:R-:W-:Y:S05]  /*31e0*/  @!P0 BRA `(.L_x_47) ;  /* 0x0000009800088947 */ /* 0x002fea0003800000 */
.L_x_192:
[----:B------:R-:W-:-:S04]  /*31f0*/  UIADD3 UR4, UPT, UPT, UR29, 0x1, URZ ;  /* 0x000000011d047890 */ /* 0x000fc8000fffe0ff */
[----:B------:R-:W-:-:S04]  /*3200*/  UISETP.NE.AND UP0, UPT, UR4, 0x2, UPT ;  /* 0x000000020400788c */ /* 0x000fc8000bf05270 */
[----:B------:R-:W-:Y:S02]  /*3210*/  USEL UR5, URZ, 0x1, UP0 ;  /* 0x00000001ff057887 */ /* 0x000fe40008000000 */
[----:B------:R-:W-:-:S04]  /*3220*/  USEL UR4, UR4, URZ, UP0 ;  /* 0x000000ff04047287 */ /* 0x000fc80008000000 */
[----:B------:R-:W-:Y:S01]  /*3230*/  ULEA UR4, UR4, UR22, 0x3 ;  /* 0x0000001604047291 */ /* 0x000fe2000f8e18ff */
[----:B-1----:R-:W-:-:S04]  /*3240*/  LOP3.LUT R2, R12, UR5, RZ, 0x3c, !PT ;  /* 0x000000050c027c12 */ /* 0x002fc8000f8e3cff */
[----:B------:R-:W-:Y:S01]  /*3250*/  SHF.L.U32 R2, R2, 0x1f, RZ ;  /* 0x0000001f02027819 */ /* 0x000fe200000006ff */
[----:B------:R-:W-:-:S07]  /*3260*/  IMAD.U32 R0, RZ, RZ, UR4 ;  /* 0x00000004ff007e24 */ /* 0x000fce000f8e00ff */
.L_x_48:
[----:B-1----:R1:W2:Y:S02]  /*3270*/  SYNCS.PHASECHK.TRANS64.TRYWAIT P0, [R0+URZ], R2 ;  /* 0x00000002000075a7 */ /* 0x0022a400080011ff */
[----:B--2---:R-:W-:Y:S05]  /*3280*/  @!P0 NANOSLEEP.SYNCS 0x989680 ;  /* 0x009896800000895d */ /* 0x004fea0003900000 */
[----:B------:R-:W2:Y:S02]  /*3290*/  @!P0 SYNCS.PHASECHK.TRANS64 P0, [R0+URZ], R2 ;  /* 0x00000002000085a7 */ /* 0x000ea400080010ff */
[----:B--2---:R-:W-:Y:S05]  /*32a0*/  @P0 EXIT ;  /* 0x000000000000094d */ /* 0x004fea0003800000 */
[----:B------:R-:W-:Y:S05]  /*32b0*/  BRA `(.L_x_48) ;  /* 0xfffffffc00ec7947 */ /* 0x000fea000383ffff */
.L_x_22:
[----:B------:R-:W-:-:S13]  /*32c0*/  R2UR UR4, R60 ;  /* 0x000000003c0472ca */ /* 0x000fda00000e0000 */
[----:B------:R-:W-:-:S04]  /*32d0*/  UISETP.NE.AND UP0, UPT, UR4, URZ, UPT ;  /* 0x000000ff0400728c */ /* 0x000fc8000bf05270 */
[----:B------:R-:W-:-:S09]  /*32e0*/  UISETP.NE.OR UP0, UPT, UR21, 0x1, UP0 ;  /* 0x000000011500788c */ /* 0x000fd20008705670 */
[----:B------:R-:W-:Y:S05]  /*32f0*/  BRA.U UP0, `(.L_x_49) ;  /* 0x0000000500507547 */ /* 0x000fea000b800000 */
[----:B------:R-:W-:Y:S01]  /*3300*/  R2UR UR4, R60 ;  /* 0x000000003c0472ca */ /* 0x000fe200000e0000 */
[----:B------:R-:W-:Y:S01]  /*3310*/  IMAD.MOV.U32 R12, RZ, RZ, 0x1 ;  /* 0x00000001ff0c7424 */ /* 0x000fe200078e00ff */
[----:B------:R-:W-:Y:S02]  /*3320*/  ISETP.GE.U32.AND P2, PT, R5, 0x10, PT ;  /* 0x000000100500780c */ /* 0x000fe40003f46070 */
[----:B------:R-:W-:Y:S01]  /*3330*/  CS2R R6, SRZ ;  /* 0x0000000000067805 */ /* 0x000fe2000001ff00 */
[----:B------:R-:W-:Y:S01]  /*3340*/  IMAD.MOV.U32 R3, RZ, RZ, RZ ;  /* 0x000000ffff037224 */ /* 0x000fe200078e00ff */
[----:B------:R-:W-:Y:S01]  /*3350*/  UMOV UR6, 0x400 ;  /* 0x0000040000067882 */ /* 0x000fe20000000000 */
[----:B------:R-:W-:Y:S01]  /*3360*/  IMAD.MOV.U32 R4, RZ, RZ, RZ ;  /* 0x000000ffff047224 */ /* 0x000fe200078e00ff */
[----:B------:R-:W-:-:S05]  /*3370*/  UMOV UR5, URZ ;  /* 0x000000ff00057c82 */ /* 0x000fca0008000000 */
[----:B------:R-:W-:-:S12]  /*3380*/  ULEA UR6, UR4, UR6, 0x18 ;  /* 0x0000000604067291 */ /* 0x000fd8000f8ec0ff */
.L_x_53:
[----:B------:R-:W-:Y:S02]  /*3390*/  LEA R0, R3, UR6, 0x3 ;  /* 0x0000000603007c11 */ /* 0x000fe4000f8e18ff */
[----:B------:R-:W-:-:S03]  /*33a0*/  SHF.L.U32 R8, R4, 0x1f, RZ ;  /* 0x0000001f04087819 */ /* 0x000fc600000006ff */
[----:B------:R-:W-:Y:S01]  /*33b0*/  VIADD R9, R0, 0xe0 ;  /* 0x000000e000097836 */ /* 0x000fe20000000000 */
[----:B------:R-:W1:Y:S02]  /*33c0*/  SYNCS.PHASECHK.TRANS64.TRYWAIT P0, [R0+URZ+0xd0], R8 ;  /* 0x0000d008000075a7 */ /* 0x000e6400080011ff */
[----:B-1----:R-:W-:Y:S05]  /*33d0*/  @!P0 BRA `(.L_x_50) ;  /* 0x0000009400a48947 */ /* 0x002fea0003800000 */
.L_x_193:
[----:B------:R-:W-:Y:S01]  /*33e0*/  ULEA UR4, UR5, UR6, 0x3 ;  /* 0x0000000605047291 */ /* 0x000fe2000f8e18ff */
[----:B-1----:R-:W-:Y:S01]  /*33f0*/  PRMT R0, RZ, 0x654, R9 ;  /* 0x00000654ff007816 */ /* 0x002fe20000000009 */
[----:B------:R-:W-:Y:S01]  /*3400*/  @!P2 IMAD.MOV.U32 R8, RZ, RZ, 0x10 ;  /* 0x00000010ff08a424 */ /* 0x000fe200078e00ff */
[----:B------:R-:W-:Y:S01]  /*3410*/  SHF.L.U32 R9, R12, 0x1f, RZ ;  /* 0x0000001f0c097819 */ /* 0x000fe200000006ff */
[----:B------:R-:W-:Y:S01]  /*3420*/  UIADD3 UR7, UPT, UPT, UR4, 0x70, URZ ;  /* 0x0000007004077890 */ /* 0x000fe2000fffe0ff */
[----:B------:R1:W-:Y:S05]  /*3430*/  SYNCS.ARRIVE.TRANS64.RED.A1T0 RZ, [R0+URZ], RZ ;  /* 0x000000ff00ff79a7 */ /* 0x0003ea00081004ff */
[----:B------:R-:W-:Y:S01]  /*3440*/  IMAD.U32 R10, RZ, RZ, UR7 ;  /* 0x00000007ff0a7e24 */ /* 0x000fe2000f8e00ff */
[----:B------:R-:W2:Y:S04]  /*3450*/  SYNCS.PHASECHK.TRANS64.TRYWAIT P0, [UR4+0x80], R9 ;  /* 0x00008009ff0075a7 */ /* 0x000ea80008001104 */
[----:B------:R-:W-:Y:S01]  /*3460*/  PRMT R10, R5, 0x654, R10 ;  /* 0x00000654050a7816 */ /* 0x000fe2000000000a */
[----:B-12---:R-:W-:Y:S06]  /*3470*/  @!P0 BRA `(.L_x_51) ;  /* 0x0000009400908947 */ /* 0x006fec0003800000 */
.L_x_195:
[----:B------:R-:W-:Y:S01]  /*3480*/  ULEA UR8, UR5, UR6, 0x4 ;  /* 0x0000000605087291 */ /* 0x000fe2000f8e20ff */
[----:B------:R-:W-:Y:S01]  /*3490*/  SEL R2, R10, R2, !P2 ;  /* 0x000000020a027207 */ /* 0x000fe20005000000 */
[----:B------:R-:W-:Y:S01]  /*34a0*/  UIADD3 UR9, UPT, UPT, UR4, 0x70, URZ ;  /* 0x0000007004097890 */ /* 0x000fe2000fffe0ff */
[----:B-1----:R-:W-:Y:S01]  /*34b0*/  LEA R0, R7, UR6, 0x3 ;  /* 0x0000000607007c11 */ /* 0x002fe2000f8e18ff */
[----:B------:R-:W-:Y:S01]  /*34c0*/  UIADD3 UR8, UPT, UPT, UR8, 0x100, URZ ;  /* 0x0000010008087890 */ /* 0x000fe2000fffe0ff */
[----:B------:R1:W-:Y:S01]  /*34d0*/  @!P2 SYNCS.ARRIVE.TRANS64.RED RZ, [R2+URZ], R8 ;  /* 0x0000000802ffa9a7 */ /* 0x0003e200080004ff */
[----:B------:R-:W-:Y:S01]  /*34e0*/  UIADD3 UR4, UPT, UPT, UR5, 0x1, URZ ;  /* 0x0000000105047890 */ /* 0x000fe2000fffe0ff */
[----:B------:R-:W-:-:S03]  /*34f0*/  VIADD R3, R3, 0x1 ;  /* 0x0000000103037836 */ /* 0x000fc60000000000 */
[----:B------:R-:W-:Y:S02]  /*3500*/  UISETP.NE.AND UP0, UPT, UR4, 0x2, UPT ;  /* 0x000000020400788c */ /* 0x000fe4000bf05270 */
[----:B------:R-:W-:Y:S01]  /*3510*/  ISETP.NE.AND P0, PT, R3, 0x2, PT ;  /* 0x000000020300780c */ /* 0x000fe20003f05270 */
[----:B------:R-:W-:Y:S06]  /*3520*/  UGETNEXTWORKID.BROADCAST [UR8], [UR9] ;  /* 0x00000000080073ca */ /* 0x000fec0008000100 */
[----:B------:R-:W-:Y:S02]  /*3530*/  USEL UR7, URZ, 0x1, UP0 ;  /* 0x00000001ff077887 */ /* 0x000fe40008000000 */
[----:B------:R-:W-:-:S04]  /*3540*/  USEL UR5, UR4, URZ, UP0 ;  /* 0x000000ff04057287 */ /* 0x000fc80008000000 */
[----:B------:R-:W-:Y:S02]  /*3550*/  LOP3.LUT R12, R12, UR7, RZ, 0x3c, !PT ;  /* 0x000000070c0c7c12 */ /* 0x000fe4000f8e3cff */
[----:B-1----:R-:W-:-:S04]  /*3560*/  SHF.L.U32 R8, R6, 0x1f, RZ ;  /* 0x0000001f06087819 */ /* 0x002fc800000006ff */
[----:B------:R-:W1:Y:S02]  /*3570*/  SYNCS.PHASECHK.TRANS64.TRYWAIT P1, [R0+URZ+0x70], R8 ;  /* 0x00007008000075a7 */ /* 0x000e6400080211ff */
[----:B-1----:R-:W-:Y:S05]  /*3580*/  @!P1 BRA `(.L_x_52) ;  /* 0x0000009400649947 */ /* 0x002fea0003800000 */
.L_x_196:
[----:B-1----:R-:W-:Y:S01]  /*3590*/  LEA R8, R7, UR6, 0x4 ;  /* 0x0000000607087c11 */ /* 0x002fe2000f8e20ff */
[----:B------:R-:W-:Y:S01]  /*35a0*/  VIADD R0, R0, 0x80 ;  /* 0x0000008000007836 */ /* 0x000fe20000000000 */
[----:B------:R-:W-:Y:S01]  /*35b0*/  SEL R3, R3, RZ, P0 ;  /* 0x000000ff03037207 */ /* 0x000fe20000000000 */
[----:B------:R-:W-:-:S03]  /*35c0*/  VIADD R7, R7, 0x1 ;  /* 0x0000000107077836 */ /* 0x000fc60000000000 */
[----:B------:R-:W1:Y:S01]  /*35d0*/  LDS.128 R8, [R8+0x100] ;  /* 0x0001000008087984 */ /* 0x000e620000000c00 */
[----:B------:R-:W-:Y:S02]  /*35e0*/  PRMT R0, RZ, 0x654, R0 ;  /* 0x00000654ff007816 */ /* 0x000fe40000000000 */
[C---:B------:R-:W-:Y:S01]  /*35f0*/  ISETP.NE.AND P1, PT, R7.reuse, 0x2, PT ;  /* 0x000000020700780c */ /* 0x040fe20003f25270 */
[----:B------:R-:W-:Y:S01]  /*3600*/  @!PT LDS RZ, [RZ] ;  /* 0x00000000fffff984 */ /* 0x000fe20000000800 */
[----:B------:R-:W-:Y:S01]  /*3610*/  @!PT LDS RZ, [RZ] ;  /* 0x00000000fffff984 */ /* 0x000fe20000000800 */
[----:B------:R-:W-:Y:S01]  /*3620*/  @!PT LDS RZ, [RZ] ;  /* 0x00000000fffff984 */ /* 0x000fe20000000800 */
[----:B------:R-:W-:Y:S01]  /*3630*/  @!PT LDS RZ, [RZ] ;  /* 0x00000000fffff984 */ /* 0x000fe20000000800 */
[----:B------:R2:W-:Y:S06]  /*3640*/  MEMBAR.ALL.CTA ;  /* 0x0000000000007992 */ /* 0x0005ec0000008000 */
[----:B--2---:R-:W2:Y:S01]  /*3650*/  FENCE.VIEW.ASYNC.S ;  /* 0x00000000000073c6 */ /* 0x004ea20000000000 */
[----:B------:R-:W-:Y:S01]  /*3660*/  SEL R7, R7, RZ, P1 ;  /* 0x000000ff07077207 */ /* 0x000fe20000800000 */
[----:B--2---:R2:W-:Y:S01]  /*3670*/  SYNCS.ARRIVE.TRANS64.RED.A1T0 RZ, [R0+URZ], RZ ;  /* 0x000000ff00ff79a7 */ /* 0x0045e200081004ff */
[----:B-1----:R-:W-:-:S02]  /*3680*/  LOP3.LUT P3, RZ, R10, 0x1, RZ, 0xc0, !PT ;  /* 0x000000010aff7812 */ /* 0x002fc4000786c0ff */
[----:B------:R-:W-:-:S04]  /*3690*/  SEL R8, RZ, 0x1, P1 ;  /* 0x00000001ff087807 */ /* 0x000fc80000800000 */
[----:B------:R-:W-:Y:S02]  /*36a0*/  LOP3.LUT R6, R6, R8, RZ, 0x3c, !PT ;  /* 0x0000000806067212 */ /* 0x000fe400078e3cff */
[----:B--2---:R-:W-:-:S04]  /*36b0*/  SEL R0, RZ, 0x1, P0 ;  /* 0x00000001ff007807 */ /* 0x004fc80000000000 */
[----:B------:R-:W-:Y:S01]  /*36c0*/  LOP3.LUT R4, R4, R0, RZ, 0x3c, !PT ;  /* 0x0000000004047212 */ /* 0x000fe200078e3cff */
[----:B------:R-:W-:Y:S06]  /*36d0*/  @P3 BRA `(.L_x_53) ;  /* 0xfffffffc002c3947 */ /* 0x000fec000383ffff */
[----:B------:R-:W-:Y:S01]  /*36e0*/  ULEA UR4, UR5, UR6, 0x3 ;  /* 0x0000000605047291 */ /* 0x000fe2000f8e18ff */
[----:B------:R-:W-:-:S08]  /*36f0*/  SHF.L.U32 R2, R12, 0x1f, RZ ;  /* 0x0000001f0c027819 */ /* 0x000fd000000006ff */
[----:B------:R-:W1:Y:S02]  /*3700*/  SYNCS.PHASECHK.TRANS64 P0, [UR4+0x80], R2 ;  /* 0x00008002ff0075a7 */ /* 0x000e640008001004 */
[----:B-1----:R-:W-:Y:S05]  /*3710*/  @P0 BRA `(.L_x_54) ;  /* 0x0000000000080947 */ /* 0x002fea0003800000 */
[----:B------:R-:W1:Y:S02]  /*3720*/  SYNCS.PHASECHK.TRANS64.TRYWAIT P0, [UR4+0x80], R2 ;  /* 0x00008002ff0075a7 */ /* 0x000e640008001104 */
[----:B-1----:R-:W-:Y:S05]  /*3730*/  @!P0 BRA `(.L_x_55) ;  /* 0x00000094000c8947 */ /* 0x002fea0003800000 */
.L_x_54:
[----:B------:R-:W-:-:S04]  /*3740*/  UIADD3 UR7, UPT, UPT, UR5, 0x1, URZ ;  /* 0x0000000105077890 */ /* 0x000fc8000fffe0ff */
[----:B------:R-:W-:-:S04]  /*3750*/  UISETP.NE.AND UP0, UPT, UR7, 0x2, UPT ;  /* 0x000000020700788c */ /* 0x000fc8000bf05270 */
[----:B------:R-:W-:Y:S02]  /*3760*/  USEL UR8, URZ, 0x1, UP0 ;  /* 0x00000001ff087887 */ /* 0x000fe40008000000 */
[----:B------:R-:W-:-:S04]  /*3770*/  USEL UR7, UR7, URZ, UP0 ;  /* 0x000000ff07077287 */ /* 0x000fc80008000000 */
[----:B------:R-:W-:Y:S01]  /*3780*/  ULEA UR7, UR7, UR6, 0x3 ;  /* 0x0000000607077291 */ /* 0x000fe2000f8e18ff */
[----:B-1----:R-:W-:-:S04]  /*3790*/  LOP3.LUT R2, R12, UR8, RZ, 0x3c, !PT ;  /* 0x000000080c027c12 */ /* 0x002fc8000f8e3cff */
[----:B------:R-:W-:-:S04]  /*37a0*/  SHF.L.U32 R0, R2, 0x1f, RZ ;  /* 0x0000001f02007819 */ /* 0x000fc800000006ff */
[----:B------:R-:W1:Y:S02]  /*37b0*/  SYNCS.PHASECHK.TRANS64 P0, [UR7+0x80], R0 ;  /* 0x00008000ff0075a7 */ /* 0x000e640008001007 */
[----:B-1----:R-:W-:Y:S05]  /*37c0*/  @P0 EXIT ;  /* 0x000000000000094d */ /* 0x002fea0003800000 */
[----:B------:R-:W-:Y:S02]  /*37d0*/  SHF.L.U32 R2, R2, 0x1f, RZ ;  /* 0x0000001f02027819 */ /* 0x000fe400000006ff */
[----:B------:R-:W-:-:S07]  /*37e0*/  MOV R0, UR7 ;  /* 0x0000000700007c02 */ /* 0x000fce0008000f00 */
.L_x_56:
[----:B-1----:R1:W2:Y:S02]  /*37f0*/  SYNCS.PHASECHK.TRANS64.TRYWAIT P0, [R0+URZ+0x80], R2 ;  /* 0x00008002000075a7 */ /* 0x0022a400080011ff */
[----:B--2---:R-:W-:Y:S05]  /*3800*/  @!P0 NANOSLEEP.SYNCS 0x989680 ;  /* 0x009896800000895d */ /* 0x004fea0003900000 */
[----:B------:R-:W2:Y:S02]  /*3810*/  @!P0 SYNCS.PHASECHK.TRANS64 P0, [R0+URZ+0x80], R2 ;  /* 0x00008002000085a7 */ /* 0x000ea400080010ff */
[----:B--2---:R-:W-:Y:S05]  /*3820*/  @P0 EXIT ;  /* 0x000000000000094d */ /* 0x004fea0003800000 */
[----:B------:R-:W-:Y:S05]  /*3830*/  BRA `(.L_x_56) ;  /* 0xfffffffc00ec7947 */ /* 0x000fea000383ffff */
.L_x_49:
[----:B------:R-:W-:Y:S05]  /*3840*/  BRA.U UP4, `(.L_x_57) ;  /* 0x0000001904507547 */ /* 0x000fea000b800000 */
[----:B------:R-:W-:Y:S01]  /*3850*/  R2UR UR7, R60 ;  /* 0x000000003c0772ca */ /* 0x000fe200000e0000 */
[----:B------:R-:W-:Y:S01]  /*3860*/  UMOV UR4, 0x40 ;  /* 0x0000004000047882 */ /* 0x000fe20000000000 */
[----:B------:R-:W-:Y:S01]  /*3870*/  NOP ;  /* 0x0000000000007918 */ /* 0x000fe20000000000 */
[----:B------:R-:W-:-:S10]  /*3880*/  UMOV UR6, 0x400 ;  /* 0x0000040000067882 */ /* 0x000fd40000000000 */
[----:B------:R-:W-:Y:S02]  /*3890*/  ULEA UR5, UR7, UR4, 0x18 ;  /* 0x0000000407057291 */ /* 0x000fe4000f8ec0ff */
[----:B------:R-:W-:-:S07]  /*38a0*/  ULEA UR6, UR7, UR6, 0x18 ;  /* 0x0000000607067291 */ /* 0x000fce000f8ec0ff */
[----:B------:R-:W1:Y:S02]  /*38b0*/  LDS.U8 R5, [UR5+0x1c] ;  /* 0x00001c05ff057984 */ /* 0x000e640008000000 */
[----:B-1----:R-:W-:-:S13]  /*38c0*/  ISETP.NE.AND P0, PT, R5, RZ, PT ;  /* 0x000000ff0500720c */ /* 0x002fda0003f05270 */
[----:B------:R-:W-:Y:S05]  /*38d0*/  @P0 BRA `(.L_x_58) ;  /* 0x0000000400180947 */ /* 0x000fea0003800000 */
[----:B------:R-:W-:Y:S01]  /*38e0*/  R2UR UR4, R2 ;  /* 0x00000000020472ca */ /* 0x000fe200000e0000 */
[----:B------:R-:W-:-:S12]  /*38f0*/  UIADD3 UR7, UPT, UPT, UR5, 0x8, URZ ;  /* 0x0000000805077890 */ /* 0x000fd8000fffe0ff */
[----:B------:R-:W-:-:S09]  /*3900*/  UISETP.NE.U32.AND UP1, UPT, UR4, 0x1, UPT ;  /* 0x000000010400788c */ /* 0x000fd2000bf25070 */
[----:B------:R-:W-:Y:S05]  /*3910*/  BRA.U !UP1, `(.L_x_59) ;  /* 0x0000000109a47547 */ /* 0x000fea000b800000 */
[----:B------:R-:W-:Y:S01]  /*3920*/  ELECT P0, URZ, PT ;  /* 0x0000000000ff782f */ /* 0x000fe20003800000 */
[----:B------:R-:W-:-:S12]  /*3930*/  BSSY B0, `(.L_x_59) ;  /* 0x0000027000007945 */ /* 0x000fd80003800000 */
[----:B------:R-:W-:Y:S05]  /*3940*/  @!P0 BRA `(.L_x_60) ;  /* 0x0000000000948947 */ /* 0x000fea0003800000 */
[----:B------:R-:W-:-:S05]  /*3950*/  UMOV UR4, 0x10 ;  /* 0x0000001000047882 */ /* 0x000fca0000000000 */
[----:B------:R-:W-:Y:S04]  /*3960*/  DEPBAR.LE SB1, 0x36 ;  /* 0x00009d800000791a */ /* 0x000fe80000000000 */
[----:B------:R-:W1:Y:S02]  /*3970*/  UTCATOMSWS.2CTA.FIND_AND_SET.ALIGN UP0, UR4, UR4 ;  /* 0x00000004000475e3 */ /* 0x000e640008200800 */
[----:B-1----:R-:W-:Y:S01]  /*3980*/  MOV R12, UR4 ;  /* 0x00000004000c7c02 */ /* 0x002fe20008000f00 */
[----:B------:R-:W-:Y:S06]  /*3990*/  BRA.U UP0, `(.L_x_61) ;  /* 0x0000000100187547 */ /* 0x000fec000b800000 */
.L_x_62:
[----:B------:R-:W-:Y:S05]  /*39a0*/  NANOSLEEP 0x64 ;  /* 0x000000640000795d */ /* 0x000fea0003800000 */
[----:B------:R-:W-:-:S05]  /*39b0*/  UMOV UR4, 0x10 ;  /* 0x0000001000047882 */ /* 0x000fca0000000000 */
[----:B------:R-:W-:Y:S04]  /*39c0*/  DEPBAR.LE SB1, 0x36 ;  /* 0x00009d800000791a */ /* 0x000fe80000000000 */
[----:B------:R-:W1:Y:S02]  /*39d0*/  UTCATOMSWS.2CTA.FIND_AND_SET.ALIGN UP0, UR4, UR4 ;  /* 0x00000004000475e3 */ /* 0x000e640008200800 */
[----:B-1----:R-:W-:Y:S01]  /*39e0*/  MOV R12, UR4 ;  /* 0x00000004000c7c02 */ /* 0x002fe20008000f00 */
[----:B------:R-:W-:Y:S05]  /*39f0*/  BRA.U !UP0, `(.L_x_62) ;  /* 0xfffffffd08e87547 */ /* 0x000fea000b83ffff */
.L_x_61:
[----:B------:R-:W1:Y:S01]  /*3a00*/  LDS R8, [UR5+0x10] ;  /* 0x00001005ff087984 */ /* 0x000e620008000800 */
[----:B------:R-:W-:Y:S01]  /*3a10*/  R2UR UR4, R0 ;  /* 0x00000000000472ca */ /* 0x000fe200000e0000 */
[----:B------:R-:W-:-:S04]  /*3a20*/  IMAD.U32 R5, RZ, RZ, UR6 ;  /* 0x00000006ff057e24 */ /* 0x000fc8000f8e00ff */
[----:B------:R-:W-:-:S08]  /*3a30*/  VIADD R5, R5, 0x120 ;  /* 0x0000012005057836 */ /* 0x000fd00000000000 */
[----:B------:R-:W-:Y:S02]  /*3a40*/  MOV R6, UR4 ;  /* 0x0000000400067c02 */ /* 0x000fe40008000f00 */
[----:B-1----:R-:W-:-:S04]  /*3a50*/  SHF.L.U32 R8, R8, 0x1f, RZ ;  /* 0x0000001f08087819 */ /* 0x002fc800000006ff */
[----:B------:R-:W1:Y:S02]  /*3a60*/  SYNCS.PHASECHK.TRANS64.TRYWAIT P0, [UR5+0x8], R8 ;  /* 0x00000808ff0075a7 */ /* 0x000e640008001105 */
[----:B-1----:R-:W-:Y:S05]  /*3a70*/  @P0 BRA `(.L_x_63) ;  /* 0x0000000000080947 */ /* 0x002fea0003800000 */
[----:B------:R-:W1:Y:S02]  /*3a80*/  SYNCS.PHASECHK.TRANS64.TRYWAIT P0, [UR5+0x8], R8 ;  /* 0x00000808ff0075a7 */ /* 0x000e640008001105 */
[----:B-1----:R-:W-:Y:S05]  /*3a90*/  @!P0 BRA `(.L_x_64) ;  /* 0x00000090004c8947 */ /* 0x002fea0003800000 */
.L_x_63:
[----:B------:R-:W-:Y:S01]  /*3aa0*/  R2UR UR4, R0 ;  /* 0x00000000000472ca */ /* 0x000fe200000e0000 */
[----:B------:R-:W-:Y:S01]  /*3ab0*/  IMAD.MOV.U32 R10, RZ, RZ, 0xffff ;  /* 0x0000ffffff0a7424 */ /* 0x000fe200078e00ff */
[----:B------:R-:W-:Y:S01]  /*3ac0*/  PRMT R6, R6, 0x654, R5 ;  /* 0x0000065406067816 */ /* 0x000fe20000000005 */
[----:B------:R-:W-:Y:S02]  /*3ad0*/  HFMA2 R5, -RZ, RZ, 0, 5.9604644775390625e-08 ;  /* 0x00000001ff057431 */ /* 0x000fe400000001ff */
[----:B-1----:R-:W-:Y:S02]  /*3ae0*/  IMAD.MOV.U32 R8, RZ, RZ, 0x4 ;  /* 0x00000004ff087424 */ /* 0x002fe400078e00ff */
[----:B------:R-:W-:Y:S01]  /*3af0*/  IMAD.SHL.U32 R11, R12, 0x20, RZ ;  /* 0x000000200c0b7824 */ /* 0x000fe200078e00ff */
[----:B------:R-:W-:-:S05]  /*3b00*/  SHF.L.U32 R10, R10, R12, RZ ;  /* 0x0000000c0a0a7219 */ /* 0x000fca00000006ff */
[----:B------:R-:W-:Y:S01]  /*3b10*/  UPRMT UR4, UR4, 0x654, UR7 ;  /* 0x0000065404047896 */ /* 0x000fe20008000007 */
[----:B------:R-:W-:-:S05]  /*3b20*/  SHF.L.U32 R9, R5, R12, RZ ;  /* 0x0000000c05097219 */ /* 0x000fca00000006ff */
[----:B------:R-:W-:-:S03]  /*3b30*/  MOV R7, UR4 ;  /* 0x0000000400077c02 */ /* 0x000fc60008000f00 */
[----:B------:R1:W-:Y:S01]  /*3b40*/  SYNCS.ARRIVE.TRANS64.RED RZ, [UR4], R8 ;  /* 0x00000008ffff79a7 */ /* 0x0003e20008000404 */
[----:B------:R1:W-:Y:S04]  /*3b50*/  STS [UR6+0x120], R11 ;  /* 0x0001200bff007988 */ /* 0x0003e80008000806 */
[----:B------:R1:W-:Y:S04]  /*3b60*/  STAS [R6.64], R12 ;  /* 0x0000000c06007dbd */ /* 0x0003e8000c0008ff */
[----:B------:R1:W-:Y:S04]  /*3b70*/  ATOMS.OR RZ, [UR5+0x14], R10 ;  /* 0x0000140affff798c */ /* 0x0003e8000b000005 */
[----:B------:R1:W-:Y:S04]  /*3b80*/  ATOMS.OR RZ, [UR5+0x18], R9 ;  /* 0x00001809ffff798c */ /* 0x0003e8000b000005 */
[----:B------:R1:W-:Y:S02]  /*3b90*/  ATOMS.XOR RZ, [UR5+0x10], R5 ;  /* 0x00001005ffff798c */ /* 0x0003e4000b800005 */
.L_x_60:
[----:B------:R-:W-:Y:S05]  /*3ba0*/  BSYNC B0 ;  /* 0x0000000000007941 */ /* 0x000fea0003800000 */
.L_x_59:
[----:B------:R-:W-:Y:S05]  /*3bb0*/  BRA.U UP1, `(.L_x_65) ;  /* 0x0000000101707547 */ /* 0x000fea000b800000 */
[----:B------:R-:W-:-:S03]  /*3bc0*/  UMOV UR4, 0xffffffff ;  /* 0xffffffff00047882 */ /* 0x000fc60000000000 */
[----:B------:R-:W-:Y:S05]  /*3bd0*/  BRA.DIV UR4, `(.L_x_66) ;  /* 0x0000009204147947 */ /* 0x000fea000b800000 */
[----:B------:R-:W-:-:S13]  /*3be0*/  ELECT P0, URZ, PT ;  /* 0x0000000000ff782f */ /* 0x000fda0003800000 */
.L_x_200:
[----:B------:R-:W-:Y:S05]  /*3bf0*/  @!P0 BRA `(.L_x_65) ;  /* 0x0000000000608947 */ /* 0x000fea0003800000 */
[----:B-1----:R-:W1:Y:S02]  /*3c00*/  LDS R6, [UR5+0x10] ;  /* 0x00001005ff067984 */ /* 0x002e640008000800 */
[----:B-1----:R-:W-:-:S04]  /*3c10*/  SHF.L.U32 R6, R6, 0x1f, RZ ;  /* 0x0000001f06067819 */ /* 0x002fc800000006ff */
[----:B------:R-:W1:Y:S02]  /*3c20*/  SYNCS.PHASECHK.TRANS64.TRYWAIT P0, [UR5+0x8], R6 ;  /* 0x00000806ff0075a7 */ /* 0x000e640008001105 */
[----:B-1----:R-:W-:Y:S05]  /*3c30*/  @P0 BRA `(.L_x_67) ;  /* 0x0000000000080947 */ /* 0x002fea0003800000 */
[----:B------:R-:W1:Y:S02]  /*3c40*/  SYNCS.PHASECHK.TRANS64.TRYWAIT P0, [UR5+0x8], R6 ;  /* 0x00000806ff0075a7 */ /* 0x000e640008001105 */
[----:B-1----:R-:W-:Y:S05]  /*3c50*/  @!P0 BRA `(.L_x_68) ;  /* 0x0000009000188947 */ /* 0x002fea0003800000 */
.L_x_67:
[----:B------:R-:W2:Y:S01]  /*3c60*/  LDS R8, [UR6+0x120] ;  /* 0x00012006ff087984 */ /* 0x000ea20008000800 */
[----:B------:R-:W-:Y:S01]  /*3c70*/  R2UR UR4, R0 ;  /* 0x00000000000472ca */ /* 0x000fe200000e0000 */
[----:B-1----:R-:W-:Y:S02]  /*3c80*/  IMAD.MOV.U32 R6, RZ, RZ, 0xffff ;  /* 0x0000ffffff067424 */ /* 0x002fe400078e00ff */
[----:B------:R-:W-:-:S10]  /*3c90*/  IMAD.MOV.U32 R5, RZ, RZ, 0x1 ;  /* 0x00000001ff057424 */ /* 0x000fd400078e00ff */
[----:B------:R-:W-:Y:S01]  /*3ca0*/  UPRMT UR4, UR4, 0x654, UR7 ;  /* 0x0000065404047896 */ /* 0x000fe20008000007 */
[----:B--2---:R-:W-:Y:S01]  /*3cb0*/  IMAD.SHL.U32 R7, R8, 0x20, RZ ;  /* 0x0000002008077824 */ /* 0x004fe200078e00ff */
[-C--:B------:R-:W-:Y:S02]  /*3cc0*/  SHF.L.U32 R6, R6, R8.reuse, RZ ;  /* 0x0000000806067219 */ /* 0x080fe400000006ff */
[----:B------:R-:W-:Y:S02]  /*3cd0*/  SHF.L.U32 R8, R5, R8, RZ ;  /* 0x0000000805087219 */ /* 0x000fe400000006ff */
[----:B------:R2:W-:Y:S04]  /*3ce0*/  STS [UR6+0x120], R7 ;  /* 0x00012007ff007988 */ /* 0x0005e80008000806 */
[----:B------:R2:W-:Y:S04]  /*3cf0*/  ATOMS.OR RZ, [UR5+0x14], R6 ;  /* 0x00001406ffff798c */ /* 0x0005e8000b000005 */
[----:B------:R2:W-:Y:S01]  /*3d00*/  ATOMS.OR RZ, [UR5+0x18], R8 ;  /* 0x00001808ffff798c */ /* 0x0005e2000b000005 */
[----:B------:R-:W-:Y:S03]  /*3d10*/  SYNCS.ARRIVE.TRANS64.RED.A1T0 RZ, [UR4], RZ ;  /* 0x000000ffffff79a7 */ /* 0x000fe60008100404 */
[----:B------:R2:W-:Y:S01]  /*3d20*/  ATOMS.XOR RZ, [UR5+0x10], R5 ;  /* 0x00001005ffff798c */ /* 0x0005e2000b800005 */
[----:B------:R-:W-:Y:S05]  /*3d30*/  BRA `(.L_x_65) ;  /* 0x0000000000107947 */ /* 0x000fea0003800000 */
.L_x_58:
[----:B------:R-:W-:Y:S02]  /*3d40*/  MOV R5, 0xffffffff ;  /* 0xffffffff00057802 */ /* 0x000fe40000000f00 */
[----:B------:R-:W-:-:S03]  /*3d50*/  MOV R6, 0x3d80 ;  /* 0x00003d8000067802 */ /* 0x000fc60000000f00 */
[----:B------:R1:W-:Y:S04]  /*3d60*/  STS [UR6+0x120], R5 ;  /* 0x00012005ff007988 */ /* 0x0003e80008000806 */
[----:B-1---5:R-:W-:Y:S05]  /*3d70*/  CALL.REL.NOINC `($__internal_1_$__cuda_sm10x_tcgen05_guardrail_trap_phase_invalid_during_alloc) ;  /* 0x00000098009c7944 */ /* 0x022fea0003c00000 */
.L_x_65:
[----:B------:R-:W-:Y:S05]  /*3d80*/  WARPSYNC.ALL ;  /* 0x0000000000007948 */ /* 0x000fea0003800000 */
[----:B------:R-:W3:Y:S01]  /*3d90*/  S2UR UR4, SR_CgaCtaId ;  /* 0x00000000000479c3 */ /* 0x000ee20000008800 */
[----:B------:R-:W-:Y:S01]  /*3da0*/  UMOV UR62, 0x400 ;  /* 0x00000400003e7882 */ /* 0x000fe20000000000 */
[----:B------:R-:W4:Y:S01]  /*3db0*/  LDCU UR7, c[0x0][0x38c] ;  /* 0x00007180ff0777ac */ /* 0x000f220008000800 */
[----:B------:R-:W-:Y:S01]  /*3dc0*/  LOP3.LUT R3, R3, 0xffff, RZ, 0xc0, !PT ;  /* 0x0000ffff03037812 */ /* 0x000fe200078ec0ff */
[----:B-1----:R-:W-:Y:S01]  /*3dd0*/  IMAD.MOV.U32 R11, RZ, RZ, 0x1 ;  /* 0x00000001ff0b7424 */ /* 0x002fe200078e00ff */
[----:B------:R-:W-:Y:S01]  /*3de0*/  R2UR UR5, R2 ;  /* 0x00000000020572ca */ /* 0x000fe200000e0000 */
[----:B------:R-:W-:Y:S01]  /*3df0*/  IMAD.MOV.U32 R10, RZ, RZ, RZ ;  /* 0x000000ffff0a7224 */ /* 0x000fe200078e00ff */
[----:B------:R-:W-:-:S02]  /*3e00*/  LOP3.LUT R4, R4, 0xffff, RZ, 0xc0, !PT ;  /* 0x0000ffff04047812 */ /* 0x000fc400078ec0ff */
[----:B--2---:R-:W-:Y:S01]  /*3e10*/  CS2R R8, SRZ ;  /* 0x0000000000087805 */ /* 0x004fe2000001ff00 */
[----:B------:R-:W-:Y:S01]  /*3e20*/  UMOV UR9, URZ ;  /* 0x000000ff00097c82 */ /* 0x000fe20008000000 */
[----:B------:R-:W-:Y:S01]  /*3e30*/  UMOV UR60, URZ ;  /* 0x000000ff003c7c82 */ /* 0x000fe20008000000 */
[----:B------:R-:W-:Y:S01]  /*3e40*/  R2UR UR65, R4 ;  /* 0x00000000044172ca */ /* 0x000fe200000e0000 */
[----:B------:R-:W-:Y:S01]  /*3e50*/  UMOV UR76, 0x0 ;  /* 0x00000000004c7882 */ /* 0x000fe20000000000 */
[----:B------:R-:W-:Y:S01]  /*3e60*/  UMOV UR77, 0x10200910 ;  /* 0x10200910004d7882 */ /* 0x000fe20000000000 */
[----:B------:R-:W-:Y:S01]  /*3e70*/  UMOV UR74, 0x0 ;  /* 0x00000000004a7882 */ /* 0x000fe20000000000 */
[----:B------:R-:W-:Y:S01]  /*3e80*/  UMOV UR75, 0x10200910 ;  /* 0x10200910004b7882 */ /* 0x000fe20000000000 */
[----:B------:R-:W-:Y:S01]  /*3e90*/  UMOV UR72, 0x0 ;  /* 0x0000000000487882 */ /* 0x000fe20000000000 */
[----:B------:R-:W-:Y:S01]  /*3ea0*/  UMOV UR73, 0x10200910 ;  /* 0x1020091000497882 */ /* 0x000fe20000000000 */
[----:B------:R-:W-:-:S02]  /*3eb0*/  UISETP.NE.AND UP3, UPT, UR5, URZ, UPT ;  /* 0x000000ff0500728c */ /* 0x000fc4000bf65270 */
[----:B----4-:R-:W-:Y:S01]  /*3ec0*/  UIADD3 UR7, UPT, UPT, UR7, 0x7f, URZ ;  /* 0x0000007f07077890 */ /* 0x010fe2000fffe0ff */
[----:B------:R-:W-:Y:S01]  /*3ed0*/  UMOV UR70, 0x0 ;  /* 0x0000000000467882 */ /* 0x000fe20000000000 */
[----:B------:R-:W-:Y:S01]  /*3ee0*/  UMOV UR71, 0x10200910 ;  /* 0x1020091000477882 */ /* 0x000fe20000000000 */
[----:B---3--:R-:W-:Y:S01]  /*3ef0*/  ULEA UR62, UR4, UR62, 0x18 ;  /* 0x0000003e043e7291 */ /* 0x008fe2000f8ec0ff */
[----:B------:R-:W-:Y:S02]  /*3f00*/  UMOV UR68, 0x0 ;  /* 0x0000000000447882 */ /* 0x000fe40000000000 */
[----:B------:R-:W-:Y:S01]  /*3f10*/  UMOV UR4, URZ ;  /* 0x000000ff00047c82 */ /* 0x000fe20008000000 */
[----:B------:R-:W-:Y:S01]  /*3f20*/  UIADD3 UR6, UPT, UPT, UR62, 0x8400, URZ ;  /* 0x000084003e067890 */ /* 0x000fe2000fffe0ff */
[----:B------:R-:W-:Y:S01]  /*3f30*/  IMAD.U32 R14, RZ, RZ, UR4 ;  /* 0x00000004ff0e7e24 */ /* 0x000fe2000f8e00ff */
[----:B------:R-:W-:Y:S02]  /*3f40*/  USHF.R.S32.HI UR4, URZ, 0x1f, UR7 ;  /* 0x0000001fff047899 */ /* 0x000fe40008011407 */
[----:B------:R-:W-:-:S02]  /*3f50*/  UIADD3 UR5, UPT, UPT, UR62, 0x28400, URZ ;  /* 0x000284003e057890 */ /* 0x000fc4000fffe0ff */
[----:B------:R-:W-:Y:S02]  /*3f60*/  ULEA.HI UR4, UR4, UR7, URZ, 0x7 ;  /* 0x0000000704047291 */ /* 0x000fe4000f8f38ff */
[----:B------:R-:W-:Y:S02]  /*3f70*/  USHF.R.U32.HI UR6, URZ, 0x4, UR6 ;  /* 0x00000004ff067899 */ /* 0x000fe40008011606 */
[----:B------:R-:W-:Y:S02]  /*3f80*/  USHF.R.S32.HI UR8, URZ, 0x7, UR4 ;  /* 0x00000007ff087899 */ /* 0x000fe40008011404 */
[----:B------:R-:W-:Y:S01]  /*3f90*/  USHF.R.U32.HI UR5, URZ, 0x4, UR5 ;  /* 0x00000004ff057899 */ /* 0x000fe20008011605 */
[----:B------:R-:W-:Y:S01]  /*3fa0*/  R2UR UR4, R3 ;  /* 0x00000000030472ca */ /* 0x000fe200000e0000 */
[----:B------:R-:W-:Y:S02]  /*3fb0*/  UISETP.LT.AND UP0, UPT, UR8, 0x1, UPT ;  /* 0x000000010800788c */ /* 0x000fe4000bf01270 */
[----:B------:R-:W-:Y:S01]  /*3fc0*/  ULOP3.LUT UR6, UR6, 0x3fff, URZ, 0xc0, !UPT ;  /* 0x00003fff06067892 */ /* 0x000fe2000f8ec0ff */
[----:B------:R-:W-:Y:S01]  /*3fd0*/  IMAD.U32 R12, RZ, RZ, UR8 ;  /* 0x00000008ff0c7e24 */ /* 0x000fe2000f8e00ff */
[----:B------:R-:W-:-:S02]  /*3fe0*/  ULOP3.LUT UR67, UR5, 0x3fff, URZ, 0xc0, !UPT ;  /* 0x00003fff05437892 */ /* 0x000fc4000f8ec0ff */
[----:B------:R-:W-:Y:S02]  /*3ff0*/  ULOP3.LUT UR66, UR6, 0x10000, URZ, 0xfc, !UPT ;  /* 0x0001000006427892 */ /* 0x000fe4000f8efcff */
[----:B------:R-:W-:Y:S01]  /*4000*/  ULOP3.LUT UR67, UR67, 0x10000, URZ, 0xfc, !UPT ;  /* 0x0001000043437892 */ /* 0x000fe2000f8efcff */
[----:B------:R-:W-:-:S03]  /*4010*/  UMOV UR69, 0x10200910 ;  /* 0x1020091000457882 */ /* 0x000fc60000000000 */
[----:B------:R-:W-:Y:S01]  /*4020*/  IMAD.U32 R13, RZ, RZ, UR4 ;  /* 0x00000004ff0d7e24 */ /* 0x000fe2000f8e00ff */
[----:B------:R-:W-:Y:S01]  /*4030*/  NOP ;  /* 0x0000000000007918 */ /* 0x000fe20000000000 */
[----:B------:R-:W-:Y:S06]  /*4040*/  BAR.ARV 0x6, 0xa0 ;  /* 0x0182800000007b1d */ /* 0x000fec0000002000 */
[----:B------:R-:W1:Y:S02]  /*4050*/  LDS R5, [UR62+0x120] ;  /* 0x0001203eff057984 */ /* 0x000e640008000800 */
[----:B-1----:R-:W-:-:S13]  /*4060*/  R2UR UR4, R5 ;  /* 0x00000000050472ca */ /* 0x002fda00000e0000 */
[----:B------:R-:W-:Y:S01]  /*4070*/  IMAD.U32 R16, RZ, RZ, UR4 ;  /* 0x00000004ff107e24 */ /* 0x000fe2000f8e00ff */
[----:B------:R-:W-:-:S06]  /*4080*/  USEL UR4, UR8, 0x1, !UP0 ;  /* 0x0000000108047887 */ /* 0x000fcc000c000000 */
[----:B------:R-:W-:-:S07]  /*4090*/  IMAD.U32 R15, RZ, RZ, UR4 ;  /* 0x00000004ff0f7e24 */ /* 0x000fce000f8e00ff */
.L_x_76:
[C---:B------:R-:W-:Y:S02]  /*40a0*/  LEA R3, R10.reuse, UR62, 0x3 ;  /* 0x0000003e0a037c11 */ /* 0x040fe4000f8e18ff */
[----:B------:R-:W-:Y:S02]  /*40b0*/  SHF.L.U32 R4, R9, 0x1f, RZ ;  /* 0x0000001f09047819 */ /* 0x000fe400000006ff */
[----:B------:R-:W-:Y:S02]  /*40c0*/  LEA R5, R10, UR62, 0x4 ;  /* 0x0000003e0a057c11 */ /* 0x000fe4000f8e20ff */
[----:B------:R-:W1:Y:S02]  /*40d0*/  SYNCS.PHASECHK.TRANS64.TRYWAIT P0, [R3+URZ+0x70], R4 ;  /* 0x00007004030075a7 */ /* 0x000e6400080011ff */
[----:B-1----:R-:W-:Y:S05]  /*40e0*/  @!P0 BRA `(.L_x_69) ;  /* 0x0000008c000c8947 */ /* 0x002fea0003800000 */
.L_x_201:
[----:B-1----:R-:W1:Y:S01]  /*40f0*/  LDS.128 R4, [R5+0x100] ;  /* 0x0001000005047984 */ /* 0x002e620000000c00 */
[----:B------:R-:W-:Y:S02]  /*4100*/  VIADD R3, R3, 0x80 ;  /* 0x0000008003037836 */ /* 0x000fe40000000000 */
[----:B------:R-:W-:Y:S01]  /*4110*/  VIADD R10, R10, 0x1 ;  /* 0x000000010a0a7836 */ /* 0x000fe20000000000 */
[----:B------:R-:W-:Y:S01]  /*4120*/  @!PT LDS RZ, [RZ] ;  /* 0x00000000fffff984 */ /* 0x000fe20000000800 */
[----:B------:R-:W-:Y:S01]  /*4130*/  @!PT LDS RZ, [RZ] ;  /* 0x00000000fffff984 */ /* 0x000fe20000000800 */
[----:B------:R-:W-:Y:S01]  /*4140*/  @!PT LDS RZ, [RZ] ;  /* 0x00000000fffff984 */ /* 0x000fe20000000800 */
[----:B------:R-:W-:Y:S01]  /*4150*/  @!PT LDS RZ, [RZ] ;  /* 0x00000000fffff984 */ /* 0x000fe20000000800 */
[----:B------:R2:W-:Y:S06]  /*4160*/  MEMBAR.ALL.CTA ;  /* 0x0000000000007992 */ /* 0x0005ec0000008000 */
[----:B--2---:R-:W2:Y:S01]  /*4170*/  FENCE.VIEW.ASYNC.S ;  /* 0x00000000000073c6 */ /* 0x004ea20000000000 */
[----:B------:R-:W-:-:S04]  /*4180*/  PRMT R3, RZ, 0x654, R3 ;  /* 0x00000654ff037816 */ /* 0x000fc80000000003 */
[----:B--2---:R2:W-:Y:S01]  /*4190*/  SYNCS.ARRIVE.TRANS64.RED.A1T0 RZ, [R3+URZ], RZ ;  /* 0x000000ff03ff79a7 */ /* 0x0045e200081004ff */
[----:B-1----:R-:W-:Y:S01]  /*41a0*/  LOP3.LUT P1, RZ, R6, 0x1, RZ, 0xc0, !PT ;  /* 0x0000000106ff7812 */ /* 0x002fe2000782c0ff */
[----:B--2---:R-:W-:-:S12]  /*41b0*/  BRA.U UP3, `(.L_x_70) ;  /* 0x00000009032c7547 */ /* 0x004fd8000b800000 */
[----:B------:R-:W1:Y:S01]  /*41c0*/  LDCU UR4, c[0x0][0x38c] ;  /* 0x00007180ff0477ac */ /* 0x000e620008000800 */
[----:B------:R-:W-:Y:S02]  /*41d0*/  R2UR UR5, R14 ;  /* 0x000000000e0572ca */ /* 0x000fe400000e0000 */
[----:B------:R-:W-:Y:S02]  /*41e0*/  PLOP3.LUT P2, PT, PT, PT, PT, 0x80, 0x8 ;  /* 0x000000000008781c */ /* 0x000fe40003f4f070 */
[----:B------:R-:W-:Y:S02]  /*41f0*/  SHF.L.U32 R5, R11, 0x1f, RZ ;  /* 0x0000001f0b057819 */ /* 0x000fe400000006ff */
[----:B------:R-:W-:-:S07]  /*4200*/  R2UR UR6, R16 ;  /* 0x00000000100672ca */ /* 0x000fce00000e0000 */
[----:B------:R-:W-:Y:S02]  /*4210*/  ULEA UR7, UR5, UR62, 0x3 ;  /* 0x0000003e05077291 */ /* 0x000fe4000f8e18ff */
[----:B-1----:R-:W-:-:S04]  /*4220*/  UISETP.GE.AND UP0, UPT, UR4, 0x1, UPT ;  /* 0x000000010400788c */ /* 0x002fc8000bf06270 */
[----:B------:R-:W-:Y:S01]  /*4230*/  IMAD.U32 R4, RZ, RZ, UR7 ;  /* 0x00000007ff047e24 */ /* 0x000fe2000f8e00ff */
[----:B------:R-:W-:Y:S01]  /*4240*/  ULEA UR8, UR5, UR6, 0x7 ;  /* 0x0000000605087291 */ /* 0x000fe2000f8e38ff */
[----:B------:R-:W-:-:S05]  /*4250*/  PLOP3.LUT P0, PT, PT, PT, UP0, 0x80, 0x8 ;  /* 0x000000000008781c */ /* 0x000fca0003f0f008 */
[----:B------:R-:W-:-:S08]  /*4260*/  @UP0 ULEA UR4, UR9, UR62, 0x3 ;  /* 0x0000003e09040291 */ /* 0x000fd0000f8e18ff */
[----:B------:R-:W-:-:S04]  /*4270*/  @P0 SHF.L.U32 R3, R8, 0x1f, RZ ;  /* 0x0000001f08030819 */ /* 0x000fc800000006ff */
[----:B------:R1:W2:Y:S01]  /*4280*/  @P0 SYNCS.PHASECHK.TRANS64.TRYWAIT P2, [UR4], R3 ;  /* 0x00000003ff0005a7 */ /* 0x0002a20008041104 */
[----:B------:R-:W3:Y:S02]  /*4290*/  SYNCS.PHASECHK.TRANS64.TRYWAIT P0, [UR7+0xb0], R5 ;  /* 0x0000b005ff0075a7 */ /* 0x000ee40008001107 */
[----:B-123--:R-:W-:Y:S05]  /*42a0*/  @!P0 BRA `(.L_x_71) ;  /* 0x0000008800b08947 */ /* 0x00efea0003800000 */
.L_x_203:
[----:B------:R-:W-:Y:S01]  /*42b0*/  UMOV UR64, UR60 ;  /* 0x0000003c00407c82 */ /* 0x000fe20008000000 */
[----:B------:R-:W-:Y:S05]  /*42c0*/  BRA.U !UP0, `(.L_x_72) ;  /* 0x0000000508d07547 */ /* 0x000fea000b800000 */
[----:B------:R-:W-:Y:S01]  /*42d0*/  R2UR UR4, R15 ;  /* 0x000000000f0472ca */ /* 0x000fe200000e0000 */
[----:B------:R-:W-:Y:S01]  /*42e0*/  UPLOP3.LUT UP2, UPT, UPT, UPT, UPT, 0x40, 0x4 ;  /* 0x000000000004789c */ /* 0x000fe20003f4e870 */
[----:B------:R-:W-:Y:S01]  /*42f0*/  R2UR UR61, R12 ;  /* 0x000000000c3d72ca */ /* 0x000fe200000e0000 */
[----:B------:R-:W-:-:S10]  /*4300*/  UMOV UR7, UR9 ;  /* 0x0000000900077c82 */ /* 0x000fd40008000000 */
[----:B------:R-:W-:-:S12]  /*4310*/  UIADD3 UR64, UPT, UPT, UR4, UR60, URZ ;  /* 0x0000003c04407290 */ /* 0x000fd8000fffe0ff */
.L_x_75:
[----:B--2---:R-:W-:Y:S01]  /*4320*/  ULEA UR5, UR7, UR62, 0x3 ;  /* 0x0000003e07057291 */ /* 0x004fe2000f8e18ff */
[----:B------:R-:W-:Y:S11]  /*4330*/  @P2 BRA `(.L_x_73) ;  /* 0x00000000000c2947 */ /* 0x000ff60003800000 */
[----:B-1----:R-:W-:Y:S04]  /*4340*/  SHF.L.U32 R5, R8, 0x1f, RZ ;  /* 0x0000001f08057819 */ /* 0x002fe800000006ff */
[----:B------:R-:W1:Y:S02]  /*4350*/  SYNCS.PHASECHK.TRANS64.TRYWAIT P0, [UR5], R5 ;  /* 0x00000005ff0075a7 */ /* 0x000e640008001105 */
[----:B-1----:R-:W-:Y:S05]  /*4360*/  @!P0 BRA `(.L_x_74) ;  /* 0x00000088009c8947 */ /* 0x002fea0003800000 */
.L_x_73:
[----:B------:R-:W-:Y:S01]  /*4370*/  UISETP.NE.AND UP0, UPT, UR61, 0x1, UPT ;  /* 0x000000013d00788c */ /* 0x000fe2000bf05270 */
[----:B------:R-:W-:Y:S01]  /*4380*/  PLOP3.LUT P2, PT, PT, PT, PT, 0x80, 0x8 ;  /* 0x000000000008781c */ /* 0x000fe20003f4f070 */
[----:B------:R-:W-:Y:S01]  /*4390*/  UIADD3 UR9, UPT, UPT, UR7, 0x1, URZ ;  /* 0x0000000107097890 */ /* 0x000fe2000fffe0ff */
[----:B------:R-:W-:Y:S01]  /*43a0*/  MOV.SPILL R6, UR65 ;  /* 0x0000004100067c02 */ /* 0x000fe20009000f00 */
[----:B------:R-:W-:Y:S01]  /*43b0*/  UIADD3 UR63, UPT, UPT, UR5, 0x10, URZ ;  /* 0x00000010053f7890 */ /* 0x000fe2000fffe0ff */
[----:B-1----:R-:W-:Y:S01]  /*43c0*/  MOV.SPILL R5, UR64 ;  /* 0x0000004000057c02 */ /* 0x002fe20009000f00 */
[----:B------:R-:W-:Y:S01]  /*43d0*/  UISETP.NE.AND UP1, UPT, UR9, 0x2, UPT ;  /* 0x000000020900788c */ /* 0x000fe2000bf25270 */
[----:B------:R-:W-:Y:S01]  /*43e0*/  PLOP3.LUT P0, PT, PT, PT, UP0, 0x80, 0x8 ;  /* 0x000000000008781c */ /* 0x000fe20003f0f008 */
[----:B------:R-:W-:Y:S02]  /*43f0*/  ULEA UR6, UR7, UR67, 0xb ;  /* 0x0000004307067291 */ /* 0x000fe4000f8e58ff */
[----:B------:R-:W-:Y:S02]  /*4400*/  USEL UR5, URZ, 0x1, UP1 ;  /* 0x00000001ff057887 */ /* 0x000fe40008800000 */
[----:B------:R-:W-:Y:S02]  /*4410*/  USEL UR9, UR9, URZ, UP1 ;  /* 0x000000ff09097287 */ /* 0x000fe40008800000 */
[----:B------:R-:W-:Y:S02]  /*4420*/  ULEA UR4, UR7, UR66, 0xc ;  /* 0x0000004207047291 */ /* 0x000fe4000f8e60ff */
[----:B------:R-:W-:Y:S01]  /*4430*/  @UP0 ULEA UR7, UR9, UR62, 0x3 ;  /* 0x0000003e09070291 */ /* 0x000fe2000f8e18ff */
[----:B------:R-:W-:Y:S01]  /*4440*/  LOP3.LUT R8, R8, UR5, RZ, 0x3c, !PT ;  /* 0x0000000508087c12 */ /* 0x000fe2000f8e3cff */
[----:B------:R-:W-:Y:S02]  /*4450*/  UIADD3 UR20, UPT, UPT, UR6, 0x2, URZ ;  /* 0x0000000206147890 */ /* 0x000fe4000fffe0ff */
[----:B------:R-:W-:Y:S01]  /*4460*/  UIADD3 UR18, UPT, UPT, UR4, 0x2, URZ ;  /* 0x0000000204127890 */ /* 0x000fe2000fffe0ff */
[----:B------:R-:W-:Y:S01]  /*4470*/  @P0 SHF.L.U32 R3, R8, 0x1f, RZ ;  /* 0x0000001f08030819 */ /* 0x000fe200000006ff */
[----:B------:R-:W-:Y:S02]  /*4480*/  UIADD3 UR16, UPT, UPT, UR6, 0x4, URZ ;  /* 0x0000000406107890 */ /* 0x000fe4000fffe0ff */
[----:B------:R-:W-:Y:S01]  /*4490*/  UIADD3 UR10, UPT, UPT, UR4, 0x4, URZ ;  /* 0x00000004040a7890 */ /* 0x000fe2000fffe0ff */
[----:B------:R2:W3:Y:S01]  /*44a0*/  @P0 SYNCS.PHASECHK.TRANS64.TRYWAIT P2, [UR7], R3 ;  /* 0x00000003ff0005a7 */ /* 0x0004e20008041107 */
[----:B------:R-:W-:Y:S02]  /*44b0*/  UIADD3 UR14, UPT, UPT, UR6, 0x6, URZ ;  /* 0x00000006060e7890 */ /* 0x000fe4000fffe0ff */
        /* <DEDUP_REMOVED lines=21> */
[----:B------:R-:W-:Y:S01]  /*4610*/  UIADD3 UR61, UPT, UPT, UR61, -0x1, URZ ;  /* 0xffffffff3d3d7890 */ /* 0x000fe2000fffe0ff */
[----:B------:R-:W-:Y:S01]  /*4620*/  UMOV UR7, 0x40004040 ;  /* 0x4000404000077882 */ /* 0x000fe20000000000 */
[----:B------:R-:W-:Y:S01]  /*4630*/  UMOV UR64, 0x0 ;  /* 0x0000000000407882 */ /* 0x000fe20000000000 */
[----:B------:R-:W-:Y:S01]  /*4640*/  UMOV UR65, 0x10200910 ;  /* 0x1020091000417882 */ /* 0x000fe20000000000 */
[----:B------:R-:W-:Y:S01]  /*4650*/  UMOV UR5, 0x40004040 ;  /* 0x4000404000057882 */ /* 0x000fe20000000000 */
[----:B------:R-:W-:Y:S01]  /*4660*/  UMOV UR21, 0x40004040 ;  /* 0x4000404000157882 */ /* 0x000fe20000000000 */
[----:B------:R1:W-:Y:S01]  /*4670*/  UTCHMMA.2CTA gdesc[UR4], gdesc[UR6], tmem[UR8], tmem[UR64], idesc[UR65], UP2 ;  /* 0x00ff4006040075ea */ /* 0x0003e20009200008 */
[----:B------:R-:W-:Y:S01]  /*4680*/  UPLOP3.LUT UP2, UPT, UPT, UPT, UPT, 0x80, 0x8 ;  /* 0x000000000008789c */ /* 0x000fe20003f4f070 */
[----:B------:R-:W-:Y:S01]  /*4690*/  UMOV UR19, 0x40004040 ;  /* 0x4000404000137882 */ /* 0x000fe20000000000 */
[----:B------:R-:W-:Y:S01]  /*46a0*/  UMOV UR17, 0x40004040 ;  /* 0x4000404000117882 */ /* 0x000fe20000000000 */
[----:B------:R4:W-:Y:S01]  /*46b0*/  UTCHMMA.2CTA gdesc[UR18], gdesc[UR20], tmem[UR8], tmem[UR64], idesc[UR65], UPT ;  /* 0x00ff4014120075ea */ /* 0x0009e2000ba00008 */
        /* <DEDUP_REMOVED lines=19> */
[----:B-1----:R-:W-:Y:S01]  /*47f0*/  UMOV UR7, 0x10200910 ;  /* 0x1020091000077882 */ /* 0x002fe20000000000 */
[----:B------:R-:W-:Y:S01]  /*4800*/  UMOV UR35, 0x40004040 ;  /* 0x4000404000237882 */ /* 0x000fe20000000000 */
[----:B------:R-:W-:Y:S01]  /*4810*/  UMOV UR33, 0x40004040 ;  /* 0x4000404000217882 */ /* 0x000fe20000000000 */
[----:B------:R-:W-:Y:S01]  /*4820*/  UMOV UR27, 0x40004040 ;  /* 0x40004040001b7882 */ /* 0x000fe20000000000 */
[----:B------:R-:W-:Y:S01]  /*4830*/  UMOV UR25, 0x40004040 ;  /* 0x4000404000197882 */ /* 0x000fe20000000000 */
[----:B----4-:R-:W-:Y:S02]  /*4840*/  UIADD3 UR20, UPT, UPT, UR4, 0xc02, URZ ;  /* 0x00000c0204147890 */ /* 0x010fe4000fffe0ff */
[----:B------:R-:W-:Y:S02]  /*4850*/  UIADD3 UR18, UPT, UPT, UR6, 0x604, URZ ;  /* 0x0000060406127890 */ /* 0x000fe4000fffe0ff */
[----:B--2---:R-:W-:Y:S02]  /*4860*/  UIADD3 UR16, UPT, UPT, UR4, 0xc04, URZ ;  /* 0x00000c0404107890 */ /* 0x004fe4000fffe0ff */
[----:B------:R-:W-:Y:S01]  /*4870*/  UIADD3 UR10, UPT, UPT, UR6, 0x606, URZ ;  /* 0x00000606060a7890 */ /* 0x000fe2000fffe0ff */
[----:B------:R-:W-:Y:S01]  /*4880*/  R2UR.FILL UR65, R6 ;  /* 0x00000000064172ca */ /* 0x000fe200004e0000 */
[----:B------:R-:W-:Y:S01]  /*4890*/  UMOV UR14, 0x0 ;  /* 0x00000000000e7882 */ /* 0x000fe20000000000 */
[----:B------:R-:W-:Y:S01]  /*48a0*/  UMOV UR15, 0x10200910 ;  /* 0x10200910000f7882 */ /* 0x000fe20000000000 */
[----:B------:R-:W-:Y:S01]  /*48b0*/  UMOV UR12, 0x0 ;  /* 0x00000000000c7882 */ /* 0x000fe20000000000 */
[----:B------:R-:W-:Y:S01]  /*48c0*/  UTCHMMA.2CTA gdesc[UR28], gdesc[UR30], tmem[UR8], tmem[UR14], idesc[UR15], UPT ;  /* 0x00ff0e1e1c0075ea */ /* 0x000fe2000ba00008 */
[----:B------:R-:W-:Y:S01]  /*48d0*/  UTCHMMA.2CTA gdesc[UR56], gdesc[UR58], tmem[UR8], tmem[UR14], idesc[UR15], UPT ;  /* 0x00ff0e3a380075ea */ /* 0x000fe2000ba00008 */
[----:B------:R-:W-:Y:S01]  /*48e0*/  UMOV UR13, 0x10200910 ;  /* 0x10200910000d7882 */ /* 0x000fe20000000000 */
[----:B------:R-:W-:Y:S01]  /*48f0*/  UTCHMMA.2CTA gdesc[UR52], gdesc[UR54], tmem[UR8], tmem[UR14], idesc[UR15], UPT ;  /* 0x00ff0e36340075ea */ /* 0x000fe2000ba00008 */
[----:B------:R-:W-:Y:S01]  /*4900*/  UIADD3 UR4, UPT, UPT, UR4, 0xc06, URZ ;  /* 0x00000c0604047890 */ /* 0x000fe2000fffe0ff */
[----:B------:R-:W-:Y:S01]  /*4910*/  UTCHMMA.2CTA gdesc[UR48], gdesc[UR50], tmem[UR8], tmem[UR12], idesc[UR13], UPT ;  /* 0x00ff0c32300075ea */ /* 0x000fe2000ba00008 */
[----:B------:R-:W-:Y:S01]  /*4920*/  UTCHMMA.2CTA gdesc[UR44], gdesc[UR46], tmem[UR8], tmem[UR12], idesc[UR13], UPT ;  /* 0x00ff0c2e2c0075ea */ /* 0x000fe2000ba00008 */
[----:B------:R-:W-:Y:S01]  /*4930*/  UMOV UR6, 0x0 ;  /* 0x0000000000067882 */ /* 0x000fe20000000000 */
[----:B------:R-:W-:Y:S01]  /*4940*/  UTCHMMA.2CTA gdesc[UR40], gdesc[UR42], tmem[UR8], tmem[UR12], idesc[UR13], UPT ;  /* 0x00ff0c2a280075ea */ /* 0x000fe2000ba00008 */
[----:B------:R1:W-:Y:S01]  /*4950*/  UTCHMMA.2CTA gdesc[UR36], gdesc[UR38], tmem[UR8], tmem[UR6], idesc[UR7], UPT ;  /* 0x00ff0626240075ea */ /* 0x0003e2000ba00008 */
[----:B------:R2:W-:Y:S01]  /*4960*/  UTCHMMA.2CTA gdesc[UR32], gdesc[UR34], tmem[UR8], tmem[UR76], idesc[UR77], UPT ;  /* 0x00ff4c22200075ea */ /* 0x0005e2000ba00008 */
[----:B------:R-:W-:Y:S01]  /*4970*/  UMOV UR23, 0x40004040 ;  /* 0x4000404000177882 */ /* 0x000fe20000000000 */
[----:B------:R2:W-:Y:S01]  /*4980*/  UTCHMMA.2CTA gdesc[UR24], gdesc[UR26], tmem[UR8], tmem[UR74], idesc[UR75], UPT ;  /* 0x00ff4a1a180075ea */ /* 0x0005e2000ba00008 */
[----:B------:R-:W-:Y:S01]  /*4990*/  R2UR.FILL UR64, R5 ;  /* 0x00000000054072ca */ /* 0x000fe200004e0000 */
[----:B------:R2:W-:Y:S01]  /*49a0*/  UTCHMMA.2CTA gdesc[UR20], gdesc[UR22], tmem[UR8], tmem[UR72], idesc[UR73], UPT ;  /* 0x00ff4816140075ea */ /* 0x0005e2000ba00008 */
[----:B------:R2:W-:Y:S01]  /*49b0*/  UTCHMMA.2CTA gdesc[UR16], gdesc[UR18], tmem[UR8], tmem[UR70], idesc[UR71], UPT ;  /* 0x00ff4612100075ea */ /* 0x0005e2000ba00008 */
[----:B------:R2:W-:Y:S01]  /*49c0*/  UTCHMMA.2CTA gdesc[UR4], gdesc[UR10], tmem[UR8], tmem[UR68], idesc[UR69], UPT ;  /* 0x00ff440a040075ea */ /* 0x0005e2000ba00008 */
[----:B------:R2:W-:Y:S09]  /*49d0*/  UTCBAR.2CTA.MULTICAST [UR63], URZ, UR65 ;  /* 0x000000ff3f0073e9 */ /* 0x0005f20008200841 */
[----:B------:R-:W-:Y:S01]  /*49e0*/  UISETP.NE.AND UP0, UPT, UR60, UR64, UPT ;  /* 0x000000403c00728c */ /* 0x000fe2000bf05270 */
[----:B-1----:R-:W-:Y:S08]  /*49f0*/  UMOV UR7, UR9 ;  /* 0x0000000900077c82 */ /* 0x002ff00008000000 */
[----:B---3--:R-:W-:Y:S05]  /*4a00*/  BRA.U UP0, `(.L_x_75) ;  /* 0xfffffff900447547 */ /* 0x008fea000b83ffff */
.L_x_72:
[----:B--2---:R-:W-:Y:S01]  /*4a10*/  R2UR UR4, R4 ;  /* 0x00000000040472ca */ /* 0x004fe200000e0000 */
[----:B------:R-:W-:Y:S01]  /*4a20*/  UMOV UR60, UR64 ;  /* 0x00000040003c7c82 */ /* 0x000fe20008000000 */
[----:B------:R-:W-:-:S11]  /*4a30*/  R2UR UR5, R13 ;  /* 0x000000000d0572ca */ /* 0x000fd600000e0000 */
[----:B------:R-:W-:-:S09]  /*4a40*/  UIADD3 UR4, UPT, UPT, UR4, 0x90, URZ ;  /* 0x0000009004047890 */ /* 0x000fd2000fffe0ff */
[----:B------:R2:W-:Y:S01]  /*4a50*/  UTCBAR.2CTA.MULTICAST [UR4], URZ, UR5 ;  /* 0x000000ff040073e9 */ /* 0x0005e20008200805 */
[----:B------:R-:W-:Y:S02]  /*4a60*/  NOP ;  /* 0x0000000000007918 */ /* 0x000fe40000000000 */
.L_x_70:
[----:B--2---:R-:W-:Y:S02]  /*4a70*/  R2UR UR4, R14 ;  /* 0x000000000e0472ca */ /* 0x004fe400000e0000 */
[----:B------:R-:W-:-:S04]  /*4a80*/  ISETP.NE.AND P0, PT, R10, 0x2, PT ;  /* 0x000000020a00780c */ /* 0x000fc80003f05270 */
[----:B-1----:R-:W-:Y:S02]  /*4a90*/  SEL R3, RZ, 0x1, P0 ;  /* 0x00000001ff037807 */ /* 0x002fe40000000000 */
[----:B------:R-:W-:Y:S02]  /*4aa0*/  SEL R10, R10, RZ, P0 ;  /* 0x000000ff0a0a7207 */ /* 0x000fe40000000000 */
[----:B------:R-:W-:-:S03]  /*4ab0*/  LOP3.LUT R9, R9, R3, RZ, 0x3c, !PT ;  /* 0x0000000309097212 */ /* 0x000fc600078e3cff */
[----:B------:R-:W-:-:S04]  /*4ac0*/  UIADD3 UR4, UPT, UPT, UR4, 0x1, URZ ;  /* 0x0000000104047890 */ /* 0x000fc8000fffe0ff */
[----:B------:R-:W-:-:S04]  /*4ad0*/  UISETP.NE.AND UP0, UPT, UR4, 0x4, UPT ;  /* 0x000000040400788c */ /* 0x000fc8000bf05270 */
[----:B------:R-:W-:Y:S02]  /*4ae0*/  USEL UR5, URZ, 0x1, UP0 ;  /* 0x00000001ff057887 */ /* 0x000fe40008000000 */
[----:B------:R-:W-:-:S04]  /*4af0*/  USEL UR4, UR4, URZ, UP0 ;  /* 0x000000ff04047287 */ /* 0x000fc80008000000 */
[----:B------:R-:W-:Y:S02]  /*4b00*/  LOP3.LUT R11, R11, UR5, RZ, 0x3c, !PT ;  /* 0x000000050b0b7c12 */ /* 0x000fe4000f8e3cff */
[----:B------:R-:W-:Y:S01]  /*4b10*/  IMAD.U32 R14, RZ, RZ, UR4 ;  /* 0x00000004ff0e7e24 */ /* 0x000fe2000f8e00ff */
[----:B------:R-:W-:Y:S06]  /*4b20*/  @P1 BRA `(.L_x_76) ;  /* 0xfffffff4005c1947 */ /* 0x000fec000383ffff */
[----:B------:R-:W1:Y:S01]  /*4b30*/  S2UR UR8, SR_CgaCtaId ;  /* 0x00000000000879c3 */ /* 0x000e620000008800 */
[----:B------:R-:W-:Y:S02]  /*4b40*/  ELECT P0, URZ, PT ;  /* 0x0000000000ff782f */ /* 0x000fe40003800000 */
[----:B------:R-:W-:Y:S01]  /*4b50*/  R2UR UR5, R2 ;  /* 0x00000000020572ca */ /* 0x000fe200000e0000 */
[----:B------:R-:W-:Y:S01]  /*4b60*/  UMOV UR4, 0x40 ;  /* 0x0000004000047882 */ /* 0x000fe20000000000 */
[----:B------:R-:W-:-:S03]  /*4b70*/  IMAD.MOV.U32 R2, RZ, RZ, 0x1 ;  /* 0x00000001ff027424 */ /* 0x000fc600078e00ff */
[----:B------:R-:W-:Y:S08]  /*4b80*/  UVIRTCOUNT.DEALLOC.SMPOOL 0x80 ;  /* 0x000000800000784c */ /* 0x000ff00000000000 */
[----:B------:R-:W-:Y:S02]  /*4b90*/  UISETP.NE.AND UP1, UPT, UR5, URZ, UPT ;  /* 0x000000ff0500728c */ /* 0x000fe4000bf25270 */
[----:B-1----:R-:W-:-:S09]  /*4ba0*/  ULEA UR8, UR8, UR4, 0x18 ;  /* 0x0000000408087291 */ /* 0x002fd2000f8ec0ff */
[----:B------:R1:W-:Y:S01]  /*4bb0*/  @P0 STS.U8 [UR8+0x1c], R2 ;  /* 0x00001c02ff000988 */ /* 0x0003e20008000008 */
[----:B------:R-:W-:Y:S05]  /*4bc0*/  BRA.U UP1, `(.L_x_77) ;  /* 0x0000000101a87547 */ /* 0x000fea000b800000 */
[----:B------:R-:W-:Y:S01]  /*4bd0*/  R2UR UR4, R14 ;  /* 0x000000000e0472ca */ /* 0x000fe200000e0000 */
[----:B------:R-:W-:Y:S01]  /*4be0*/  UIADD3 UR7, UPT, UPT, UR62, 0xb0, URZ ;  /* 0x000000b03e077890 */ /* 0x000fe2000fffe0ff */
[----:B------:R-:W-:-:S11]  /*4bf0*/  SHF.L.U32 R3, R11, 0x1f, RZ ;  /* 0x0000001f0b037819 */ /* 0x000fd600000006ff */
[----:B------:R-:W-:-:S09]  /*4c00*/  ULEA UR4, UR4, UR7, 0x3 ;  /* 0x0000000704047291 */ /* 0x000fd2000f8e18ff */
[----:B------:R-:W2:Y:S02]  /*4c10*/  SYNCS.PHASECHK.TRANS64.TRYWAIT P0, [UR4], R3 ;  /* 0x00000003ff0075a7 */ /* 0x000ea40008001104 */
[----:B--2---:R-:W-:Y:S05]  /*4c20*/  @!P0 BRA `(.L_x_78) ;  /* 0x0000008000848947 */ /* 0x004fea0003800000 */
.L_x_206:
[----:B------:R-:W-:-:S13]  /*4c30*/  R2UR UR4, R14 ;  /* 0x000000000e0472ca */ /* 0x000fda00000e0000 */
[----:B------:R-:W-:-:S04]  /*4c40*/  UIADD3 UR4, UPT, UPT, UR4, 0x1, URZ ;  /* 0x0000000104047890 */ /* 0x000fc8000fffe0ff */
[----:B------:R-:W-:-:S04]  /*4c50*/  UISETP.NE.AND UP0, UPT, UR4, 0x4, UPT ;  /* 0x000000040400788c */ /* 0x000fc8000bf05270 */
[----:B------:R-:W-:Y:S02]  /*4c60*/  USEL UR6, URZ, 0x1, UP0 ;  /* 0x00000001ff067887 */ /* 0x000fe40008000000 */
[----:B------:R-:W-:-:S04]  /*4c70*/  USEL UR4, UR4, URZ, UP0 ;  /* 0x000000ff04047287 */ /* 0x000fc80008000000 */
[----:B------:R-:W-:Y:S01]  /*4c80*/  ULEA UR5, UR4, UR7, 0x3 ;  /* 0x0000000704057291 */ /* 0x000fe2000f8e18ff */
[----:B-1----:R-:W-:-:S04]  /*4c90*/  LOP3.LUT R3, R11, UR6, RZ, 0x3c, !PT ;  /* 0x000000060b037c12 */ /* 0x002fc8000f8e3cff */
[----:B------:R-:W-:-:S04]  /*4ca0*/  SHF.L.U32 R4, R3, 0x1f, RZ ;  /* 0x0000001f03047819 */ /* 0x000fc800000006ff */
[----:B------:R-:W1:Y:S02]  /*4cb0*/  SYNCS.PHASECHK.TRANS64.TRYWAIT P0, [UR5], R4 ;  /* 0x00000004ff0075a7 */ /* 0x000e640008001105 */
[----:B-1----:R-:W-:Y:S05]  /*4cc0*/  @!P0 BRA `(.L_x_79) ;  /* 0x0000008000748947 */ /* 0x002fea0003800000 */
.L_x_208:
[----:B------:R-:W-:-:S04]  /*4cd0*/  UIADD3 UR4, UPT, UPT, UR4, 0x1, URZ ;  /* 0x0000000104047890 */ /* 0x000fc8000fffe0ff */
[----:B------:R-:W-:-:S04]  /*4ce0*/  UISETP.NE.AND UP0, UPT, UR4, 0x4, UPT ;  /* 0x000000040400788c */ /* 0x000fc8000bf05270 */
[----:B------:R-:W-:Y:S02]  /*4cf0*/  USEL UR6, URZ, 0x1, UP0 ;  /* 0x00000001ff067887 */ /* 0x000fe40008000000 */
[----:B------:R-:W-:-:S04]  /*4d00*/  USEL UR4, UR4, URZ, UP0 ;  /* 0x000000ff04047287 */ /* 0x000fc80008000000 */
[----:B------:R-:W-:Y:S01]  /*4d10*/  ULEA UR5, UR4, UR7, 0x3 ;  /* 0x0000000704057291 */ /* 0x000fe2000f8e18ff */
[----:B------:R-:W-:-:S04]  /*4d20*/  LOP3.LUT R3, R3, UR6, RZ, 0x3c, !PT ;  /* 0x0000000603037c12 */ /* 0x000fc8000f8e3cff */
[----:B-1----:R-:W-:-:S04]  /*4d30*/  SHF.L.U32 R4, R3, 0x1f, RZ ;  /* 0x0000001f03047819 */ /* 0x002fc800000006ff */
[----:B------:R-:W1:Y:S02]  /*4d40*/  SYNCS.PHASECHK.TRANS64.TRYWAIT P0, [UR5], R4 ;  /* 0x00000004ff0075a7 */ /* 0x000e640008001105 */
[----:B-1----:R-:W-:Y:S05]  /*4d50*/  @!P0 BRA `(.L_x_80) ;  /* 0x0000008000688947 */ /* 0x002fea0003800000 */
.L_x_210:
[----:B------:R-:W-:-:S04]  /*4d60*/  UIADD3 UR4, UPT, UPT, UR4, 0x1, URZ ;  /* 0x0000000104047890 */ /* 0x000fc8000fffe0ff */
[----:B------:R-:W-:-:S04]  /*4d70*/  UISETP.NE.AND UP0, UPT, UR4, 0x4, UPT ;  /* 0x000000040400788c */ /* 0x000fc8000bf05270 */
[----:B------:R-:W-:Y:S02]  /*4d80*/  USEL UR5, URZ, 0x1, UP0 ;  /* 0x00000001ff057887 */ /* 0x000fe40008000000 */
[----:B------:R-:W-:-:S04]  /*4d90*/  USEL UR4, UR4, URZ, UP0 ;  /* 0x000000ff04047287 */ /* 0x000fc80008000000 */
[----:B------:R-:W-:Y:S01]  /*4da0*/  ULEA UR4, UR4, UR7, 0x3 ;  /* 0x0000000704047291 */ /* 0x000fe2000f8e18ff */
[----:B------:R-:W-:-:S04]  /*4db0*/  LOP3.LUT R3, R3, UR5, RZ, 0x3c, !PT ;  /* 0x0000000503037c12 */ /* 0x000fc8000f8e3cff */
[----:B------:R-:W-:Y:S01]  /*4dc0*/  SHF.L.U32 R3, R3, 0x1f, RZ ;  /* 0x0000001f03037819 */ /* 0x000fe200000006ff */
[----:B-1----:R-:W-:-:S04]  /*4dd0*/  IMAD.U32 R2, RZ, RZ, UR4 ;  /* 0x00000004ff027e24 */ /* 0x002fc8000f8e00ff */
[----:B------:R1:W2:Y:S03]  /*4de0*/  SYNCS.PHASECHK.TRANS64.TRYWAIT P0, [R2+URZ], R3 ;  /* 0x00000003020075a7 */ /* 0x0002a600080011ff */
[----:B--2---:R-:W-:Y:S05]  /*4df0*/  @!P0 NANOSLEEP.SYNCS 0x989680 ;  /* 0x009896800000895d */ /* 0x004fea0003900000 */
[----:B------:R-:W2:Y:S02]  /*4e00*/  @!P0 SYNCS.PHASECHK.TRANS64 P0, [R2+URZ], R3 ;  /* 0x00000003020085a7 */ /* 0x000ea400080010ff */
[----:B--2---:R-:W-:Y:S05]  /*4e10*/  @P0 BRA `(.L_x_81) ;  /* 0x0000000000240947 */ /* 0x004fea0003800000 */
.L_x_82:
[----:B--2---:R2:W3:Y:S02]  /*4e20*/  SYNCS.PHASECHK.TRANS64.TRYWAIT P0, [R2+URZ], R3 ;  /* 0x00000003020075a7 */ /* 0x0044e400080011ff */
[----:B---3--:R-:W-:Y:S05]  /*4e30*/  @!P0 NANOSLEEP.SYNCS 0x989680 ;  /* 0x009896800000895d */ /* 0x008fea0003900000 */
[----:B------:R-:W3:Y:S02]  /*4e40*/  @!P0 SYNCS.PHASECHK.TRANS64 P0, [R2+URZ], R3 ;  /* 0x00000003020085a7 */ /* 0x000ee400080010ff */
[----:B---3--:R-:W-:Y:S05]  /*4e50*/  @!P0 BRA `(.L_x_82) ;  /* 0xfffffffc00f08947 */ /* 0x008fea000383ffff */
[----:B------:R-:W-:Y:S05]  /*4e60*/  BRA `(.L_x_81) ;  /* 0x0000000000107947 */ /* 0x000fea0003800000 */
.L_x_77:
[----:B------:R-:W-:Y:S01]  /*4e70*/  R2UR UR5, R0 ;  /* 0x00000000000572ca */ /* 0x000fe200000e0000 */
[----:B------:R-:W-:-:S12]  /*4e80*/  UIADD3 UR4, UPT, UPT, UR62, 0xf0, URZ ;  /* 0x000000f03e047890 */ /* 0x000fd8000fffe0ff */
[----:B------:R-:W-:-:S09]  /*4e90*/  UPRMT UR4, UR5, 0x654, UR4 ;  /* 0x0000065405047896 */ /* 0x000fd20008000004 */
[----:B------:R-:W-:Y:S03]  /*4ea0*/  SYNCS.ARRIVE.TRANS64.RED.A1T0 RZ, [UR4], RZ ;  /* 0x000000ffffff79a7 */ /* 0x000fe60008100404 */
.L_x_81:
[----:B-12---:R-:W-:Y:S01]  /*4eb0*/  SHF.L.U32 R3, RZ, 0x1f, RZ ;  /* 0x0000001fff037819 */ /* 0x006fe200000006ff */
[----:B------:R-:W-:Y:S01]  /*4ec0*/  UIADD3 UR4, UPT, UPT, UR62, 0xf0, URZ ;  /* 0x000000f03e047890 */ /* 0x000fe2000fffe0ff */
[----:B------:R-:W-:Y:S02]  /*4ed0*/  PLOP3.LUT P0, PT, PT, PT, UP1, 0x80, 0x8 ;  /* 0x000000000008781c */ /* 0x000fe40003f0f018 */
[----:B------:R-:W1:Y:S02]  /*4ee0*/  SYNCS.PHASECHK.TRANS64.TRYWAIT P1, [UR62+0xf0], R3 ;  /* 0x0000f003ff0075a7 */ /* 0x000e64000802113e */
[----:B-1----:R-:W-:Y:S09]  /*4ef0*/  @!P1 BRA `(.L_x_83) ;  /* 0x0000008000189947 */ /* 0x002ff20003800000 */
.L_x_212:
[----:B------:R-:W-:Y:S02]  /*4f00*/  R2UR UR6, R0 ;  /* 0x00000000000672ca */ /* 0x000fe400000e0000 */
[----:B------:R-:W-:-:S11]  /*4f10*/  R2UR UR5, R16 ;  /* 0x00000000100572ca */ /* 0x000fd600000e0000 */
[----:B------:R-:W-:-:S03]  /*4f20*/  @!UP1 UPRMT UR4, UR6, 0x654, UR4 ;  /* 0x0000065406049896 */ /* 0x000fc60008000004 */
[----:B------:R-:W-:-:S06]  /*4f30*/  UMOV UR6, 0x1 ;  /* 0x0000000100067882 */ /* 0x000fcc0000000000 */
[----:B------:R-:W-:Y:S01]  /*4f40*/  @!P0 SYNCS.ARRIVE.TRANS64.RED.A1T0 RZ, [UR4], RZ ;  /* 0x000000ffffff89a7 */ /* 0x000fe20008100404 */
[----:B------:R-:W-:Y:S01]  /*4f50*/  NOP ;  /* 0x0000000000007918 */ /* 0x000fe20000000000 */
[----:B------:R-:W2:Y:S01]  /*4f60*/  LDS R0, [UR8+0x14] ;  /* 0x00001408ff007984 */ /* 0x000ea20008000800 */
[----:B------:R-:W-:-:S03]  /*4f70*/  ULOP3.LUT UR4, UR5, 0xffff, URZ, 0xc0, !UPT ;  /* 0x0000ffff05047892 */ /* 0x000fc6000f8ec0ff */
[----:B------:R-:W-:Y:S01]  /*4f80*/  UMOV UR5, 0xffff ;  /* 0x0000ffff00057882 */ /* 0x000fe20000000000 */
[----:B------:R-:W-:-:S04]  /*4f90*/  USHF.R.U32.HI UR4, URZ, 0x5, UR4 ;  /* 0x00000005ff047899 */ /* 0x000fc80008011604 */
[----:B------:R-:W-:Y:S02]  /*4fa0*/  USHF.L.U32 UR5, UR5, UR4, URZ ;  /* 0x0000000405057299 */ /* 0x000fe400080006ff */
[----:B------:R-:W-:-:S04]  /*4fb0*/  USHF.L.U32 UR4, UR6, UR4, URZ ;  /* 0x0000000406047299 */ /* 0x000fc800080006ff */
[----:B--2---:R-:W-:-:S04]  /*4fc0*/  LOP3.LUT R0, R0, UR5, RZ, 0xc0, !PT ;  /* 0x0000000500007c12 */ /* 0x004fc8000f8ec0ff */
[----:B------:R-:W-:-:S13]  /*4fd0*/  ISETP.NE.AND P0, PT, R0, UR5, PT ;  /* 0x0000000500007c0c */ /* 0x000fda000bf05270 */
[----:B------:R-:W-:Y:S05]  /*4fe0*/  @P0 BRA `(.L_x_84) ;  /* 0x0000000000580947 */ /* 0x000fea0003800000 */
[----:B------:R-:W2:Y:S02]  /*4ff0*/  LDS R0, [UR8+0x18] ;  /* 0x00001808ff007984 */ /* 0x000ea40008000800 */
[----:B--2---:R-:W-:-:S04]  /*5000*/  LOP3.LUT R0, R0, UR4, RZ, 0xc0, !PT ;  /* 0x0000000400007c12 */ /* 0x004fc8000f8ec0ff */
[----:B------:R-:W-:-:S13]  /*5010*/  ISETP.NE.AND P0, PT, R0, UR4, PT ;  /* 0x0000000400007c0c */ /* 0x000fda000bf05270 */
[----:B------:R-:W-:Y:S05]  /*5020*/  @P0 BRA `(.L_x_85) ;  /* 0x00000000003c0947 */ /* 0x000fea0003800000 */
[----:B-1----:R-:W1:Y:S01]  /*5030*/  S2R R2, SR_LANEID ;  /* 0x0000000000027919 */ /* 0x002e620000000000 */
[----:B------:R-:W-:-:S06]  /*5040*/  ULOP3.LUT UR5, URZ, UR5, URZ, 0x33, !UPT ;  /* 0x00000005ff057292 */ /* 0x000fcc000f8e33ff */
[----:B------:R-:W-:-:S04]  /*5050*/  IMAD.U32 R0, RZ, RZ, UR5 ;  /* 0x00000005ff007e24 */ /* 0x000fc8000f8e00ff */
[----:B------:R2:W3:Y:S02]  /*5060*/  REDUX UR7, R0 ;  /* 0x00000000000773c4 */ /* 0x0004e40000000000 */
[----:B------:R4:W-:Y:S01]  /*5070*/  UTCATOMSWS.AND URZ, UR5 ;  /* 0x0000000500ff79e3 */ /* 0x0009e20008000000 */
[----:B--2---:R-:W-:Y:S01]  /*5080*/  LOP3.LUT R0, RZ, UR4, RZ, 0x33, !PT ;  /* 0x00000004ff007c12 */ /* 0x004fe2000f8e33ff */
[----:B------:R-:W-:Y:S02]  /*5090*/  VOTEU.ANY UR4, UPT, PT ;  /* 0x0000000000047886 */ /* 0x000fe400038e0100 */
[----:B------:R-:W-:Y:S02]  /*50a0*/  UFLO.U32 UR4, UR4 ;  /* 0x00000004000472bd */ /* 0x000fe400080e0000 */
[----:B------:R-:W2:Y:S04]  /*50b0*/  REDUX UR6, R0 ;  /* 0x00000000000673c4 */ /* 0x000ea80000000000 */
[----:B-1----:R-:W-:-:S02]  /*50c0*/  ISETP.EQ.U32.AND P0, PT, R2, UR4, PT ;  /* 0x0000000402007c0c */ /* 0x002fc4000bf02070 */
[----:B---3--:R-:W-:-:S11]  /*50d0*/  MOV R2, UR7 ;  /* 0x0000000700027c02 */ /* 0x008fd60008000f00 */
[----:B------:R4:W-:Y:S01]  /*50e0*/  @P0 ATOMS.AND RZ, [UR8+0x14], R2 ;  /* 0x00001402ffff098c */ /* 0x0009e2000a800008 */
[----:B--2---:R-:W-:-:S05]  /*50f0*/  IMAD.U32 R0, RZ, RZ, UR6 ;  /* 0x00000006ff007e24 */ /* 0x004fca000f8e00ff */
[----:B------:R4:W-:Y:S01]  /*5100*/  @P0 ATOMS.AND RZ, [UR8+0x18], R0 ;  /* 0x00001800ffff098c */ /* 0x0009e2000a800008 */
[----:B------:R-:W-:Y:S05]  /*5110*/  BRA `(.L_x_86) ;  /* 0x0000000000147947 */ /* 0x000fea0003800000 */
.L_x_85:
[----:B-1----:R-:W-:Y:S02]  /*5120*/  MOV R2, 0x5140 ;  /* 0x0000514000027802 */ /* 0x002fe40000000f00 */
[----:B-----5:R-:W-:Y:S05]  /*5130*/  CALL.REL.NOINC `($__internal_0_$__cuda_sm10x_tcgen05_guardrail_trap_col_being_dealloced_not_returned_by_alloc) ;  /* 0x0000008400a07944 */ /* 0x020fea0003c00000 */
[----:B------:R-:W-:Y:S05]  /*5140*/  BRA `(.L_x_86) ;  /* 0x0000000000087947 */ /* 0x000fea0003800000 */
.L_x_84:
[----:B-1----:R-:W-:Y:S02]  /*5150*/  MOV R2, 0x5170 ;  /* 0x0000517000027802 */ /* 0x002fe40000000f00 */
[----:B-----5:R-:W-:Y:S05]  /*5160*/  CALL.REL.NOINC `($__internal_2_$__cuda_sm10x_tcgen05_guardrail_trap_unallocated_columns_being_dealloced) ;  /* 0x0000008400ac7944 */ /* 0x020fea0003c00000 */
.L_x_86:
[----:B------:R-:W-:Y:S01]  /*5170*/  NOP ;  /* 0x0000000000007918 */ /* 0x000fe20000000000 */
[----:B----4-:R-:W-:Y:S05]  /*5180*/  EXIT ;  /* 0x000000000000794d */ /* 0x010fea0003800000 */
.L_x_57:
[----:B------:R-:W-:-:S09]  /*5190*/  UISETP.NE.OR UP0, UPT, UR21, 0x3, !UP3 ;  /* 0x000000031500788c */ /* 0x000fd2000df05670 */
[----:B------:R-:W-:Y:S05]  /*51a0*/  BRA.U UP0, `(.L_x_87) ;  /* 0x0000001500dc7547 */ /* 0x000fea000b800000 */
[----:B------:R-:W1:Y:S01]  /*51b0*/  LDCU UR37, c[0x0][0x370] ;  /* 0x00006e00ff2577ac */ /* 0x000e620008000800 */
[----:B------:R-:W-:Y:S01]  /*51c0*/  R2UR UR6, R60 ;  /* 0x000000003c0672ca */ /* 0x000fe200000e0000 */
[----:B------:R-:W2:Y:S01]  /*51d0*/  LDC.64 R16, c[0x0][0x348] ;  /* 0x0000d200ff107b82 */ /* 0x000ea20000000a00 */
[----:B------:R-:W-:Y:S01]  /*51e0*/  HFMA2 R13, -RZ, RZ, 0, 0 ;  /* 0x00000000ff0d7431 */ /* 0x000fe200000001ff */
[----:B------:R-:W1:Y:S01]  /*51f0*/  LDCU.128 UR48, c[0x0][0xb10] ;  /* 0x00016200ff3077ac */ /* 0x000e620008000c00 */
[----:B------:R-:W-:Y:S02]  /*5200*/  IMAD.MOV.U32 R14, RZ, RZ, RZ ;  /* 0x000000ffff0e7224 */ /* 0x000fe400078e00ff */
[----:B------:R-:W-:Y:S01]  /*5210*/  IMAD.MOV.U32 R7, RZ, RZ, 0x2000 ;  /* 0x00002000ff077424 */ /* 0x000fe200078e00ff */
[----:B------:R-:W3:Y:S02]  /*5220*/  LDCU UR31, c[0x0][0x374] ;  /* 0x00006e80ff1f77ac */ /* 0x000ee40008000800 */
[----:B------:R-:W4:Y:S01]  /*5230*/  LDC.64 R2, c[0x0][0x888] ;  /* 0x00022200ff027b82 */ /* 0x000f220000000a00 */
[----:B------:R-:W3:Y:S01]  /*5240*/  LDCU UR15, c[0x0][0xb0c] ;  /* 0x00016180ff0f77ac */ /* 0x000ee20008000800 */
[----:B------:R-:W2:Y:S06]  /*5250*/  LDCU UR46, c[0x0][0xb20] ;  /* 0x00016400ff2e77ac */ /* 0x000eac0008000800 */
[----:B------:R-:W4:Y:S01]  /*5260*/  LDC.64 R4, c[0x0][0x890] ;  /* 0x00022400ff047b82 */ /* 0x000f220000000a00 */
[----:B------:R-:W2:Y:S01]  /*5270*/  LDCU UR4, c[0x0][0xb30] ;  /* 0x00016600ff0477ac */ /* 0x000ea20008000800 */
[----:B------:R-:W-:Y:S01]  /*5280*/  UMOV UR21, 0x400 ;  /* 0x0000040000157882 */ /* 0x000fe20000000000 */
[----:B------:R-:W-:-:S02]  /*5290*/  UPLOP3.LUT UP1, UPT, UPT, UPT, UPT, 0x40, 0x4 ;  /* 0x000000000004789c */ /* 0x000fc40003f2e870 */
[----:B------:R-:W-:Y:S02]  /*52a0*/  ULEA UR21, UR6, UR21, 0x18 ;  /* 0x0000001506157291 */ /* 0x000fe4000f8ec0ff */
[----:B-1----:R-:W-:Y:S02]  /*52b0*/  UIMAD.WIDE.U32 UR6, UR37, UR48, URZ ;  /* 0x00000030250672a5 */ /* 0x002fe4000f8e00ff */
[----:B---3--:R-:W-:Y:S02]  /*52c0*/  UIMAD.WIDE.U32 UR8, UR31, UR51, URZ ;  /* 0x000000331f0872a5 */ /* 0x008fe4000f8e00ff */
[----:B------:R-:W-:Y:S02]  /*52d0*/  UISETP.GE.AND UP0, UPT, UR39, 0x1, UPT ;  /* 0x000000012700788c */ /* 0x000fe4000bf06270 */
[----:B------:R-:W-:Y:S01]  /*52e0*/  UISETP.NE.AND UP4, UPT, UR39, 0x1, UPT ;  /* 0x000000012700788c */ /* 0x000fe2000bf85270 */
[----:B------:R-:W-:Y:S02]  /*52f0*/  UMOV UR6, UR7 ;  /* 0x0000000700067c82 */ /* 0x000fe40008000000 */
[----:B------:R-:W-:Y:S01]  /*5300*/  UMOV UR38, UR9 ;  /* 0x0000000900267c82 */ /* 0x000fe20008000000 */
[----:B------:R-:W1:Y:S01]  /*5310*/  LDCU.64 UR22, c[0x0][0xb28] ;  /* 0x00016500ff1677ac */ /* 0x000e620008000a00 */
[----:B------:R-:W-:-:S02]  /*5320*/  UISETP.NE.AND UP6, UPT, UR15, 0x1, UPT ;  /* 0x000000010f00788c */ /* 0x000fc4000bfc5270 */
[----:B------:R-:W-:Y:S02]  /*5330*/  UISETP.NE.AND UP5, UPT, UR50, 0x1, UPT ;  /* 0x000000013200788c */ /* 0x000fe4000bfa5270 */
[----:B------:R-:W-:Y:S02]  /*5340*/  UIADD3 UR41, UPT, UPT, UR21, 0x20, URZ ;  /* 0x0000002015297890 */ /* 0x000fe4000fffe0ff */
[----:B------:R-:W-:Y:S02]  /*5350*/  UIADD3 UR33, UPT, UPT, UR21, 0x28, URZ ;  /* 0x0000002815217890 */ /* 0x000fe4000fffe0ff */
[----:B------:R-:W-:Y:S02]  /*5360*/  UIADD3 UR25, UPT, UPT, UR21, 0x30, URZ ;  /* 0x0000003015197890 */ /* 0x000fe4000fffe0ff */
[----:B------:R-:W-:Y:S02]  /*5370*/  UIADD3 UR17, UPT, UPT, UR21, 0x38, URZ ;  /* 0x0000003815117890 */ /* 0x000fe4000fffe0ff */
[----:B------:R-:W-:-:S02]  /*5380*/  USHF.R.U32.HI UR45, URZ, UR49, UR6 ;  /* 0x00000031ff2d7299 */ /* 0x000fc40008011606 */
[----:B--2---:R-:W-:Y:S02]  /*5390*/  USHF.R.U32.HI UR38, URZ, UR46, UR38 ;  /* 0x0000002eff267299 */ /* 0x004fe40008011626 */
[----:B------:R-:W-:-:S11]  /*53a0*/  UISETP.NE.AND UP3, UPT, UR4, 0x1, UPT ;  /* 0x000000010400788c */ /* 0x000fd6000bf65270 */
.L_x_102:
[C---:B------:R-:W-:Y:S02]  /*53b0*/  LEA R12, R14.reuse, UR21, 0x3 ;  /* 0x000000150e0c7c11 */ /* 0x040fe4000f8e18ff */
[----:B------:R-:W-:Y:S02]  /*53c0*/  SHF.L.U32 R0, R13, 0x1f, RZ ;  /* 0x0000001f0d007819 */ /* 0x000fe400000006ff */
[----:B------:R-:W-:Y:S02]  /*53d0*/  LEA R8, R14, UR21, 0x4 ;  /* 0x000000150e087c11 */ /* 0x000fe4000f8e20ff */
[----:B--2---:R-:W2:Y:S02]  /*53e0*/  SYNCS.PHASECHK.TRANS64.TRYWAIT P0, [R12+URZ+0x70], R0 ;  /* 0x000070000c0075a7 */ /* 0x004ea400080011ff */
[----:B--2---:R-:W-:Y:S05]  /*53f0*/  @!P0 BRA `(.L_x_88) ;  /* 0x0000007800f08947 */ /* 0x004fea0003800000 */
.L_x_213:
[----:B------:R-:W3:Y:S01]  /*5400*/  LDS.128 R8, [R8+0x100] ;  /* 0x0001000008087984 */ /* 0x000ee20000000c00 */
[----:B------:R-:W-:Y:S01]  /*5410*/  UISETP.GE.AND UP0, UPT, UR39, 0x1, UPT ;  /* 0x000000012700788c */ /* 0x000fe2000bf06270 */
[----:B------:R-:W-:Y:S01]  /*5420*/  @!PT LDS RZ, [RZ] ;  /* 0x00000000fffff984 */ /* 0x000fe20000000800 */
[----:B------:R-:W-:Y:S01]  /*5430*/  @!PT LDS RZ, [RZ] ;  /* 0x00000000fffff984 */ /* 0x000fe20000000800 */
[----:B------:R-:W-:Y:S01]  /*5440*/  @!PT LDS RZ, [RZ] ;  /* 0x00000000fffff984 */ /* 0x000fe20000000800 */
[----:B------:R-:W-:Y:S01]  /*5450*/  @!PT LDS RZ, [RZ] ;  /* 0x00000000fffff984 */ /* 0x000fe20000000800 */
[----:B------:R1:W-:Y:S06]  /*5460*/  MEMBAR.ALL.CTA ;  /* 0x0000000000007992 */ /* 0x0003ec0000008000 */
[----:B-1----:R-:W1:Y:S01]  /*5470*/  FENCE.VIEW.ASYNC.S ;  /* 0x00000000000073c6 */ /* 0x002e620000000000 */
[----:B---3--:R-:W-:Y:S11]  /*5480*/  LOP3.LUT P0, RZ, R10, 0x1, RZ, 0xc0, !PT ;  /* 0x000000010aff7812 */ /* 0x008ff6000780c0ff */
[----:B------:R-:W-:Y:S02]  /*5490*/  @!UPT UIADD3 URZ, UPT, UPT, URZ, URZ, URZ ;  /* 0x000000fffffff290 */ /* 0x000fe4000fffe0ff */
[----:B-1----:R-:W-:Y:S01]  /*54a0*/  VOTEU.ANY UP2, P0 ;  /* 0x0000000000ff7886 */ /* 0x002fe20000040100 */
[----:B------:R-:W-:Y:S11]  /*54b0*/  PLOP3.LUT P0, PT, PT, PT, UP2, 0x80, 0x8 ;  /* 0x000000000008781c */ /* 0x000ff60003f0f028 */
[----:B------:R-:W-:Y:S02]  /*54c0*/  @!UPT UIADD3 URZ, UPT, UPT, URZ, URZ, URZ ;  /* 0x000000fffffff290 */ /* 0x000fe4000fffe0ff */
[----:B--2---:R-:W-:Y:S02]  /*54d0*/  @P0 SHF.R.U32.HI R0, RZ, 0x10, R9 ;  /* 0x00000010ff000819 */ /* 0x004fe40000011609 */
[----:B------:R-:W-:Y:S02]  /*54e0*/  @P0 MOV R6, R8 ;  /* 0x0000000800060202 */ /* 0x000fe40000000f00 */
[----:B------:R-:W-:Y:S01]  /*54f0*/  @P0 R2UR UR4, R0 ;  /* 0x00000000000402ca */ /* 0x000fe200000e0000 */
[----:B------:R-:W-:Y:S01]  /*5500*/  VIADD R0, R12, 0x80 ;  /* 0x000000800c007836 */ /* 0x000fe20000000000 */
[----:B------:R-:W-:Y:S02]  /*5510*/  @P0 LOP3.LUT R8, R9, 0xffff, RZ, 0xc0, !PT ;  /* 0x0000ffff09080812 */ /* 0x000fe400078ec0ff */
[----:B------:R-:W-:Y:S02]  /*5520*/  @P0 R2UR UR6, R6 ;  /* 0x00000000060602ca */ /* 0x000fe400000e0000 */
[----:B------:R-:W-:Y:S02]  /*5530*/  PRMT R0, RZ, 0x654, R0 ;  /* 0x00000654ff007816 */ /* 0x000fe40000000000 */
[----:B------:R-:W-:Y:S02]  /*5540*/  @P0 R2UR UR5, R8 ;  /* 0x00000000080502ca */ /* 0x000fe400000e0000 */
[----:B------:R1:W-:Y:S03]  /*5550*/  SYNCS.ARRIVE.TRANS64.RED.A1T0 RZ, [R0+URZ], RZ ;  /* 0x000000ff00ff79a7 */ /* 0x0003e600081004ff */
[----:B------:R-:W-:Y:S04]  /*5560*/  @UP2 UMOV UR30, UR4 ;  /* 0x00000004001e2c82 */ /* 0x000fe80008000000 */
[----:B------:R-:W-:Y:S04]  /*5570*/  @UP2 UMOV UR14, UR6 ;  /* 0x00000006000e2c82 */ /* 0x000fe80008000000 */
[----:B------:R-:W-:Y:S01]  /*5580*/  @UP2 UMOV UR13, UR5 ;  /* 0x00000005000d2c82 */ /* 0x000fe20008000000 */
[----:B------:R-:W-:Y:S05]  /*5590*/  BRA.U !UP0, `(.L_x_89) ;  /* 0x0000000108a47547 */ /* 0x000fea000b800000 */
[----:B------:R-:W-:Y:S02]  /*55a0*/  UIMAD.WIDE.U32 UR18, UR13, UR51, URZ ;  /* 0x000000330d1272a5 */ /* 0x000fe4000f8e00ff */
[----:B------:R-:W-:Y:S02]  /*55b0*/  UIMAD.WIDE.U32 UR26, UR14, UR48, URZ ;  /* 0x000000300e1a72a5 */ /* 0x000fe4000f8e00ff */
[----:B------:R-:W-:Y:S02]  /*55c0*/  USEL UR4, UR31, UR38, !UP5 ;  /* 0x000000261f047287 */ /* 0x000fe4000e800000 */
[----:B------:R-:W-:Y:S02]  /*55d0*/  USEL UR7, UR37, UR45, !UP6 ;  /* 0x0000002d25077287 */ /* 0x000fe4000f000000 */
[----:B------:R-:W-:Y:S02]  /*55e0*/  UIMAD.WIDE.U32 UR8, UR4, UR22, URZ ;  /* 0x00000016040872a5 */ /* 0x000fe4000f8e00ff */
[----:B------:R-:W-:Y:S01]  /*55f0*/  UIMAD.WIDE.U32 UR10, UR7, UR22, URZ ;  /* 0x00000016070a72a5 */ /* 0x000fe2000f8e00ff */
[----:B------:R-:W-:Y:S02]  /*5600*/  UMOV UR5, UR19 ;  /* 0x0000001300057c82 */ /* 0x000fe40008000000 */
[----:B------:R-:W-:Y:S03]  /*5610*/  USHF.R.U32.HI UR6, URZ, UR46, UR5 ;  /* 0x0000002eff067299 */ /* 0x000fe60008011605 */
[----:B------:R-:W-:Y:S01]  /*5620*/  UMOV UR5, UR27 ;  /* 0x0000001b00057c82 */ /* 0x000fe20008000000 */
[----:B------:R-:W-:Y:S02]  /*5630*/  USEL UR6, UR13, UR6, !UP5 ;  /* 0x000000060d067287 */ /* 0x000fe4000e800000 */
[----:B------:R-:W-:Y:S03]  /*5640*/  USHF.R.U32.HI UR12, URZ, UR49, UR5 ;  /* 0x00000031ff0c7299 */ /* 0x000fe60008011605 */
[----:B------:R-:W-:Y:S02]  /*5650*/  UMOV UR5, UR9 ;  /* 0x0000000900057c82 */ /* 0x000fe40008000000 */
[----:B------:R-:W-:Y:S03]  /*5660*/  @UP4 USHF.R.U32.HI UR4, URZ, UR23, UR5 ;  /* 0x00000017ff044299 */ /* 0x000fe60008011605 */
[----:B------:R-:W-:Y:S01]  /*5670*/  UMOV UR5, UR11 ;  /* 0x0000000b00057c82 */ /* 0x000fe20008000000 */
[----:B------:R-:W-:Y:S02]  /*5680*/  UIMAD UR4, UR39, UR4, URZ ;  /* 0x00000004270472a4 */ /* 0x000fe4000f8e02ff */
[----:B------:R-:W-:Y:S02]  /*5690*/  @UP4 USHF.R.U32.HI UR7, URZ, UR23, UR5 ;  /* 0x00000017ff074299 */ /* 0x000fe40008011605 */
[----:B------:R-:W-:Y:S02]  /*56a0*/  UIMAD.WIDE.U32 UR10, UR6, UR22, URZ ;  /* 0x00000016060a72a5 */ /* 0x000fe4000f8e00ff */
[----:B------:R-:W-:Y:S02]  /*56b0*/  USEL UR5, UR14, UR12, !UP6 ;  /* 0x0000000c0e057287 */ /* 0x000fe4000f000000 */
[----:B------:R-:W-:Y:S02]  /*56c0*/  UIMAD UR8, UR39, UR7, URZ ;  /* 0x00000007270872a4 */ /* 0x000fe4000f8e02ff */
[----:B------:R-:W-:Y:S03]  /*56d0*/  UISETP.GE.AND UP0, UPT, UR6, UR4, UPT ;  /* 0x000000040600728c */ /* 0x000fe6000bf06270 */
[----:B------:R-:W-:Y:S01]  /*56e0*/  UMOV UR4, UR11 ;  /* 0x0000000b00047c82 */ /* 0x000fe20008000000 */
[----:B------:R-:W-:Y:S02]  /*56f0*/  UISETP.GE.OR UP0, UPT, UR5, UR8, UP0 ;  /* 0x000000080500728c */ /* 0x000fe40008706670 */
[----:B------:R-:W-:Y:S02]  /*5700*/  USHF.R.U32.HI UR4, URZ, UR23, UR4 ;  /* 0x00000017ff047299 */ /* 0x000fe40008011604 */
[----:B------:R-:W-:Y:S02]  /*5710*/  UIMAD.WIDE.U32 UR8, UR5, UR22, URZ ;  /* 0x00000016050872a5 */ /* 0x000fe4000f8e00ff */
[----:B------:R-:W-:Y:S04]  /*5720*/  USEL UR10, UR6, UR4, !UP4 ;  /* 0x00000004060a7287 */ /* 0x000fe8000e000000 */
[----:B------:R-:W-:Y:S01]  /*5730*/  UIADD3 UR11, UPT, UPT, -UR10, URZ, URZ ;  /* 0x000000ff0a0b7290 */ /* 0x000fe2000fffe1ff */
[----:B------:R-:W-:Y:S02]  /*5740*/  @!UP0 UMOV UR4, UR9 ;  /* 0x0000000900048c82 */ /* 0x000fe40008000000 */
[----:B------:R-:W-:Y:S02]  /*5750*/  @!UP0 USHF.R.U32.HI UR4, URZ, UR23, UR4 ;  /* 0x00000017ff048299 */ /* 0x000fe40008011604 */
[----:B------:R-:W-:Y:S02]  /*5760*/  UIMAD UR8, UR39, UR11, UR6 ;  /* 0x0000000b270872a4 */ /* 0x000fe4000f8e0206 */
[----:B------:R-:W-:Y:S04]  /*5770*/  @!UP0 USEL UR4, UR5, UR4, !UP4 ;  /* 0x0000000405048287 */ /* 0x000fe8000e000000 */
[----:B------:R-:W-:Y:S02]  /*5780*/  @!UP0 UIMAD UR7, UR7, UR8, UR4 ;  /* 0x00000008070782a4 */ /* 0x000fe4000f8e0204 */
[----:B------:R-:W-:Y:S02]  /*5790*/  @!UP0 UIADD3 UR9, UPT, UPT, UR10, -UR4, URZ ;  /* 0x800000040a098290 */ /* 0x000fe4000fffe0ff */
[----:B------:R-:W-:Y:S02]  /*57a0*/  UIADD3 UR8, UPT, UPT, -UR6, URZ, URZ ;  /* 0x000000ff06087290 */ /* 0x000fe4000fffe1ff */
[----:B------:R-:W-:Y:S02]  /*57b0*/  UIADD3 UR4, UPT, UPT, -UR5, URZ, URZ ;  /* 0x000000ff05047290 */ /* 0x000fe4000fffe1ff */
[----:B------:R-:W-:Y:S03]  /*57c0*/  @!UP0 UIMAD UR6, UR9, UR39, UR5 ;  /* 0x00000027090682a4 */ /* 0x000fe6000f8e0205 */
[----:B------:R-:W-:Y:S01]  /*57d0*/  @!UP0 UMOV UR5, UR7 ;  /* 0x0000000700058c82 */ /* 0x000fe20008000000 */
[----:B------:R-:W-:Y:S02]  /*57e0*/  UIMAD UR7, UR15, UR4, UR14 ;  /* 0x000000040f0772a4 */ /* 0x000fe4000f8e020e */
[----:B------:R-:W-:Y:S02]  /*57f0*/  UIMAD UR4, UR50, UR8, UR13 ;  /* 0x00000008320472a4 */ /* 0x000fe4000f8e020d */
[----:B------:R-:W-:Y:S02]  /*5800*/  UIMAD UR14, UR5, UR15, UR7 ;  /* 0x0000000f050e72a4 */ /* 0x000fe4000f8e0207 */
[----:B------:R-:W-:Y:S11]  /*5810*/  UIMAD UR13, UR6, UR50, UR4 ;  /* 0x00000032060d72a4 */ /* 0x000ff6000f8e0204 */
[----:B------:R-:W-:Y:S01]  /*5820*/  @!UPT UIADD3 URZ, UPT, UPT, URZ, URZ, URZ ;  /* 0x000000fffffff290 */ /* 0x000fe2000fffe0ff */
.L_x_89:
[----:B------:R-:W2:Y:S01]  /*5830*/  @!UP3 LDCU.128 UR8, c[0x0][0xb10] ;  /* 0x00016200ff08b7ac */ /* 0x000ea20008000c00 */
[----:B------:R-:W-:Y:S01]  /*5840*/  IMAD.MOV.U32 R10, RZ, RZ, 0x1 ;  /* 0x00000001ff0a7424 */ /* 0x000fe200078e00ff */
[C---:B----4-:R-:W-:Y:S02]  /*5850*/  ISETP.NE.U32.AND P1, PT, R4.reuse, RZ, PT ;  /* 0x000000ff0400720c */ /* 0x050fe40003f25070 */
[----:B------:R-:W-:Y:S02]  /*5860*/  ISETP.NE.U32.AND P0, PT, R4, RZ, PT ;  /* 0x000000ff0400720c */ /* 0x000fe40003f05070 */
[C---:B------:R-:W-:Y:S01]  /*5870*/  ISETP.NE.AND.EX P1, PT, R5.reuse, RZ, PT, P1 ;  /* 0x000000ff0500720c */ /* 0x040fe20003f25310 */
[----:B------:R-:W3:Y:S01]  /*5880*/  @!UP3 LDCU UR5, c[0x0][0xb0c] ;  /* 0x00016180ff05b7ac */ /* 0x000ee20008000800 */
[----:B------:R-:W-:Y:S02]  /*5890*/  ISETP.NE.AND.EX P0, PT, R5, RZ, PT, P0 ;  /* 0x000000ff0500720c */ /* 0x000fe40003f05300 */
[----:B------:R-:W-:Y:S01]  /*58a0*/  SHF.L.U32 R10, R10, 0x1f, RZ ;  /* 0x0000001f0a0a7819 */ /* 0x000fe200000006ff */
[----:B------:R-:W-:Y:S02]  /*58b0*/  USHF.L.U32 UR43, UR16, 0x7, URZ ;  /* 0x00000007102b7899 */ /* 0x000fe400080006ff */
[----:B------:R-:W-:Y:S02]  /*58c0*/  USHF.L.U32 UR42, UR20, 0x7, URZ ;  /* 0x00000007142a7899 */ /* 0x000fe400080006ff */
[----:B--2---:R-:W-:Y:S07]  /*58d0*/  UIMAD.WIDE.U32 UR6, UR14, UR8, URZ ;  /* 0x000000080e0672a5 */ /* 0x004fee000f8e00ff */
[----:B------:R-:W-:Y:S01]  /*58e0*/  @!UP3 UMOV UR4, UR7 ;  /* 0x000000070004bc82 */ /* 0x000fe20008000000 */
[----:B---3--:R-:W-:Y:S02]  /*58f0*/  @!UP3 UISETP.NE.AND UP0, UPT, UR5, 0x1, UPT ;  /* 0x000000010500b88c */ /* 0x008fe4000bf05270 */
[----:B------:R-:W-:Y:S02]  /*5900*/  @!UP3 USHF.R.U32.HI UR4, URZ, UR9, UR4 ;  /* 0x00000009ff04b299 */ /* 0x000fe40008011604 */
[----:B------:R-:W-:Y:S02]  /*5910*/  UIMAD.WIDE.U32 UR6, UR13, UR11, URZ ;  /* 0x0000000b0d0672a5 */ /* 0x000fe4000f8e00ff */
[----:B------:R-:W-:Y:S02]  /*5920*/  @!UP3 USEL UR8, UR14, UR4, !UP0 ;  /* 0x000000040e08b287 */ /* 0x000fe4000c000000 */
[----:B------:R-:W-:Y:S03]  /*5930*/  @!UP3 UISETP.NE.AND UP0, UPT, UR10, 0x1, UPT ;  /* 0x000000010a00b88c */ /* 0x000fe6000bf05270 */
[----:B------:R-:W-:Y:S02]  /*5940*/  @!UP3 UMOV UR6, UR7 ;  /* 0x000000070006bc82 */ /* 0x000fe40008000000 */
[----:B------:R-:W2:Y:S02]  /*5950*/  @!UP3 LDCU UR4, c[0x0][0xb20] ;  /* 0x00016400ff04b7ac */ /* 0x000ea40008000800 */
[----:B--2---:R-:W-:Y:S04]  /*5960*/  @!UP3 USHF.R.U32.HI UR6, URZ, UR4, UR6 ;  /* 0x00000004ff06b299 */ /* 0x004fe80008011606 */
[----:B------:R-:W-:Y:S04]  /*5970*/  @!UP3 USEL UR6, UR13, UR6, !UP0 ;  /* 0x000000060d06b287 */ /* 0x000fe8000c000000 */
[----:B------:R-:W-:Y:S02]  /*5980*/  @!UP3 UIADD3 UR4, UPT, UPT, -UR8, UR6, URZ ;  /* 0x000000060804b290 */ /* 0x000fe4000fffe1ff */
[----:B------:R-:W-:Y:S02]  /*5990*/  @!UP3 UIADD3 UR6, UPT, UPT, UR8, -UR6, URZ ;  /* 0x800000060806b290 */ /* 0x000fe4000fffe0ff */
[----:B------:R-:W-:Y:S02]  /*59a0*/  @!UP3 UIMAD UR14, UR4, UR5, UR14 ;  /* 0x00000005040eb2a4 */ /* 0x000fe4000f8e020e */
[----:B------:R-:W-:Y:S01]  /*59b0*/  @!UP3 UIMAD UR13, UR6, UR10, UR13 ;  /* 0x0000000a060db2a4 */ /* 0x000fe2000f8e020d */
[----:B------:R-:W-:Y:S11]  /*59c0*/  BRA.U UP1, `(.L_x_90) ;  /* 0x0000000101107547 */ /* 0x000ff6000b800000 */
[----:B------:R-:W-:Y:S04]  /*59d0*/  MOV R6, UR53 ;  /* 0x0000003500067c02 */ /* 0x000fe80008000f00 */
[----:B------:R-:W-:Y:S04]  /*59e0*/  SHF.L.U32 R6, R6, 0x1f, RZ ;  /* 0x0000001f06067819 */ /* 0x000fe800000006ff */
[----:B------:R-:W2:Y:S02]  /*59f0*/  SYNCS.PHASECHK.TRANS64.TRYWAIT P2, [UR21+0x68], R6 ;  /* 0x00006806ff0075a7 */ /* 0x000ea40008041115 */
[----:B--2---:R-:W-:Y:S05]  /*5a00*/  @!P2 BRA `(.L_x_91) ;  /* 0x000000740080a947 */ /* 0x004fea0003800000 */
.L_x_90:
[----:B------:R-:W-:Y:S05]  /*5a10*/  @!P1 BRA `(.L_x_92) ;  /* 0x0000000000309947 */ /* 0x000fea0003800000 */
[----:B------:R-:W-:Y:S01]  /*5a20*/  ISETP.NE.U32.AND P1, PT, R2, RZ, PT ;  /* 0x000000ff0200720c */ /* 0x000fe20003f25070 */
[----:B------:R-:W2:Y:S01]  /*5a30*/  LDCU.64 UR4, c[0x0][0x358] ;  /* 0x00006b00ff0477ac */ /* 0x000ea20008000a00 */
[----:B------:R-:W-:Y:S02]  /*5a40*/  IMAD.MOV.U32 R56, RZ, RZ, 0x1 ;  /* 0x00000001ff387424 */ /* 0x000fe400078e00ff */
[----:B------:R-:W-:Y:S11]  /*5a50*/  ISETP.NE.AND.EX P1, PT, R3, RZ, PT, P1 ;  /* 0x000000ff0300720c */ /* 0x000ff60003f25310 */
[----:B------:R-:W-:Y:S02]  /*5a60*/  @!UPT UIADD3 URZ, UPT, UPT, URZ, URZ, URZ ;  /* 0x000000fffffff290 */ /* 0x000fe4000fffe0ff */
[----:B------:R-:W3:Y:S01]  /*5a70*/  @P1 LDC.64 R8, c[0x0][0x888] ;  /* 0x00022200ff081b82 */ /* 0x000ee20000000a00 */
[----:B-1----:R-:W-:Y:S04]  /*5a80*/  @P1 IMAD R0, R4, UR60, RZ ;  /* 0x0000003c04001c24 */ /* 0x002fe8000f8e02ff */
[----:B---3--:R-:W-:Y:S04]  /*5a90*/  @P1 IMAD.WIDE R8, R0, 0x4, R8 ;  /* 0x0000000400081825 */ /* 0x008fe800078e0208 */
[----:B------:R-:W-:Y:S01]  /*5aa0*/  HFMA2 R0, -RZ, RZ, 0, 5.9604644775390625e-08 ;  /* 0x00000001ff007431 */ /* 0x000fe200000001ff */
[----:B--2--5:R2:W5:Y:S04]  /*5ab0*/  @P1 LDG.E R27, desc[UR4][R8.64] ;  /* 0x00000004081b1981 */ /* 0x024568000c1e1900 */
[----:B------:R-:W-:Y:S01]  /*5ac0*/  @!P1 PRMT R56, R0, 0x7610, R56 ;  /* 0x0000761000389816 */ /* 0x000fe20000000038 */
[----:B--2---:R-:W3:Y:S06]  /*5ad0*/  @!P1 LDC R27, c[0x0][0x880] ;  /* 0x00022000ff1b9b82 */ /* 0x004eec0000000800 */
.L_x_92:
[----:B---3-5:R-:W-:Y:S01]  /*5ae0*/  @!P0 FSETP.EQ.AND P1, PT, R27, RZ, PT ;  /* 0x000000ff1b00820b */ /* 0x028fe20003f22000 */
[----:B------:R-:W-:Y:S01]  /*5af0*/  @!UPT UIADD3 URZ, UPT, UPT, URZ, URZ, URZ ;  /* 0x000000fffffff290 */ /* 0x000fe2000fffe0ff */
[----:B------:R-:W-:Y:S11]  /*5b00*/  @!P0 BRA `(.L_x_93) ;  /* 0x0000000000188947 */ /* 0x000ff60003800000 */
[----:B------:R-:W-:Y:S02]  /*5b10*/  LOP3.LUT P0, RZ, R56, 0xff, RZ, 0xc0, !PT ;  /* 0x000000ff38ff7812 */ /* 0x000fe4000780c0ff */
[----:B------:R-:W-:Y:S04]  /*5b20*/  ISETP.NE.U32.AND P1, PT, R2, RZ, PT ;  /* 0x000000ff0200720c */ /* 0x000fe80003f25070 */
[----:B------:R-:W-:Y:S04]  /*5b30*/  ISETP.NE.AND.EX P1, PT, R3, RZ, PT, P1 ;  /* 0x000000ff0300720c */ /* 0x000fe80003f25310 */
[----:B------:R-:W-:Y:S03]  /*5b40*/  PLOP3.LUT P1, PT, P1, PT, PT, 0x8, 0x80 ;  /* 0x000000000080781c */ /* 0x000fe60000f2e170 */
[----:B------:R-:W-:Y:S11]  /*5b50*/  @P0 FSETP.EQ.AND P1, PT, R27, RZ, PT ;  /* 0x000000ff1b00020b */ /* 0x000ff60003f22000 */
[----:B------:R-:W-:Y:S02]  /*5b60*/  @!UPT UIADD3 URZ, UPT, UPT, URZ, URZ, URZ ;  /* 0x000000fffffff290 */ /* 0x000fe4000fffe0ff */
.L_x_93:
[----:B------:R-:W2:Y:S01]  /*5b70*/  SYNCS.PHASECHK.TRANS64.TRYWAIT P2, [UR21+0x40], R10 ;  /* 0x0000400aff0075a7 */ /* 0x000ea20008041115 */
[----:B------:R-:W-:Y:S04]  /*5b80*/  ELECT P0, URZ, PT ;  /* 0x0000000000ff782f */ /* 0x000fe80003800000 */
[----:B------:R-:W-:Y:S11]  /*5b90*/  PLOP3.LUT P1, PT, P1, P0, PT, 0xf2, 0x2f ;  /* 0x00000000002f781c */ /* 0x000ff60000f21e72 */
[----:B------:R-:W-:Y:S02]  /*5ba0*/  @!UPT UIADD3 URZ, UPT, UPT, URZ, URZ, URZ ;  /* 0x000000fffffff290 */ /* 0x000fe4000fffe0ff */
[----:B------:R-:W-:Y:S05]  /*5bb0*/  @!P1 IADD3 R8, P0, PT, R16, 0x580, RZ ;  /* 0x0000058010089810 */ /* 0x000fea0007f1e0ff */
[----:B-1----:R-:W-:Y:S01]  /*5bc0*/  @!P1 IMAD.X R6, RZ, RZ, R17, P0 ;  /* 0x000000ffff069224 */ /* 0x002fe200000e0611 */
[----:B--2---:R-:W-:Y:S07]  /*5bd0*/  @!P2 BRA `(.L_x_94) ;  /* 0x000000740024a947 */ /* 0x004fee0003800000 */
.L_x_216:
[----:B------:R-:W-:Y:S01]  /*5be0*/  @!P1 R2UR UR5, R8 ;  /* 0x00000000080592ca */ /* 0x000fe200000e0000 */
[----:B------:R-:W-:Y:S01]  /*5bf0*/  VOTEU.ALL UP0, P1 ;  /* 0x0000000000ff7886 */ /* 0x000fe20000800000 */
[----:B------:R-:W-:Y:S01]  /*5c00*/  @!P1 R2UR UR4, R6 ;  /* 0x00000000060492ca */ /* 0x000fe200000e0000 */
[----:B-1----:R-:W-:Y:S01]  /*5c10*/  @!P1 IMAD.MOV.U32 R0, RZ, RZ, 0x2000 ;  /* 0x00002000ff009424 */ /* 0x002fe200078e00ff */
[----:B------:R-:W-:Y:S01]  /*5c20*/  R2UR UR6, R60 ;  /* 0x000000003c0672ca */ /* 0x000fe200000e0000 */
[----:B------:R-:W-:Y:S01]  /*5c30*/  UMOV UR8, 0x0 ;  /* 0x0000000000087882 */ /* 0x000fe20000000000 */
[----:B------:R-:W-:Y:S01]  /*5c40*/  @!UP0 UIADD3 UR40, UPT, UPT, UR21, 0x200, URZ ;  /* 0x0000020015288890 */ /* 0x000fe2000fffe0ff */
[----:B------:R-:W-:Y:S01]  /*5c50*/  VOTEU.ALL UP0, P1 ;  /* 0x0000000000ff7886 */ /* 0x000fe20000800000 */
[----:B------:R-:W-:Y:S01]  /*5c60*/  UMOV UR9, 0x10000000 ;  /* 0x1000000000097882 */ /* 0x000fe20000000000 */
[----:B------:R-:W-:Y:S04]  /*5c70*/  UMOV UR44, UR60 ;  /* 0x0000003c002c7c82 */ /* 0x000fe80008000000 */
[----:B------:R-:W-:Y:S02]  /*5c80*/  IMAD.U32 R8, RZ, RZ, UR5 ;  /* 0x00000005ff087e24 */ /* 0x000fe4000f8e00ff */
[----:B------:R-:W-:Y:S02]  /*5c90*/  IMAD.U32 R9, RZ, RZ, UR4 ;  /* 0x00000004ff097e24 */ /* 0x000fe4000f8e00ff */
[----:B------:R-:W-:Y:S01]  /*5ca0*/  UPRMT UR6, UR6, 0x654, UR41 ;  /* 0x0000065406067896 */ /* 0x000fe20008000029 */
[----:B------:R-:W-:Y:S02]  /*5cb0*/  @!P1 R2UR UR4, R8 ;  /* 0x00000000080492ca */ /* 0x000fe400000e0000 */
[----:B------:R-:W-:Y:S02]  /*5cc0*/  @!P1 R2UR UR5, R9 ;  /* 0x00000000090592ca */ /* 0x000fe400000e0000 */
[----:B------:R-:W-:Y:S05]  /*5cd0*/  @!P1 IADD3 R8, P0, PT, R16, 0x580, RZ ;  /* 0x0000058010089810 */ /* 0x000fea0007f1e0ff */
[----:B------:R-:W-:Y:S06]  /*5ce0*/  @!P1 IMAD.X R6, RZ, RZ, R17, P0 ;  /* 0x000000ffff069224 */ /* 0x000fec00000e0611 */
[----:B------:R1:W-:Y:S01]  /*5cf0*/  @!UP0 UTMALDG.3D [UR40], [UR4], desc[UR8] ;  /* 0x00000828040085b4 */ /* 0x0003e20008011000 */
[----:B------:R1:W-:Y:S01]  /*5d00*/  @!P1 SYNCS.ARRIVE.TRANS64.RED.A0TR RZ, [UR21+0x20], R0 ;  /* 0x00002000ffff99a7 */ /* 0x0003e20008300415 */
[----:B------:R-:W-:Y:S01]  /*5d10*/  SYNCS.ARRIVE.TRANS64.RED.A1T0 RZ, [UR6], RZ ;  /* 0x000000ffffff79a7 */ /* 0x000fe20008100406 */
[----:B------:R-:W2:Y:S02]  /*5d20*/  SYNCS.PHASECHK.TRANS64.TRYWAIT P2, [UR21+0x48], R10 ;  /* 0x0000480aff0075a7 */ /* 0x000ea40008041115 */
[----:B-12---:R-:W-:Y:S05]  /*5d30*/  @!P2 BRA `(.L_x_95) ;  /* 0x0000007000e4a947 */ /* 0x006fea0003800000 */
.L_x_218:
[----:B------:R-:W-:Y:S01]  /*5d40*/  @!P1 R2UR UR5, R8 ;  /* 0x00000000080592ca */ /* 0x000fe200000e0000 */
[----:B------:R-:W-:Y:S01]  /*5d50*/  VOTEU.ALL UP0, P1 ;  /* 0x0000000000ff7886 */ /* 0x000fe20000800000 */
[----:B------:R-:W-:Y:S01]  /*5d60*/  @!P1 R2UR UR4, R6 ;  /* 0x00000000060492ca */ /* 0x000fe200000e0000 */
[----:B-1----:R-:W-:Y:S01]  /*5d70*/  @!P1 IMAD.MOV.U32 R0, RZ, RZ, 0x2000 ;  /* 0x00002000ff009424 */ /* 0x002fe200078e00ff */
[----:B------:R-:W-:Y:S01]  /*5d80*/  R2UR UR7, R60 ;  /* 0x000000003c0772ca */ /* 0x000fe200000e0000 */
[----:B------:R-:W-:Y:S01]  /*5d90*/  UMOV UR8, 0x0 ;  /* 0x0000000000087882 */ /* 0x000fe20000000000 */
[----:B------:R-:W-:Y:S02]  /*5da0*/  @!UP0 UIADD3 UR34, UPT, UPT, UR42, 0x10, URZ ;  /* 0x000000102a228890 */ /* 0x000fe4000fffe0ff */
[----:B------:R-:W-:Y:S01]  /*5db0*/  @!UP0 UIADD3 UR32, UPT, UPT, UR21, 0x2200, URZ ;  /* 0x0000220015208890 */ /* 0x000fe2000fffe0ff */
[----:B------:R-:W-:Y:S01]  /*5dc0*/  VOTEU.ALL UP0, P1 ;  /* 0x0000000000ff7886 */ /* 0x000fe20000800000 */
[----:B------:R-:W-:Y:S01]  /*5dd0*/  UMOV UR9, 0x10000000 ;  /* 0x1000000000097882 */ /* 0x000fe20000000000 */
[----:B------:R-:W-:Y:S02]  /*5de0*/  UMOV UR35, UR43 ;  /* 0x0000002b00237c82 */ /* 0x000fe40008000000 */
[----:B------:R-:W-:Y:S01]  /*5df0*/  IMAD.U32 R8, RZ, RZ, UR5 ;  /* 0x00000005ff087e24 */ /* 0x000fe2000f8e00ff */
[----:B------:R-:W-:Y:S01]  /*5e00*/  UMOV UR36, UR60 ;  /* 0x0000003c00247c82 */ /* 0x000fe20008000000 */
        /* <DEDUP_REMOVED lines=11> */
.L_x_220:
        /* <DEDUP_REMOVED lines=9> */
[----:B------:R-:W-:Y:S01]  /*5f50*/  UMOV UR27, UR43 ;  /* 0x0000002b001b7c82 */ /* 0x000fe20008000000 */
[----:B------:R-:W-:Y:S02]  /*5f60*/  UMOV UR28, UR60 ;  /* 0x0000003c001c7c82 */ /* 0x000fe40008000000 */
[----:B------:R-:W-:Y:S02]  /*5f70*/  IMAD.U32 R8, RZ, RZ, UR5 ;  /* 0x00000005ff087e24 */ /* 0x000fe4000f8e00ff */
[----:B------:R-:W-:Y:S02]  /*5f80*/  IMAD.U32 R9, RZ, RZ, UR4 ;  /* 0x00000004ff097e24 */ /* 0x000fe4000f8e00ff */
[----:B------:R-:W-:Y:S01]  /*5f90*/  UPRMT UR29, UR8, 0x654, UR25 ;  /* 0x00000654081d7896 */ /* 0x000fe20008000019 */
[----:B------:R-:W-:Y:S02]  /*5fa0*/  @!P1 R2UR UR4, R8 ;  /* 0x00000000080492ca */ /* 0x000fe400000e0000 */
[----:B------:R-:W-:Y:S01]  /*5fb0*/  @!P1 R2UR UR5, R9 ;  /* 0x00000000090592ca */ /* 0x000fe200000e0000 */
[----:B------:R-:W-:Y:S01]  /*5fc0*/  UMOV UR8, 0x0 ;  /* 0x0000000000087882 */ /* 0x000fe20000000000 */
[----:B------:R-:W-:Y:S05]  /*5fd0*/  @!P1 IADD3 R8, P0, PT, R16, 0x580, RZ ;  /* 0x0000058010089810 */ /* 0x000fea0007f1e0ff */
[----:B------:R-:W-:Y:S06]  /*5fe0*/  @!P1 IMAD.X R6, RZ, RZ, R17, P0 ;  /* 0x000000ffff069224 */ /* 0x000fec00000e0611 */
[----:B------:R1:W-:Y:S01]  /*5ff0*/  @!UP0 UTMALDG.3D [UR24], [UR4], desc[UR8] ;  /* 0x00000818040085b4 */ /* 0x0003e20008011000 */
[----:B------:R1:W-:Y:S01]  /*6000*/  @!P1 SYNCS.ARRIVE.TRANS64.RED.A0TR RZ, [UR21+0x30], R0 ;  /* 0x00003000ffff99a7 */ /* 0x0003e20008300415 */
[----:B------:R-:W-:Y:S01]  /*6010*/  SYNCS.ARRIVE.TRANS64.RED.A1T0 RZ, [UR29], RZ ;  /* 0x000000ffffff79a7 */ /* 0x000fe2000810041d */
[----:B------:R-:W2:Y:S02]  /*6020*/  SYNCS.PHASECHK.TRANS64.TRYWAIT P2, [UR21+0x58], R10 ;  /* 0x0000580aff0075a7 */ /* 0x000ea40008041115 */
[----:B-12---:R-:W-:Y:S05]  /*6030*/  @!P2 BRA `(.L_x_97) ;  /* 0x000000700054a947 */ /* 0x006fea0003800000 */
.L_x_222:
        /* <DEDUP_REMOVED lines=17> */
[----:B------:R-:W-:Y:S02]  /*6150*/  SHF.L.U32 R9, RZ, 0x1f, RZ ;  /* 0x0000001fff097819 */ /* 0x000fe400000006ff */
[----:B------:R-:W-:Y:S05]  /*6160*/  @!P1 IADD3 R8, P0, PT, R16, 0x580, RZ ;  /* 0x0000058010089810 */ /* 0x000fea0007f1e0ff */
[----:B------:R-:W-:Y:S04]  /*6170*/  @!P1 IMAD.X R6, RZ, RZ, R17, P0 ;  /* 0x000000ffff069224 */ /* 0x000fe800000e0611 */
[----:B------:R1:W-:Y:S01]  /*6180*/  @!UP0 UTMALDG.3D [UR16], [UR4], desc[UR8] ;  /* 0x00000810040085b4 */ /* 0x0003e20008011000 */
[----:B------:R1:W-:Y:S01]  /*6190*/  @!P1 SYNCS.ARRIVE.TRANS64.RED.A0TR RZ, [UR21+0x38], R0 ;  /* 0x00003800ffff99a7 */ /* 0x0003e20008300415 */
[----:B------:R-:W-:Y:S01]  /*61a0*/  SYNCS.ARRIVE.TRANS64.RED.A1T0 RZ, [UR24], RZ ;  /* 0x000000ffffff79a7 */ /* 0x000fe20008100418 */
[----:B------:R-:W2:Y:S02]  /*61b0*/  SYNCS.PHASECHK.TRANS64.TRYWAIT P2, [UR21+0x40], R9 ;  /* 0x00004009ff0075a7 */ /* 0x000ea40008041115 */
[----:B-12---:R-:W-:Y:S05]  /*61c0*/  @!P2 BRA `(.L_x_98) ;  /* 0x000000700008a947 */ /* 0x006fea0003800000 */
.L_x_224:
[----:B------:R-:W-:Y:S01]  /*61d0*/  @!P1 R2UR UR5, R8 ;  /* 0x00000000080592ca */ /* 0x000fe200000e0000 */
[----:B------:R-:W-:Y:S01]  /*61e0*/  VOTEU.ALL UP0, P1 ;  /* 0x0000000000ff7886 */ /* 0x000fe20000800000 */
[----:B------:R-:W-:Y:S01]  /*61f0*/  @!P1 R2UR UR4, R6 ;  /* 0x00000000060492ca */ /* 0x000fe200000e0000 */
[----:B-1----:R-:W-:Y:S01]  /*6200*/  @!P1 IMAD.MOV.U32 R0, RZ, RZ, 0x2000 ;  /* 0x00002000ff009424 */ /* 0x002fe200078e00ff */
[----:B------:R-:W-:Y:S01]  /*6210*/  UMOV UR18, 0x0 ;  /* 0x0000000000127882 */ /* 0x000fe20000000000 */
[----:B------:R-:W-:Y:S01]  /*6220*/  UMOV UR19, 0x10000000 ;  /* 0x1000000000137882 */ /* 0x000fe20000000000 */
[----:B------:R-:W-:Y:S01]  /*6230*/  @!UP0 UIADD3 UR10, UPT, UPT, UR42, 0x40, URZ ;  /* 0x000000402a0a8890 */ /* 0x000fe2000fffe0ff */
[----:B------:R-:W-:Y:S01]  /*6240*/  @!P1 IADD3 R8, P0, PT, R16, 0x580, RZ ;  /* 0x0000058010089810 */ /* 0x000fe20007f1e0ff */
[----:B------:R-:W-:Y:S01]  /*6250*/  @!UP0 UIADD3 UR8, UPT, UPT, UR21, 0x200, URZ ;  /* 0x0000020015088890 */ /* 0x000fe2000fffe0ff */
[----:B------:R-:W-:Y:S01]  /*6260*/  VOTEU.ALL UP0, P1 ;  /* 0x0000000000ff7886 */ /* 0x000fe20000800000 */
[----:B------:R-:W-:Y:S01]  /*6270*/  UMOV UR9, UR41 ;  /* 0x0000002900097c82 */ /* 0x000fe20008000000 */
[----:B------:R-:W-:Y:S02]  /*6280*/  UMOV UR11, UR43 ;  /* 0x0000002b000b7c82 */ /* 0x000fe40008000000 */
[----:B------:R-:W-:Y:S01]  /*6290*/  IMAD.U32 R18, RZ, RZ, UR5 ;  /* 0x00000005ff127e24 */ /* 0x000fe2000f8e00ff */
[----:B------:R-:W-:Y:S01]  /*62a0*/  UMOV UR12, UR60 ;  /* 0x0000003c000c7c82 */ /* 0x000fe20008000000 */
[----:B------:R-:W-:Y:S02]  /*62b0*/  IMAD.U32 R19, RZ, RZ, UR4 ;  /* 0x00000004ff137e24 */ /* 0x000fe4000f8e00ff */
[----:B------:R-:W-:Y:S01]  /*62c0*/  @!P1 IMAD.X R6, RZ, RZ, R17, P0 ;  /* 0x000000ffff069224 */ /* 0x000fe200000e0611 */
[----:B------:R-:W-:Y:S02]  /*62d0*/  @!P1 R2UR UR4, R18 ;  /* 0x00000000120492ca */ /* 0x000fe400000e0000 */
[----:B------:R-:W-:Y:S11]  /*62e0*/  @!P1 R2UR UR5, R19 ;  /* 0x00000000130592ca */ /* 0x000ff600000e0000 */
[----:B------:R-:W-:Y:S02]  /*62f0*/  @!UPT UIADD3 URZ, UPT, UPT, URZ, URZ, URZ ;  /* 0x000000fffffff290 */ /* 0x000fe4000fffe0ff */
[----:B------:R1:W-:Y:S01]  /*6300*/  @!UP0 UTMALDG.3D [UR8], [UR4], desc[UR18] ;  /* 0x00001208040085b4 */ /* 0x0003e20008011000 */
[----:B------:R1:W-:Y:S01]  /*6310*/  @!P1 SYNCS.ARRIVE.TRANS64.RED.A0TR RZ, [UR21+0x20], R0 ;  /* 0x00002000ffff99a7 */ /* 0x0003e20008300415 */
[----:B------:R-:W-:Y:S01]  /*6320*/  SYNCS.ARRIVE.TRANS64.RED.A1T0 RZ, [UR6], RZ ;  /* 0x000000ffffff79a7 */ /* 0x000fe20008100406 */
[----:B------:R-:W2:Y:S02]  /*6330*/  SYNCS.PHASECHK.TRANS64.TRYWAIT P2, [UR21+0x48], R9 ;  /* 0x00004809ff0075a7 */ /* 0x000ea40008041115 */
[----:B-12---:R-:W-:Y:S05]  /*6340*/  @!P2 BRA `(.L_x_99) ;  /* 0x0000006c00c0a947 */ /* 0x006fea0003800000 */
.L_x_226:
        /* <DEDUP_REMOVED lines=24> */
.L_x_228:
[----:B------:R-:W-:Y:S01]  /*64d0*/  @!P1 R2UR UR5, R8 ;  /* 0x00000000080592ca */ /* 0x000fe200000e0000 */
[----:B------:R-:W-:Y:S01]  /*64e0*/  VOTEU.ALL UP0, P1 ;  /* 0x0000000000ff7886 */ /* 0x000fe20000800000 */
[----:B------:R-:W-:Y:S01]  /*64f0*/  @!P1 R2UR UR4, R6 ;  /* 0x00000000060492ca */ /* 0x000fe200000e0000 */
[----:B-1----:R-:W-:Y:S01]  /*6500*/  @!P1 IMAD.MOV.U32 R0, RZ, RZ, 0x2000 ;  /* 0x00002000ff009424 */ /* 0x002fe200078e00ff */
[----:B------:R-:W-:Y:S01]  /*6510*/  UMOV UR6, 0x0 ;  /* 0x0000000000067882 */ /* 0x000fe20000000000 */
[----:B------:R-:W-:Y:S01]  /*6520*/  UMOV UR7, 0x10000000 ;  /* 0x1000000000077882 */ /* 0x000fe20000000000 */
[----:B------:R-:W-:Y:S01]  /*6530*/  @!UP0 UIADD3 UR10, UPT, UPT, UR42, 0x60, URZ ;  /* 0x000000602a0a8890 */ /* 0x000fe2000fffe0ff */
[----:B------:R-:W-:Y:S01]  /*6540*/  VIADD R14, R14, 0x1 ;  /* 0x000000010e0e7836 */ /* 0x000fe20000000000 */
[----:B------:R-:W-:Y:S01]  /*6550*/  @!UP0 UIADD3 UR8, UPT, UPT, UR21, 0x4200, URZ ;  /* 0x0000420015088890 */ /* 0x000fe2000fffe0ff */
[----:B------:R-:W-:Y:S01]  /*6560*/  VOTEU.ALL UP0, P1 ;  /* 0x0000000000ff7886 */ /* 0x000fe20000800000 */
[----:B------:R-:W-:Y:S01]  /*6570*/  UMOV UR9, UR25 ;  /* 0x0000001900097c82 */ /* 0x000fe20008000000 */
[----:B------:R-:W-:Y:S02]  /*6580*/  UMOV UR11, UR43 ;  /* 0x0000002b000b7c82 */ /* 0x000fe40008000000 */
[----:B------:R-:W-:Y:S01]  /*6590*/  IMAD.U32 R18, RZ, RZ, UR5 ;  /* 0x00000005ff127e24 */ /* 0x000fe2000f8e00ff */
[----:B------:R-:W-:Y:S01]  /*65a0*/  UMOV UR12, UR60 ;  /* 0x0000003c000c7c82 */ /* 0x000fe20008000000 */
[----:B------:R-:W-:Y:S03]  /*65b0*/  IMAD.U32 R19, RZ, RZ, UR4 ;  /* 0x00000004ff137e24 */ /* 0x000fe6000f8e00ff */
        /* <DEDUP_REMOVED lines=8> */
.L_x_230:
[----:B------:R-:W-:Y:S01]  /*6640*/  @!P1 IADD3 R6, P0, PT, R16, 0x580, RZ ;  /* 0x0000058010069810 */ /* 0x000fe20007f1e0ff */
[----:B------:R-:W-:Y:S01]  /*6650*/  VOTEU.ALL UP0, P1 ;  /* 0x0000000000ff7886 */ /* 0x000fe20000800000 */
[----:B------:R-:W-:Y:S01]  /*6660*/  UMOV UR6, 0x0 ;  /* 0x0000000000067882 */ /* 0x000fe20000000000 */
[----:B------:R-:W-:Y:S01]  /*6670*/  UMOV UR7, 0x10000000 ;  /* 0x1000000000077882 */ /* 0x000fe20000000000 */
[----:B------:R-:W-:Y:S01]  /*6680*/  @!P1 R2UR UR5, R6 ;  /* 0x00000000060592ca */ /* 0x000fe200000e0000 */
[----:B-1----:R-:W-:Y:S01]  /*6690*/  @!P1 IMAD.X R0, RZ, RZ, R17, P0 ;  /* 0x000000ffff009224 */ /* 0x002fe200000e0611 */
[----:B------:R-:W-:Y:S01]  /*66a0*/  @!UP0 UIADD3 UR10, UPT, UPT, UR42, 0x70, URZ ;  /* 0x000000702a0a8890 */ /* 0x000fe2000fffe0ff */
[----:B------:R-:W-:Y:S01]  /*66b0*/  R2UR UR18, R58 ;  /* 0x000000003a1272ca */ /* 0x000fe200000e0000 */
[----:B------:R-:W-:Y:S01]  /*66c0*/  @!UP0 UIADD3 UR8, UPT, UPT, UR21, 0x6200, URZ ;  /* 0x0000620015088890 */ /* 0x000fe2000fffe0ff */
[----:B------:R-:W-:Y:S01]  /*66d0*/  R2UR UR16, R59 ;  /* 0x000000003b1072ca */ /* 0x000fe200000e0000 */
[----:B------:R-:W-:Y:S01]  /*66e0*/  VOTEU.ALL UP0, P1 ;  /* 0x0000000000ff7886 */ /* 0x000fe20000800000 */
[----:B------:R-:W-:Y:S01]  /*66f0*/  @!P1 R2UR UR4, R0 ;  /* 0x00000000000492ca */ /* 0x000fe200000e0000 */
[----:B------:R-:W-:Y:S01]  /*6700*/  UMOV UR9, UR17 ;  /* 0x0000001100097c82 */ /* 0x000fe20008000000 */
[----:B------:R-:W-:Y:S01]  /*6710*/  UMOV UR11, UR43 ;  /* 0x0000002b000b7c82 */ /* 0x000fe20008000000 */
[----:B------:R-:W-:Y:S01]  /*6720*/  UMOV UR12, UR60 ;  /* 0x0000003c000c7c82 */ /* 0x000fe20008000000 */
[C---:B------:R-:W-:Y:S01]  /*6730*/  ISETP.NE.AND P0, PT, R14.reuse, 0x2, PT ;  /* 0x000000020e00780c */ /* 0x040fe20003f05270 */
[----:B------:R-:W-:Y:S01]  /*6740*/  UPLOP3.LUT UP1, UPT, UPT, UPT, UPT, 0x80, 0x8 ;  /* 0x000000000008789c */ /* 0x000fe20003f2f070 */
[----:B------:R-:W-:Y:S01]  /*6750*/  IMAD.U32 R8, RZ, RZ, UR5 ;  /* 0x00000005ff087e24 */ /* 0x000fe2000f8e00ff */
[----:B------:R-:W-:Y:S01]  /*6760*/  UMOV UR60, UR30 ;  /* 0x0000001e003c7c82 */ /* 0x000fe20008000000 */
[----:B------:R-:W-:Y:S01]  /*6770*/  SEL R0, RZ, 0x1, P0 ;  /* 0x00000001ff007807 */ /* 0x000fe20000000000 */
[----:B------:R-:W-:Y:S01]  /*6780*/  UIADD3 UR20, UPT, UPT, UR13, UR18, URZ ;  /* 0x000000120d147290 */ /* 0x000fe2000fffe0ff */
[----:B------:R-:W-:Y:S01]  /*6790*/  SEL R14, R14, RZ, P0 ;  /* 0x000000ff0e0e7207 */ /* 0x000fe20000000000 */
[----:B------:R-:W-:Y:S01]  /*67a0*/  UIADD3 UR16, UPT, UPT, UR14, UR16, URZ ;  /* 0x000000100e107290 */ /* 0x000fe2000fffe0ff */
[----:B------:R-:W-:Y:S01]  /*67b0*/  LOP3.LUT R13, R13, R0, RZ, 0x3c, !PT ;  /* 0x000000000d0d7212 */ /* 0x000fe200078e3cff */
[----:B------:R-:W-:Y:S01]  /*67c0*/  IMAD.U32 R9, RZ, RZ, UR4 ;  /* 0x00000004ff097e24 */ /* 0x000fe2000f8e00ff */
[----:B------:R-:W-:Y:S04]  /*67d0*/  @!P1 R2UR UR4, R8 ;  /* 0x00000000080492ca */ /* 0x000fe800000e0000 */
[----:B------:R-:W-:Y:S11]  /*67e0*/  @!P1 R2UR UR5, R9 ;  /* 0x00000000090592ca */ /* 0x000ff600000e0000 */
[----:B------:R-:W-:Y:S02]  /*67f0*/  @!UPT UIADD3 URZ, UPT, UPT, URZ, URZ, URZ ;  /* 0x000000fffffff290 */ /* 0x000fe4000fffe0ff */
[----:B------:R2:W-:Y:S01]  /*6800*/  @!UP0 UTMALDG.3D [UR8], [UR4], desc[UR6] ;  /* 0x00000608040085b4 */ /* 0x0005e20008011000 */
[----:B------:R2:W-:Y:S01]  /*6810*/  @!P1 SYNCS.ARRIVE.TRANS64.RED.A0TR RZ, [UR21+0x38], R7 ;  /* 0x00003807ffff99a7 */ /* 0x0005e20008300415 */
[----:B------:R-:W-:Y:S01]  /*6820*/  SYNCS.ARRIVE.TRANS64.RED.A1T0 RZ, [UR24], RZ ;  /* 0x000000ffffff79a7 */ /* 0x000fe20008100418 */
[----:B------:R-:W-:Y:S05]  /*6830*/  BRA.U UP2, `(.L_x_102) ;  /* 0xffffffe902dc7547 */ /* 0x000fea000b83ffff */
[----:B------:R-:W1:Y:S02]  /*6840*/  SYNCS.PHASECHK.TRANS64.TRYWAIT P0, [UR21+0x40], R10 ;  /* 0x0000400aff0075a7 */ /* 0x000e640008001115 */
[----:B-1----:R-:W-:Y:S05]  /*6850*/  @!P0 BRA `(.L_x_103) ;  /* 0x0000006800c48947 */ /* 0x002fea0003800000 */
.L_x_232:
[----:B------:R-:W3:Y:S02]  /*6860*/  SYNCS.PHASECHK.TRANS64.TRYWAIT P0, [UR21+0x48], R10 ;  /* 0x0000480aff0075a7 */ /* 0x000ee40008001115 */
[----:B---3--:R-:W-:Y:S05]  /*6870*/  @!P0 BRA `(.L_x_104) ;  /* 0x0000006800d48947 */ /* 0x008fea0003800000 */
.L_x_234:
[----:B------:R-:W3:Y:S01]  /*6880*/  SYNCS.PHASECHK.TRANS64.TRYWAIT P0, [UR21+0x50], R10 ;  /* 0x0000500aff0075a7 */ /* 0x000ee20008001115 */
[----:B-1----:R-:W-:Y:S01]  /*6890*/  HFMA2 R0, -RZ, RZ, 0, 5.9604644775390625e-08 ;  /* 0x00000001ff007431 */ /* 0x002fe200000001ff */
[----:B---3--:R-:W-:Y:S06]  /*68a0*/  @!P0 BRA `(.L_x_105) ;  /* 0x0000006800e08947 */ /* 0x008fec0003800000 */
.L_x_236:
[----:B-1----:R-:W-:Y:S02]  /*68b0*/  MOV R2, UR21 ;  /* 0x0000001500027c02 */ /* 0x002fe40008000f00 */
[----:B------:R-:W-:-:S07]  /*68c0*/  SHF.L.U32 R0, R0, 0x1f, RZ ;  /* 0x0000001f00007819 */ /* 0x000fce00000006ff */
.L_x_106:
[----:B-1----:R1:W3:Y:S02]  /*68d0*/  SYNCS.PHASECHK.TRANS64.TRYWAIT P0, [R2+URZ+0x58], R0 ;  /* 0x00005800020075a7 */ /* 0x0022e400080011ff */
[----:B---3--:R-:W-:Y:S05]  /*68e0*/  @!P0 NANOSLEEP.SYNCS 0x989680 ;  /* 0x009896800000895d */ /* 0x008fea0003900000 */
[----:B------:R-:W3:Y:S02]  /*68f0*/  @!P0 SYNCS.PHASECHK.TRANS64 P0, [R2+URZ+0x58], R0 ;  /* 0x00005800020085a7 */ /* 0x000ee400080010ff */
[----:B--23--:R-:W-:Y:S05]  /*6900*/  @P0 EXIT ;  /* 0x000000000000094d */ /* 0x00cfea0003800000 */
[----:B------:R-:W-:Y:S05]  /*6910*/  BRA `(.L_x_106) ;  /* 0xfffffffc00ec7947 */ /* 0x000fea000383ffff */
.L_x_87:
[----:B------:R-:W-:-:S06]  /*6920*/  UISETP.GE.AND UP0, UPT, UR21, 0x4, UPT ;  /* 0x000000041500788c */ /* 0x000fcc000bf06270 */
[----:B------:R-:W-:-:S13]  /*6930*/  PLOP3.LUT P0, PT, PT, PT, UP0, 0x80, 0x8 ;  /* 0x000000000008781c */ /* 0x000fda0003f0f008 */
[----:B------:R-:W-:Y:S05]  /*6940*/  @!P0 EXIT ;  /* 0x000000000000894d */ /* 0x000fea0003800000 */
[----:B------:R-:W-:Y:S01]  /*6950*/  BAR.SYNC.DEFER_BLOCKING 0x6, 0xa0 ;  /* 0x0182800000007b1d */ /* 0x000fe20000010000 */
[----:B------:R-:W-:Y:S01]  /*6960*/  R2UR UR4, R60 ;  /* 0x000000003c0472ca */ /* 0x000fe200000e0000 */
[C---:B------:R-:W-:Y:S01]  /*6970*/  IMAD.SHL.U32 R69, R70.reuse, 0x10, RZ ;  /* 0x0000001046457824 */ /* 0x040fe200078e00ff */
[C---:B------:R-:W-:Y:S01]  /*6980*/  LOP3.LUT R71, R70.reuse, 0x60, RZ, 0xc0, !PT ;  /* 0x0000006046477812 */ /* 0x040fe200078ec0ff */
[C---:B------:R-:W-:Y:S01]  /*6990*/  IMAD.SHL.U32 R4, R70.reuse, 0x2, RZ ;  /* 0x0000000246047824 */ /* 0x040fe200078e00ff */
[C---:B------:R-:W-:Y:S01]  /*69a0*/  LOP3.LUT R68, R70.reuse, 0x2, RZ, 0xc0, !PT ;  /* 0x0000000246447812 */ /* 0x040fe200078ec0ff */
[----:B------:R-:W-:Y:S02]  /*69b0*/  UMOV UR43, 0x400 ;  /* 0x00000400002b7882 */ /* 0x000fe40000000000 */
[----:B------:R-:W1:Y:S01]  /*69c0*/  LDC.64 R52, c[0x0][0x888] ;  /* 0x00022200ff347b82 */ /* 0x000e620000000a00 */
[----:B------:R-:W-:Y:S01]  /*69d0*/  LOP3.LUT R5, R69, 0x60, RZ, 0xc0, !PT ;  /* 0x0000006045057812 */ /* 0x000fe200078ec0ff */
[C---:B------:R-:W-:Y:S01]  /*69e0*/  IMAD.U32 R23, R70.reuse, 0x10000, RZ ;  /* 0x0001000046177824 */ /* 0x040fe200078e00ff */
[----:B------:R-:W-:Y:S01]  /*69f0*/  LOP3.LUT R70, R70, 0x4, RZ, 0xc0, !PT ;  /* 0x0000000446467812 */ /* 0x000fe200078ec0ff */
[----:B------:R-:W-:Y:S01]  /*6a00*/  HFMA2 R65, -RZ, RZ, 0, 0 ;  /* 0x00000000ff417431 */ /* 0x000fe200000001ff */
[----:B------:R-:W-:Y:S01]  /*6a10*/  LOP3.LUT R4, R5, 0xc, R4, 0xf8, !PT ;  /* 0x0000000c05047812 */ /* 0x000fe200078ef804 */
[----:B------:R-:W-:Y:S01]  /*6a20*/  IMAD.MOV.U32 R66, RZ, RZ, RZ ;  /* 0x000000ffff427224 */ /* 0x000fe200078e00ff */
[----:B------:R-:W-:Y:S01]  /*6a30*/  ULEA UR43, UR4, UR43, 0x18 ;  /* 0x0000002b042b7291 */ /* 0x000fe2000f8ec0ff */
[----:B------:R-:W2:Y:S01]  /*6a40*/  LDC.64 R54, c[0x0][0x890] ;  /* 0x00022400ff367b82 */ /* 0x000ea20000000a00 */
[----:B------:R-:W-:Y:S01]  /*6a50*/  LOP3.LUT R69, R4, 0x790, R69, 0xf8, !PT ;  /* 0x0000079004457812 */ /* 0x000fe200078ef845 */
[----:B------:R-:W-:Y:S01]  /*6a60*/  IMAD.MOV.U32 R63, RZ, RZ, RZ ;  /* 0x000000ffff3f7224 */ /* 0x000fe200078e00ff */
[----:B------:R-:W-:Y:S01]  /*6a70*/  UIADD3 UR4, UPT, UPT, UR43, 0x200, URZ ;  /* 0x000002002b047890 */ /* 0x000fe2000fffe0ff */
[----:B------:R-:W-:Y:S01]  /*6a80*/  LOP3.LUT R23, R23, 0x600000, RZ, 0xc0, !PT ;  /* 0x0060000017177812 */ /* 0x000fe200078ec0ff */
[----:B------:R-:W3:Y:S01]  /*6a90*/  LDCU UR62, c[0x0][0x370] ;  /* 0x00006e00ff3e77ac */ /* 0x000ee20008000800 */
[----:B------:R-:W-:-:S02]  /*6aa0*/  MOV R22, RZ ;  /* 0x000000ff00167202 */ /* 0x000fc40000000f00 */
[----:B------:R-:W4:Y:S01]  /*6ab0*/  LDC.64 R50, c[0x0][0x8b0] ;  /* 0x00022c00ff327b82 */ /* 0x000f220000000a00 */
[----:B------:R-:W3:Y:S01]  /*6ac0*/  LDS R0, [UR43+0x120] ;  /* 0x0001202bff007984 */ /* 0x000ee20008000800 */
[----:B------:R-:W-:Y:S01]  /*6ad0*/  IMAD.U32 R61, RZ, RZ, UR4 ;  /* 0x00000004ff3d7e24 */ /* 0x000fe2000f8e00ff */
[----:B------:R-:W1:Y:S03]  /*6ae0*/  LDCU.64 UR52, c[0x0][0x348] ;  /* 0x00006900ff3477ac */ /* 0x000e660008000a00 */
[----:B------:R-:W-:Y:S01]  /*6af0*/  IMAD R69, R69, 0x4, R61 ;  /* 0x0000000445457824 */ /* 0x000fe200078e023d */
[----:B------:R-:W1:Y:S01]  /*6b00*/  LDCU UR42, c[0x0][0xb0c] ;  /* 0x00016180ff2a77ac */ /* 0x000e620008000800 */
[----:B------:R-:W1:Y:S02]  /*6b10*/  LDC.64 R48, c[0x0][0x8a8] ;  /* 0x00022a00ff307b82 */ /* 0x000e640000000a00 */
[--C-:B------:R-:W-:Y:S01]  /*6b20*/  IMAD R68, R68, -0x10, R69.reuse ;  /* 0xfffffff044447824 */ /* 0x100fe200078e0245 */
[----:B------:R-:W1:Y:S01]  /*6b30*/  LDCU UR38, c[0x0][0xb30] ;  /* 0x00016600ff2677ac */ /* 0x000e620008000800 */
[----:B------:R-:W-:Y:S01]  /*6b40*/  IMAD R67, R70, -0x10, R69 ;  /* 0xfffffff046437824 */ /* 0x000fe200078e0245 */
[----:B------:R-:W1:Y:S01]  /*6b50*/  LDCU.64 UR54, c[0x0][0x888] ;  /* 0x00011100ff3677ac */ /* 0x000e620008000a00 */
[----:B------:R-:W1:Y:S01]  /*6b60*/  LDCU.64 UR40, c[0x0][0xb28] ;  /* 0x00016500ff2877ac */ /* 0x000e620008000a00 */
[----:B------:R-:W1:Y:S01]  /*6b70*/  LDCU.128 UR56, c[0x0][0xb10] ;  /* 0x00016200ff3877ac */ /* 0x000e620008000c00 */
[----:B------:R-:W1:Y:S01]  /*6b80*/  LDCU UR61, c[0x0][0x374] ;  /* 0x00006e80ff3d77ac */ /* 0x000e620008000800 */
[----:B------:R-:W-:Y:S01]  /*6b90*/  UMOV UR47, URZ ;  /* 0x000000ff002f7c82 */ /* 0x000fe20008000000 */
[----:B------:R-:W-:Y:S01]  /*6ba0*/  UMOV UR46, URZ ;  /* 0x000000ff002e7c82 */ /* 0x000fe20008000000 */
[----:B--23--:R-:W-:-:S07]  /*6bb0*/  IADD3 R23, PT, PT, R0, R23, RZ ;  /* 0x0000001700177210 */ /* 0x00cfce0007ffe0ff */
.L_x_182:
[----:B------:R-:W-:Y:S02]  /*6bc0*/  LEA R3, R63, UR43, 0x3 ;  /* 0x0000002b3f037c11 */ /* 0x000fe4000f8e18ff */
[----:B------:R-:W-:Y:S02]  /*6bd0*/  SHF.L.U32 R0, R65, 0x1f, RZ ;  /* 0x0000001f41007819 */ /* 0x000fe400000006ff */
[----:B-1----:R-:W-:Y:S02]  /*6be0*/  LEA R4, R63, UR43, 0x4 ;  /* 0x0000002b3f047c11 */ /* 0x002fe4000f8e20ff */
[----:B------:R-:W2:Y:S02]  /*6bf0*/  SYNCS.PHASECHK.TRANS64.TRYWAIT P0, [R3+URZ+0x70], R0 ;  /* 0x00007000030075a7 */ /* 0x000ea400080011ff */
[----:B--2---:R-:W-:Y:S05]  /*6c00*/  @!P0 BRA `(.L_x_107) ;  /* 0x0000006800208947 */ /* 0x004fea0003800000 */
.L_x_237:
        /* <DEDUP_REMOVED lines=11> */
[----:B------:R-:W-:Y:S01]  /*6cc0*/  PLOP3.LUT P0, PT, PT, PT, UP1, 0x80, 0x8 ;  /* 0x000000000008781c */ /* 0x000fe20003f0f018 */
[----:B------:R-:W-:Y:S06]  /*6cd0*/  UP2UR UR4, UPR, URZ, 0x2 ;  /* 0x00000002ff047883 */ /* 0x000fec0008000000 */
[----:B------:R-:W-:Y:S06]  /*6ce0*/  IMAD.U32 R72, RZ, RZ, UR4 ;  /* 0x00000004ff487e24 */ /* 0x000fec000f8e00ff */
        /* <DEDUP_REMOVED lines=13> */
[----:B------:R-:W2:Y:S01]  /*6dc0*/  LDCU UR12, c[0x0][0xb20] ;  /* 0x00016400ff0c77ac */ /* 0x000ea20008000800 */
[----:B------:R-:W-:Y:S02]  /*6dd0*/  UIMAD.WIDE.U32 UR4, UR61, UR59, URZ ;  /* 0x0000003b3d0472a5 */ /* 0x000fe4000f8e00ff */
[----:B------:R-:W-:Y:S02]  /*6de0*/  UIMAD.WIDE.U32 UR6, UR62, UR56, URZ ;  /* 0x000000383e0672a5 */ /* 0x000fe4000f8e00ff */
[----:B------:R-:W-:Y:S02]  /*6df0*/  UISETP.NE.AND UP0, UPT, UR58, 0x1, UPT ;  /* 0x000000013a00788c */ /* 0x000fe4000bf05270 */
[----:B------:R-:W-:Y:S02]  /*6e00*/  UIMAD.WIDE.U32 UR8, UR36, UR59, URZ ;  /* 0x0000003b240872a5 */ /* 0x000fe4000f8e00ff */
[----:B------:R-:W-:Y:S02]  /*6e10*/  UIMAD.WIDE.U32 UR10, UR37, UR56, URZ ;  /* 0x00000038250a72a5 */ /* 0x000fe4000f8e00ff */
[----:B------:R-:W-:Y:S02]  /*6e20*/  UISETP.NE.AND UP1, UPT, UR42, 0x1, UPT ;  /* 0x000000012a00788c */ /* 0x000fe4000bf25270 */
[----:B------:R-:W-:Y:S01]  /*6e30*/  UISETP.NE.AND UP2, UPT, UR39, 0x1, UPT ;  /* 0x000000012700788c */ /* 0x000fe2000bf45270 */
[----:B------:R-:W-:Y:S02]  /*6e40*/  UMOV UR4, UR5 ;  /* 0x0000000500047c82 */ /* 0x000fe40008000000 */
[----:B--2---:R-:W-:Y:S03]  /*6e50*/  USHF.R.U32.HI UR5, URZ, UR12, UR4 ;  /* 0x0000000cff057299 */ /* 0x004fe60008011604 */
[----:B------:R-:W-:Y:S02]  /*6e60*/  UMOV UR4, UR7 ;  /* 0x0000000700047c82 */ /* 0x000fe40008000000 */
[----:B------:R-:W-:Y:S02]  /*6e70*/  USHF.R.U32.HI UR7, URZ, UR57, UR4 ;  /* 0x00000039ff077299 */ /* 0x000fe40008011604 */
[----:B------:R-:W-:Y:S02]  /*6e80*/  USEL UR4, UR61, UR5, !UP0 ;  /* 0x000000053d047287 */ /* 0x000fe4000c000000 */
[----:B------:R-:W-:Y:S01]  /*6e90*/  USEL UR7, UR62, UR7, !UP1 ;  /* 0x000000073e077287 */ /* 0x000fe2000c800000 */
[----:B------:R-:W-:Y:S01]  /*6ea0*/  UMOV UR5, UR9 ;  /* 0x0000000900057c82 */ /* 0x000fe20008000000 */
[----:B------:R-:W-:Y:S02]  /*6eb0*/  UIMAD.WIDE.U32 UR8, UR4, UR40, URZ ;  /* 0x00000028040872a5 */ /* 0x000fe4000f8e00ff */
[----:B------:R-:W-:Y:S03]  /*6ec0*/  USHF.R.U32.HI UR6, URZ, UR12, UR5 ;  /* 0x0000000cff067299 */ /* 0x000fe60008011605 */
[----:B------:R-:W-:Y:S01]  /*6ed0*/  UMOV UR5, UR11 ;  /* 0x0000000b00057c82 */ /* 0x000fe20008000000 */
[----:B------:R-:W-:Y:S02]  /*6ee0*/  UIMAD.WIDE.U32 UR10, UR7, UR40, URZ ;  /* 0x00000028070a72a5 */ /* 0x000fe4000f8e00ff */
[----:B------:R-:W-:Y:S02]  /*6ef0*/  USHF.R.U32.HI UR12, URZ, UR57, UR5 ;  /* 0x00000039ff0c7299 */ /* 0x000fe40008011605 */
[----:B------:R-:W-:Y:S01]  /*6f00*/  USEL UR6, UR36, UR6, !UP0 ;  /* 0x0000000624067287 */ /* 0x000fe2000c000000 */
[----:B------:R-:W-:Y:S02]  /*6f10*/  UMOV UR5, UR9 ;  /* 0x0000000900057c82 */ /* 0x000fe40008000000 */
[----:B------:R-:W-:Y:S01]  /*6f20*/  UMOV UR10, UR11 ;  /* 0x0000000b000a7c82 */ /* 0x000fe20008000000 */
[----:B------:R-:W-:Y:S02]  /*6f30*/  @UP2 USHF.R.U32.HI UR4, URZ, UR41, UR5 ;  /* 0x00000029ff042299 */ /* 0x000fe40008011605 */
[----:B------:R-:W-:Y:S02]  /*6f40*/  @UP2 USHF.R.U32.HI UR7, URZ, UR41, UR10 ;  /* 0x00000029ff072299 */ /* 0x000fe4000801160a */
[----:B------:R-:W-:Y:S02]  /*6f50*/  UIMAD UR4, UR39, UR4, URZ ;  /* 0x00000004270472a4 */ /* 0x000fe4000f8e02ff */
        /* <DEDUP_REMOVED lines=8> */
[----:B------:R-:W-:Y:S02]  /*6fe0*/  USEL UR11, UR6, UR4, !UP2 ;  /* 0x00000004060b7287 */ /* 0x000fe4000d000000 */
[----:B------:R-:W-:Y:S02]  /*6ff0*/  UIADD3 UR8, UPT, UPT, -UR5, URZ, URZ ;  /* 0x000000ff05087290 */ /* 0x000fe4000fffe1ff */
[----:B------:R-:W-:Y:S01]  /*7000*/  UIADD3 UR10, UPT, UPT, -UR11, URZ, URZ ;  /* 0x000000ff0b0a7290 */ /* 0x000fe2000fffe1ff */
[----:B------:R-:W-:Y:S01]  /*7010*/  @!UP0 UMOV UR4, UR9 ;  /* 0x0000000900048c82 */ /* 0x000fe20008000000 */
[----:B------:R-:W-:Y:S02]  /*7020*/  UIADD3 UR9, UPT, UPT, -UR6, URZ, URZ ;  /* 0x000000ff06097290 */ /* 0x000fe4000fffe1ff */
[----:B------:R-:W-:Y:S02]  /*7030*/  @!UP0 USHF.R.U32.HI UR4, URZ, UR41, UR4 ;  /* 0x00000029ff048299 */ /* 0x000fe40008011604 */
[----:B------:R-:W-:Y:S02]  /*7040*/  UIMAD UR10, UR39, UR10, UR6 ;  /* 0x0000000a270a72a4 */ /* 0x000fe4000f8e0206 */
[----:B------:R-:W-:Y:S04]  /*7050*/  @!UP0 USEL UR4, UR5, UR4, !UP2 ;  /* 0x0000000405048287 */ /* 0x000fe8000d000000 */
[----:B------:R-:W-:Y:S02]  /*7060*/  @!UP0 UIMAD UR10, UR7, UR10, UR4 ;  /* 0x0000000a070a82a4 */ /* 0x000fe4000f8e0204 */
[----:B------:R-:W-:Y:S02]  /*7070*/  @!UP0 UIADD3 UR11, UPT, UPT, UR11, -UR4, URZ ;  /* 0x800000040b0b8290 */ /* 0x000fe4000fffe0ff */
[----:B------:R-:W-:Y:S02]  /*7080*/  UIMAD UR7, UR42, UR8, UR37 ;  /* 0x000000082a0772a4 */ /* 0x000fe4000f8e0225 */
[----:B------:R-:W-:Y:S02]  /*7090*/  @!UP0 UIMAD UR6, UR11, UR39, UR5 ;  /* 0x000000270b0682a4 */ /* 0x000fe4000f8e0205 */
[----:B------:R-:W-:Y:S01]  /*70a0*/  UIMAD UR4, UR58, UR9, UR36 ;  /* 0x000000093a0472a4 */ /* 0x000fe2000f8e0224 */
[----:B------:R-:W-:Y:S02]  /*70b0*/  @!UP0 UMOV UR5, UR10 ;  /* 0x0000000a00058c82 */ /* 0x000fe40008000000 */
[----:B------:R-:W-:Y:S02]  /*70c0*/  UIMAD UR37, UR5, UR42, UR7 ;  /* 0x0000002a052572a4 */ /* 0x000fe4000f8e0207 */
[----:B------:R-:W-:Y:S11]  /*70d0*/  UIMAD UR36, UR6, UR58, UR4 ;  /* 0x0000003a062472a4 */ /* 0x000ff6000f8e0204 */
[----:B------:R-:W-:Y:S01]  /*70e0*/  @!UPT UIADD3 URZ, UPT, UPT, URZ, URZ, URZ ;  /* 0x000000fffffff290 */ /* 0x000fe2000fffe0ff */
.L_x_108:
[----:B------:R-:W-:Y:S01]  /*70f0*/  UISETP.NE.AND UP0, UPT, UR38, 0x1, UPT ;  /* 0x000000012600788c */ /* 0x000fe2000bf05270 */
[----:B------:R-:W-:Y:S01]  /*7100*/  LOP3.LUT P0, RZ, R61, 0x1b0, RZ, 0xc0, !PT ;  /* 0x000001b03dff7812 */ /* 0x000fe2000780c0ff */
[----:B------:R-:W-:Y:S01]  /*7110*/  USHF.L.U32 UR50, UR16, 0x7, URZ ;  /* 0x0000000710327899 */ /* 0x000fe200080006ff */
[----:B------:R-:W-:Y:S01]  /*7120*/  BSSY.RECONVERGENT B6, `(.L_x_109) ;  /* 0x0000034000067945 */ /* 0x000fe20003800200 */
[----:B------:R-:W-:Y:S01]  /*7130*/  USHF.L.U32 UR49, UR20, 0x7, URZ ;  /* 0x0000000714317899 */ /* 0x000fe200080006ff */
[----:B------:R-:W-:Y:S06]  /*7140*/  IADD3 R63, PT, PT, R63, 0x1, RZ ;  /* 0x000000013f3f7810 */ /* 0x000fec0007ffe0ff */
[----:B------:R-:W2:Y:S01]  /*7150*/  @!UP0 LDCU.128 UR12, c[0x0][0xb10] ;  /* 0x00016200ff0c87ac */ /* 0x000ea20008000c00 */
[----:B------:R-:W3:Y:S01]  /*7160*/  @!UP0 LDCU UR5, c[0x0][0xb0c] ;  /* 0x00016180ff0587ac */ /* 0x000ee20008000800 */
[----:B------:R-:W4:Y:S01]  /*7170*/  @!UP0 LDCU UR10, c[0x0][0xb20] ;  /* 0x00016400ff0a87ac */ /* 0x000f220008000800 */
[----:B--2---:R-:W-:Y:S02]  /*7180*/  UIMAD.WIDE.U32 UR8, UR37, UR12, URZ ;  /* 0x0000000c250872a5 */ /* 0x004fe4000f8e00ff */
[----:B------:R-:W-:Y:S02]  /*7190*/  UIMAD.WIDE.U32 UR6, UR36, UR15, URZ ;  /* 0x0000000f240672a5 */ /* 0x000fe4000f8e00ff */
[----:B------:R-:W-:Y:S03]  /*71a0*/  @!UP0 UISETP.NE.AND UP1, UPT, UR14, 0x1, UPT ;  /* 0x000000010e00888c */ /* 0x000fe6000bf25270 */
[----:B------:R-:W-:Y:S01]  /*71b0*/  @!UP0 UMOV UR4, UR9 ;  /* 0x0000000900048c82 */ /* 0x000fe20008000000 */
[----:B---3--:R-:W-:Y:S02]  /*71c0*/  @!UP0 UISETP.NE.AND UP2, UPT, UR5, 0x1, UPT ;  /* 0x000000010500888c */ /* 0x008fe4000bf45270 */
[----:B------:R-:W-:Y:S01]  /*71d0*/  @!UP0 USHF.R.U32.HI UR4, URZ, UR13, UR4 ;  /* 0x0000000dff048299 */ /* 0x000fe20008011604 */
[----:B------:R-:W-:Y:S02]  /*71e0*/  @!UP0 UMOV UR6, UR7 ;  /* 0x0000000700068c82 */ /* 0x000fe40008000000 */
[----:B----4-:R-:W-:Y:S02]  /*71f0*/  @!UP0 USHF.R.U32.HI UR6, URZ, UR10, UR6 ;  /* 0x0000000aff068299 */ /* 0x010fe40008011606 */
[----:B------:R-:W-:Y:S02]  /*7200*/  @!UP0 USEL UR7, UR37, UR4, !UP2 ;  /* 0x0000000425078287 */ /* 0x000fe4000d000000 */
[----:B------:R-:W-:Y:S04]  /*7210*/  @!UP0 USEL UR6, UR36, UR6, !UP1 ;  /* 0x0000000624068287 */ /* 0x000fe8000c800000 */
[----:B------:R-:W-:Y:S02]  /*7220*/  @!UP0 UIADD3 UR4, UPT, UPT, -UR7, UR6, URZ ;  /* 0x0000000607048290 */ /* 0x000fe4000fffe1ff */
[----:B------:R-:W-:Y:S02]  /*7230*/  @!UP0 UIADD3 UR6, UPT, UPT, UR7, -UR6, URZ ;  /* 0x8000000607068290 */ /* 0x000fe4000fffe0ff */
[----:B------:R-:W-:Y:S02]  /*7240*/  @!UP0 UIMAD UR37, UR4, UR5, UR37 ;  /* 0x00000005042582a4 */ /* 0x000fe4000f8e0225 */
[----:B------:R-:W-:Y:S01]  /*7250*/  @!UP0 UIMAD UR36, UR6, UR14, UR36 ;  /* 0x0000000e062482a4 */ /* 0x000fe2000f8e0224 */
[----:B------:R-:W-:Y:S11]  /*7260*/  @!P0 BRA `(.L_x_110) ;  /* 0x00000000007c8947 */ /* 0x000ff60003800000 */
[----:B------:R-:W2:Y:S01]  /*7270*/  LDCU.64 UR8, c[0x4][0x80] ;  /* 0x01001000ff0877ac */ /* 0x000ea20008000a00 */
[----:B------:R-:W-:Y:S01]  /*7280*/  MOV R2, 0x0 ;  /* 0x0000000000027802 */ /* 0x000fe20000000f00 */
[----:B------:R-:W-:Y:S02]  /*7290*/  HFMA2 R12, -RZ, RZ, 0, 5.9604644775390625e-08 ;  /* 0x00000001ff0c7431 */ /* 0x000fe400000001ff */
[----:B------:R-:W-:Y:S01]  /*72a0*/  IMAD.MOV.U32 R8, RZ, RZ, 0x70 ;  /* 0x00000070ff087424 */ /* 0x000fe200078e00ff */
[----:B------:R3:W4:Y:S01]  /*72b0*/  LDC.64 R14, c[0x4][R2] ;  /* 0x01000000020e7b82 */ /* 0x0007220000000a00 */
[----:B------:R-:W1:Y:S01]  /*72c0*/  LDCU.64 UR6, c[0x4][0x88] ;  /* 0x01001100ff0677ac */ /* 0x000e620008000a00 */
[----:B------:R-:W-:Y:S01]  /*72d0*/  IMAD.MOV.U32 R13, RZ, RZ, RZ ;  /* 0x000000ffff0d7224 */ /* 0x000fe200078e00ff */
[----:B------:R-:W1:Y:S01]  /*72e0*/  LDCU.64 UR4, c[0x4][0x8] ;  /* 0x01000100ff0477ac */ /* 0x000e620008000a00 */
[----:B--2---:R-:W-:Y:S01]  /*72f0*/  MOV R5, UR9 ;  /* 0x0000000900057c02 */ /* 0x004fe20008000f00 */
[----:B------:R-:W-:Y:S01]  /*7300*/  IMAD.U32 R4, RZ, RZ, UR8 ;  /* 0x00000008ff047e24 */ /* 0x000fe2000f8e00ff */
[----:B-1----:R-:W-:Y:S01]  /*7310*/  MOV R7, UR7 ;  /* 0x0000000700077c02 */ /* 0x002fe20008000f00 */
[----:B------:R-:W-:Y:S01]  /*7320*/  IMAD.U32 R6, RZ, RZ, UR6 ;  /* 0x00000006ff067e24 */ /* 0x000fe2000f8e00ff */
[----:B------:R-:W-:Y:S01]  /*7330*/  MOV R11, UR5 ;  /* 0x00000005000b7c02 */ /* 0x000fe20008000f00 */
[----:B------:R-:W-:Y:S02]  /*7340*/  IMAD.U32 R10, RZ, RZ, UR4 ;  /* 0x00000004ff0a7e24 */ /* 0x000fe4000f8e00ff */
[----:B------:R-:W-:Y:S07]  /*7350*/  LEPC R20, `(.L_x_111) ;  /* 0x000000001014794e */ /* 0x000fee0000000000 */
[----:B---345:R-:W-:Y:S05]  /*7360*/  CALL.ABS.NOINC R14 ;  /* 0x000000000e007343 */ /* 0x038fea0003c00000 */
.L_x_111:
[----:B------:R-:W1:Y:S01]  /*7370*/  LDCU.64 UR8, c[0x4][0x80] ;  /* 0x01001000ff0877ac */ /* 0x000e620008000a00 */
[----:B------:R-:W2:Y:S01]  /*7380*/  LDC.64 R2, c[0x4][R2] ;  /* 0x0100000002027b82 */ /* 0x000ea20000000a00 */
[----:B------:R-:W-:Y:S02]  /*7390*/  HFMA2 R12, -RZ, RZ, 0, 5.9604644775390625e-08 ;  /* 0x00000001ff0c7431 */ /* 0x000fe400000001ff */
[----:B------:R-:W-:Y:S02]  /*73a0*/  IMAD.MOV.U32 R8, RZ, RZ, 0x70 ;  /* 0x00000070ff087424 */ /* 0x000fe400078e00ff */
[----:B------:R-:W-:Y:S01]  /*73b0*/  IMAD.MOV.U32 R13, RZ, RZ, RZ ;  /* 0x000000ffff0d7224 */ /* 0x000fe200078e00ff */
[----:B------:R-:W3:Y:S01]  /*73c0*/  LDCU.64 UR6, c[0x4][0x88] ;  /* 0x01001100ff0677ac */ /* 0x000ee20008000a00 */
[----:B------:R-:W4:Y:S01]  /*73d0*/  LDCU.64 UR4, c[0x4][0x8] ;  /* 0x01000100ff0477ac */ /* 0x000f220008000a00 */
[----:B-1----:R-:W-:Y:S02]  /*73e0*/  MOV R4, UR8 ;  /* 0x0000000800047c02 */ /* 0x002fe40008000f00 */
[----:B------:R-:W-:Y:S02]  /*73f0*/  MOV R5, UR9 ;  /* 0x0000000900057c02 */ /* 0x000fe40008000f00 */
[----:B---3--:R-:W-:Y:S01]  /*7400*/  MOV R7, UR7 ;  /* 0x0000000700077c02 */ /* 0x008fe20008000f00 */
[----:B------:R-:W-:Y:S01]  /*7410*/  IMAD.U32 R6, RZ, RZ, UR6 ;  /* 0x00000006ff067e24 */ /* 0x000fe2000f8e00ff */
[----:B----4-:R-:W-:Y:S01]  /*7420*/  MOV R11, UR5 ;  /* 0x00000005000b7c02 */ /* 0x010fe20008000f00 */
[----:B------:R-:W-:Y:S02]  /*7430*/  IMAD.U32 R10, RZ, RZ, UR4 ;  /* 0x00000004ff0a7e24 */ /* 0x000fe4000f8e00ff */
[----:B------:R-:W-:Y:S07]  /*7440*/  LEPC R20, `(.L_x_110) ;  /* 0x000000001014794e */ /* 0x000fee0000000000 */
[----:B--2---:R-:W-:Y:S05]  /*7450*/  CALL.ABS.NOINC R2 ;  /* 0x0000000002007343 */ /* 0x004fea0003c00000 */
.L_x_110:
[----:B------:R-:W-:Y:S05]  /*7460*/  BSYNC.RECONVERGENT B6 ;  /* 0x0000000000067941 */ /* 0x000fea0003800200 */
.L_x_109:
[----:B------:R-:W-:Y:S02]  /*7470*/  ISETP.NE.U32.AND P0, PT, RZ, UR54, PT ;  /* 0x00000036ff007c0c */ /* 0x000fe4000bf05070 */
[C---:B------:R-:W-:Y:S02]  /*7480*/  ISETP.NE.U32.AND P1, PT, R54.reuse, RZ, PT ;  /* 0x000000ff3600720c */ /* 0x040fe40003f25070 */
[----:B------:R-:W-:Y:S02]  /*7490*/  ISETP.NE.U32.AND P4, PT, R54, RZ, PT ;  /* 0x000000ff3600720c */ /* 0x000fe40003f85070 */
[----:B------:R-:W-:Y:S02]  /*74a0*/  ISETP.NE.AND.EX P0, PT, RZ, UR55, PT, P0 ;  /* 0x00000037ff007c0c */ /* 0x000fe4000bf05300 */
[C---:B------:R-:W-:Y:S02]  /*74b0*/  ISETP.NE.AND.EX P1, PT, R55.reuse, RZ, PT, P1 ;  /* 0x000000ff3700720c */ /* 0x040fe40003f25310 */
[----:B------:R-:W-:Y:S02]  /*74c0*/  ISETP.NE.AND.EX P4, PT, R55, RZ, P0, P4 ;  /* 0x000000ff3700720c */ /* 0x000fe40000785340 */
[----:B------:R-:W-:Y:S02]  /*74d0*/  ISETP.NE.U32.AND P5, PT, R50, RZ, PT ;  /* 0x000000ff3200720c */ /* 0x000fe40003fa5070 */
[----:B------:R-:W-:Y:S02]  /*74e0*/  ISETP.NE.U32.AND P3, PT, RZ, UR54, PT ;  /* 0x00000036ff007c0c */ /* 0x000fe4000bf65070 */
[----:B------:R-:W-:Y:S02]  /*74f0*/  PLOP3.LUT P2, PT, PT, PT, PT, 0x8, 0x80 ;  /* 0x000000000080781c */ /* 0x000fe40003f4e170 */
[----:B------:R-:W-:Y:S02]  /*7500*/  ISETP.NE.AND.EX P5, PT, R51, RZ, PT, P5 ;  /* 0x000000ff3300720c */ /* 0x000fe40003fa5350 */
[----:B------:R-:W-:Y:S03]  /*7510*/  ISETP.NE.AND.EX P3, PT, RZ, UR55, PT, P3 ;  /* 0x00000037ff007c0c */ /* 0x000fe6000bf65330 */
[----:B------:R-:W-:Y:S01]  /*7520*/  @!P4 PLOP3.LUT P2, PT, P1, PT, PT, 0x80, 0x8 ;  /* 0x000000000008c81c */ /* 0x000fe20000f4f070 */
[----:B------:R-:W-:Y:S01]  /*7530*/  @!UPT UIADD3 URZ, UPT, UPT, URZ, URZ, URZ ;  /* 0x000000fffffff290 */ /* 0x000fe2000fffe0ff */
[----:B------:R-:W-:Y:S11]  /*7540*/  @!P1 BRA `(.L_x_112) ;  /* 0x0000000000309947 */ /* 0x000ff60003800000 */
        /* <DEDUP_REMOVED lines=12> */
.L_x_112:
[----:B------:R-:W-:Y:S05]  /*7610*/  @!P5 BRA `(.L_x_113) ;  /* 0x000000000024d947 */ /* 0x000fea0003800000 */
[----:B------:R-:W-:Y:S01]  /*7620*/  ISETP.NE.U32.AND P0, PT, R48, RZ, PT ;  /* 0x000000ff3000720c */ /* 0x000fe20003f05070 */
[----:B------:R-:W2:Y:S03]  /*7630*/  LDCU.64 UR4, c[0x0][0x358] ;  /* 0x00006b00ff0477ac */ /* 0x000ea60008000a00 */
[----:B------:R-:W-:Y:S11]  /*7640*/  ISETP.NE.AND.EX P0, PT, R49, RZ, PT, P0 ;  /* 0x000000ff3100720c */ /* 0x000ff60003f05300 */
[----:B------:R-:W-:Y:S02]  /*7650*/  @!UPT UIADD3 URZ, UPT, UPT, URZ, URZ, URZ ;  /* 0x000000fffffff290 */ /* 0x000fe4000fffe0ff */
[----:B------:R-:W4:Y:S01]  /*7660*/  @P0 LDC.64 R2, c[0x0][0x8a8] ;  /* 0x00022a00ff020b82 */ /* 0x000f220000000a00 */
[----:B-1----:R-:W-:Y:S04]  /*7670*/  @P0 IMAD R0, R50, UR60, RZ ;  /* 0x0000003c32000c24 */ /* 0x002fe8000f8e02ff */
[----:B----4-:R-:W-:Y:S05]  /*7680*/  @P0 IMAD.WIDE R2, R0, 0x4, R2 ;  /* 0x0000000400020825 */ /* 0x010fea00078e0202 */
[----:B--2--5:R2:W5:Y:S02]  /*7690*/  @P0 LDG.E R24, desc[UR4][R2.64] ;  /* 0x0000000402180981 */ /* 0x024564000c1e1900 */
[----:B--2---:R-:W4:Y:S02]  /*76a0*/  @!P0 LDC R24, c[0x0][0x8a0] ;  /* 0x00022800ff188b82 */ /* 0x004f240000000800 */
.L_x_113:
[----:B---3-5:R-:W-:Y:S01]  /*76b0*/  FSETP.NEU.AND P0, PT, R27, RZ, PT ;  /* 0x000000ff1b00720b */ /* 0x028fe20003f0d000 */
[----:B------:R-:W-:Y:S01]  /*76c0*/  BSSY B1, `(.L_x_114) ;  /* 0x0000037000017945 */ /* 0x000fe20003800000 */
[----:B------:R-:W-:Y:S01]  /*76d0*/  SEL R3, RZ, 0xffffffff, P3 ;  /* 0xffffffffff037807 */ /* 0x000fe20001800000 */
[----:B------:R-:W-:Y:S01]  /*76e0*/  IMAD.MOV.U32 R75, RZ, RZ, 0x1 ;  /* 0x00000001ff4b7424 */ /* 0x000fe200078e00ff */
[----:B------:R-:W-:Y:S01]  /*76f0*/  @!P4 LOP3.LUT P3, RZ, R56, 0xff, RZ, 0xc0, !PT ;  /* 0x000000ff38ffc812 */ /* 0x000fe2000786c0ff */
[----:B------:R-:W-:Y:S01]  /*7700*/  IMAD R25, R22, 0x80, R23 ;  /* 0x0000008016197824 */ /* 0x000fe200078e0217 */
[----:B-1----:R-:W-:Y:S01]  /*7710*/  @!P4 SEL R0, RZ, 0xffffffff, P0 ;  /* 0xffffffffff00c807 */ /* 0x002fe20000000000 */
[----:B------:R-:W-:Y:S01]  /*7720*/  IMAD R64, R70, -0x10, R68 ;  /* 0xfffffff046407824 */ /* 0x000fe200078e0244 */
[----:B------:R-:W-:Y:S01]  /*7730*/  LEA R74, R22, UR43, 0x3 ;  /* 0x0000002b164a7c11 */ /* 0x000fe2000f8e18ff */
[----:B------:R-:W-:Y:S01]  /*7740*/  IMAD.MOV.U32 R26, RZ, RZ, RZ ;  /* 0x000000ffff1a7224 */ /* 0x000fe200078e00ff */
[C---:B------:R-:W-:Y:S02]  /*7750*/  @P2 SEL R0, R3.reuse, R0, !P3 ;  /* 0x0000000003002207 */ /* 0x040fe40005800000 */
[----:B------:R-:W-:Y:S02]  /*7760*/  CS2R R38, SRZ ;  /* 0x0000000000267805 */ /* 0x000fe4000001ff00 */
[----:B------:R-:W-:Y:S02]  /*7770*/  SEL R2, RZ, 0xffffffff, P0 ;  /* 0xffffffffff027807 */ /* 0x000fe40000000000 */
[----:B------:R-:W-:Y:S02]  /*7780*/  CS2R R36, SRZ ;  /* 0x0000000000247805 */ /* 0x000fe4000001ff00 */
[----:B------:R-:W-:Y:S02]  /*7790*/  @!P4 LOP3.LUT R0, R0, 0x1, RZ, 0xc0, !PT ;  /* 0x000000010000c812 */ /* 0x000fe400078ec0ff */
[----:B------:R-:W-:Y:S02]  /*77a0*/  CS2R R34, SRZ ;  /* 0x0000000000227805 */ /* 0x000fe4000001ff00 */
[----:B------:R-:W-:Y:S02]  /*77b0*/  CS2R R32, SRZ ;  /* 0x0000000000207805 */ /* 0x000fe4000001ff00 */
[----:B------:R-:W-:Y:S02]  /*77c0*/  CS2R R42, SRZ ;  /* 0x00000000002a7805 */ /* 0x000fe4000001ff00 */
[----:B------:R-:W-:Y:S02]  /*77d0*/  ISETP.NE.U32.OR P5, PT, R0, 0x1, P4 ;  /* 0x000000010000780c */ /* 0x000fe400027a5470 */
[----:B------:R-:W-:Y:S02]  /*77e0*/  CS2R R40, SRZ ;  /* 0x0000000000287805 */ /* 0x000fe4000001ff00 */
[----:B------:R-:W-:Y:S02]  /*77f0*/  LOP3.LUT P4, R62, R56, 0xff, RZ, 0xc0, !PT ;  /* 0x000000ff383e7812 */ /* 0x000fe4000788c0ff */
[----:B------:R-:W-:Y:S02]  /*7800*/  CS2R R46, SRZ ;  /* 0x00000000002e7805 */ /* 0x000fe4000001ff00 */
[----:B------:R-:W-:Y:S02]  /*7810*/  P2R R73, PR, RZ, 0x20 ;  /* 0x00000020ff497803 */ /* 0x000fe40000000000 */
[----:B------:R-:W-:Y:S02]  /*7820*/  CS2R R44, SRZ ;  /* 0x00000000002c7805 */ /* 0x000fe4000001ff00 */
[----:B------:R-:W-:Y:S04]  /*7830*/  @P1 SEL R2, R3, R2, !P4 ;  /* 0x0000000203021207 */ /* 0x000fe80006000000 */
[----:B------:R-:W-:Y:S02]  /*7840*/  LOP3.LUT R2, R2, 0x1, RZ, 0xc0, !PT ;  /* 0x0000000102027812 */ /* 0x000fe400078ec0ff */
[----:B------:R-:W-:Y:S02]  /*7850*/  @P5 SHF.L.U32 R0, RZ, 0x1f, RZ ;  /* 0x0000001fff005819 */ /* 0x000fe400000006ff */
[----:B------:R-:W-:Y:S02]  /*7860*/  ISETP.NE.U32.AND P0, PT, R2, 0x1, PT ;  /* 0x000000010200780c */ /* 0x000fe40003f05070 */
[----:B------:R1:W2:Y:S02]  /*7870*/  @P5 SYNCS.PHASECHK.TRANS64.TRYWAIT P3, [UR43+0x20], R0 ;  /* 0x00002000ff0055a7 */ /* 0x0002a4000806112b */
[----:B------:R-:W-:Y:S02]  /*7880*/  P2R R76, PR, RZ, 0x1 ;  /* 0x00000001ff4c7803 */ /* 0x000fe40000000000 */
[----:B-1----:R-:W-:Y:S04]  /*7890*/  SHF.L.U32 R0, R66, 0x1f, RZ ;  /* 0x0000001f42007819 */ /* 0x002fe800000006ff */
[----:B------:R1:W3:Y:S01]  /*78a0*/  SYNCS.PHASECHK.TRANS64.TRYWAIT P2, [R74+URZ+0x90], R0 ;  /* 0x000090004a0075a7 */ /* 0x0002e200080411ff */
[----:B--2---:R-:W-:Y:S01]  /*78b0*/  @P5 SEL R75, RZ, 0x1, !P3 ;  /* 0x00000001ff4b5807 */ /* 0x004fe20005800000 */
[----:B-1----:R-:W-:Y:S06]  /*78c0*/  @!P5 BRA `(.L_x_115) ;  /* 0x000000000058d947 */ /* 0x002fec0003800000 */
[----:B------:R-:W-:Y:S01]  /*78d0*/  IMAD.MOV.U32 R39, RZ, RZ, RZ ;  /* 0x000000ffff277224 */ /* 0x000fe200078e00ff */
[----:B------:R-:W-:Y:S01]  /*78e0*/  ISETP.NE.AND P0, PT, R75, RZ, PT ;  /* 0x000000ff4b00720c */ /* 0x000fe20003f05270 */
[----:B------:R-:W-:Y:S01]  /*78f0*/  BSSY B0, `(.L_x_116) ;  /* 0x000000c000007945 */ /* 0x000fe20003800000 */
[----:B------:R-:W-:Y:S02]  /*7900*/  CS2R R46, SRZ ;  /* 0x00000000002e7805 */ /* 0x000fe4000001ff00 */
[----:B------:R-:W-:Y:S02]  /*7910*/  CS2R R44, SRZ ;  /* 0x00000000002c7805 */ /* 0x000fe4000001ff00 */
[----:B------:R-:W-:Y:S02]  /*7920*/  CS2R R42, SRZ ;  /* 0x00000000002a7805 */ /* 0x000fe4000001ff00 */
[----:B------:R-:W-:Y:S02]  /*7930*/  CS2R R40, SRZ ;  /* 0x0000000000287805 */ /* 0x000fe4000001ff00 */
[----:B------:R-:W-:Y:S02]  /*7940*/  CS2R R34, SRZ ;  /* 0x0000000000227805 */ /* 0x000fe4000001ff00 */
[----:B------:R-:W-:Y:S02]  /*7950*/  CS2R R32, SRZ ;  /* 0x0000000000207805 */ /* 0x000fe4000001ff00 */
[----:B------:R-:W-:Y:S01]  /*7960*/  CS2R R36, SRZ ;  /* 0x0000000000247805 */ /* 0x000fe2000001ff00 */
[----:B------:R-:W-:Y:S06]  /*7970*/  @P0 BRA `(.L_x_117) ;  /* 0x00000000000c0947 */ /* 0x000fec0003800000 */
[----:B------:R-:W-:Y:S04]  /*7980*/  SHF.L.U32 R3, RZ, 0x1f, RZ ;  /* 0x0000001fff037819 */ /* 0x000fe800000006ff */
[----:B------:R-:W1:Y:S02]  /*7990*/  SYNCS.PHASECHK.TRANS64.TRYWAIT P0, [UR43+0x20], R3 ;  /* 0x00002003ff0075a7 */ /* 0x000e64000800112b */
[----:B-1----:R-:W-:Y:S05]  /*79a0*/  @!P0 BRA `(.L_x_118) ;  /* 0x0000005800cc8947 */ /* 0x002fea0003800000 */
.L_x_117:
[----:B------:R-:W-:Y:S05]  /*79b0*/  BSYNC B0 ;  /* 0x0000000000007941 */ /* 0x000fea0003800000 */
.L_x_116:
[----:B------:R-:W-:Y:S01]  /*79c0*/  ISETP.NE.AND P0, PT, R76, RZ, PT ;  /* 0x000000ff4c00720c */ /* 0x000fe20003f05270 */
[----:B------:R-:W-:Y:S11]  /*79d0*/  HFMA2 R26, -RZ, RZ, 0, 5.9604644775390625e-08 ;  /* 0x00000001ff1a7431 */ /* 0x000ff600000001ff */
[----:B------:R-:W-:Y:S01]  /*79e0*/  @!UPT UIADD3 URZ, UPT, UPT, URZ, URZ, URZ ;  /* 0x000000fffffff290 */ /* 0x000fe2000fffe0ff */
[----:B------:R2:W1:Y:S04]  /*79f0*/  @P0 LDS.128 R44, [R69] ;  /* 0x00000000452c0984 */ /* 0x0004680000000c00 */
[----:B------:R2:W1:Y:S04]  /*7a00*/  @P0 LDS.128 R40, [R68+0x10] ;  /* 0x0000100044280984 */ /* 0x0004680000000c00 */
[----:B------:R2:W1:Y:S04]  /*7a10*/  @P0 LDS.128 R32, [R67+0x20] ;  /* 0x0000200043200984 */ /* 0x0004680000000c00 */
[----:B------:R2:W1:Y:S02]  /*7a20*/  @P0 LDS.128 R36, [R64+0x30] ;  /* 0x0000300040240984 */ /* 0x0004640000000c00 */
.L_x_115:
[----:B------:R-:W-:Y:S05]  /*7a30*/  BSYNC B1 ;  /* 0x0000000000017941 */ /* 0x000fea0003800000 */
.L_x_114:
[----:B-1----:R-:W-:Y:S04]  /*7a40*/  SHF.R.U32.HI R2, RZ, 0x15, R25 ;  /* 0x00000015ff027819 */ /* 0x002fe80000011619 */
[----:B------:R-:W-:Y:S01]  /*7a50*/  LOP3.LUT P0, RZ, R2, 0x3, R57, 0x48, !PT ;  /* 0x0000000302ff7812 */ /* 0x000fe20007804839 */
[----:B------:R-:W-:Y:S01]  /*7a60*/  @!UPT UIADD3 URZ, UPT, UPT, URZ, URZ, URZ ;  /* 0x000000fffffff290 */ /* 0x000fe2000fffe0ff */
[----:B---3--:R-:W-:Y:S11]  /*7a70*/  @P2 BRA `(.L_x_119) ;  /* 0x0000000000082947 */ /* 0x008ff60003800000 */
[----:B------:R-:W1:Y:S02]  /*7a80*/  SYNCS.PHASECHK.TRANS64.TRYWAIT P1, [R74+URZ+0x90], R0 ;  /* 0x000090004a0075a7 */ /* 0x000e6400080211ff */
[----:B-1----:R-:W-:Y:S05]  /*7a90*/  @!P1 BRA `(.L_x_120) ;  /* 0x0000005800a89947 */ /* 0x002fea0003800000 */
.L_x_119:
[----:B------:R-:W-:Y:S05]  /*7aa0*/  @!P0 BRA `(.L_x_121) ;  /* 0x0000000000408947 */ /* 0x000fea0003800000 */
[----:B------:R-:W3:Y:S01]  /*7ab0*/  LDCU.64 UR8, c[0x4][0x70] ;  /* 0x01000e00ff0877ac */ /* 0x000ee20008000a00 */
[----:B------:R-:W-:Y:S01]  /*7ac0*/  MOV R3, 0x0 ;  /* 0x0000000000037802 */ /* 0x000fe20000000f00 */
[----:B------:R-:W-:Y:S02]  /*7ad0*/  HFMA2 R12, -RZ, RZ, 0, 5.9604644775390625e-08 ;  /* 0x00000001ff0c7431 */ /* 0x000fe400000001ff */
[----:B------:R-:W-:Y:S02]  /*7ae0*/  IMAD.MOV.U32 R8, RZ, RZ, 0x192 ;  /* 0x00000192ff087424 */ /* 0x000fe400078e00ff */
[----:B------:R-:W-:Y:S01]  /*7af0*/  IMAD.MOV.U32 R13, RZ, RZ, RZ ;  /* 0x000000ffff0d7224 */ /* 0x000fe200078e00ff */
[----:B------:R-:W5:Y:S01]  /*7b00*/  LDCU.64 UR6, c[0x4][0x78] ;  /* 0x01000f00ff0677ac */ /* 0x000f620008000a00 */
[----:B------:R-:W1:Y:S01]  /*7b10*/  LDC.64 R2, c[0x4][R3] ;  /* 0x0100000003027b82 */ /* 0x000e620000000a00 */
[----:B------:R-:W2:Y:S01]  /*7b20*/  LDCU.64 UR4, c[0x4][0x10] ;  /* 0x01000200ff0477ac */ /* 0x000ea20008000a00 */
[----:B---3--:R-:W-:Y:S01]  /*7b30*/  MOV R5, UR9 ;  /* 0x0000000900057c02 */ /* 0x008fe20008000f00 */
[----:B------:R-:W-:Y:S01]  /*7b40*/  IMAD.U32 R4, RZ, RZ, UR8 ;  /* 0x00000008ff047e24 */ /* 0x000fe2000f8e00ff */
[----:B-----5:R-:W-:Y:S01]  /*7b50*/  MOV R7, UR7 ;  /* 0x0000000700077c02 */ /* 0x020fe20008000f00 */
[----:B------:R-:W-:Y:S01]  /*7b60*/  IMAD.U32 R6, RZ, RZ, UR6 ;  /* 0x00000006ff067e24 */ /* 0x000fe2000f8e00ff */
[----:B--2---:R-:W-:Y:S01]  /*7b70*/  MOV R11, UR5 ;  /* 0x00000005000b7c02 */ /* 0x004fe20008000f00 */
[----:B------:R-:W-:Y:S02]  /*7b80*/  IMAD.U32 R10, RZ, RZ, UR4 ;  /* 0x00000004ff0a7e24 */ /* 0x000fe4000f8e00ff */
[----:B------:R-:W-:Y:S07]  /*7b90*/  LEPC R20, `(.L_x_121) ;  /* 0x000000001014794e */ /* 0x000fee0000000000 */
[----:B-1--4-:R-:W-:Y:S05]  /*7ba0*/  CALL.ABS.NOINC R2 ;  /* 0x0000000002007343 */ /* 0x012fea0003c00000 */
.L_x_121:
[----:B------:R-:W-:Y:S01]  /*7bb0*/  LOP3.LUT R20, R44, 0xffffe000, RZ, 0xc0, !PT ;  /* 0xffffe0002c147812 */ /* 0x000fe200078ec0ff */
[----:B------:R-:W-:Y:S05]  /*7bc0*/  WARPSYNC.ALL ;  /* 0x0000000000007948 */ /* 0x000fea0003800000 */
[----:B------:R-:W-:Y:S01]  /*7bd0*/  R2UR UR4, R25 ;  /* 0x00000000190472ca */ /* 0x000fe200000e0000 */
[----:B------:R-:W-:Y:S01]  /*7be0*/  BSSY.RECONVERGENT B0, `(.L_x_122) ;  /* 0x0000058000007945 */ /* 0x000fe20003800200 */
[----:B------:R-:W-:Y:S11]  /*7bf0*/  ISETP.NE.AND P0, PT, R71, RZ, PT ;  /* 0x000000ff4700720c */ /* 0x000ff60003f05270 */
[----:B------:R-:W1:Y:S02]  /*7c00*/  LDTM.x16 R4, tmem[UR4] ;  /* 0x00000004000479ee */ /* 0x000e640008240000 */
[C---:B-1--4-:R-:W-:Y:S01]  /*7c10*/  FMUL R0, R24.reuse, R4 ;  /* 0x0000000418007220 */ /* 0x052fe20000400000 */
[C---:B------:R-:W-:Y:S01]  /*7c20*/  FMUL R2, R24.reuse, R5 ;  /* 0x0000000518027220 */ /* 0x040fe20000400000 */
[C---:B------:R-:W-:Y:S01]  /*7c30*/  FMUL R4, R24.reuse, R8 ;  /* 0x0000000818047220 */ /* 0x040fe20000400000 */
[C---:B------:R-:W-:Y:S01]  /*7c40*/  FMUL R5, R24.reuse, R9 ;  /* 0x0000000918057220 */ /* 0x040fe20000400000 */
[C---:B------:R-:W-:Y:S01]  /*7c50*/  FMUL R8, R24.reuse, R12 ;  /* 0x0000000c18087220 */ /* 0x040fe20000400000 */
[C---:B------:R-:W-:Y:S01]  /*7c60*/  FMUL R9, R24.reuse, R13 ;  /* 0x0000000d18097220 */ /* 0x040fe20000400000 */
[C---:B------:R-:W-:Y:S01]  /*7c70*/  FMUL R12, R24.reuse, R16 ;  /* 0x00000010180c7220 */ /* 0x040fe20000400000 */
[----:B------:R-:W-:Y:S01]  /*7c80*/  LOP3.LUT R16, R45, 0xffffe000, RZ, 0xc0, !PT ;  /* 0xffffe0002d107812 */ /* 0x000fe200078ec0ff */
[----:B------:R-:W-:Y:S01]  /*7c90*/  FMUL R13, R24, R17 ;  /* 0x00000011180d7220 */ /* 0x000fe20000400000 */
[----:B------:R-:W-:Y:S01]  /*7ca0*/  LOP3.LUT R17, R46, 0xffffe000, RZ, 0xc0, !PT ;  /* 0xffffe0002e117812 */ /* 0x000fe200078ec0ff */
[----:B------:R-:W-:Y:S01]  /*7cb0*/  FFMA R28, R27, R20, R0 ;  /* 0x000000141b1c7223 */ /* 0x000fe20000000000 */
[----:B------:R-:W-:Y:S01]  /*7cc0*/  LOP3.LUT R0, R47, 0xffffe000, RZ, 0xc0, !PT ;  /* 0xffffe0002f007812 */ /* 0x000fe200078ec0ff */
[C---:B------:R-:W-:Y:S01]  /*7cd0*/  FMUL R3, R24.reuse, R6 ;  /* 0x0000000618037220 */ /* 0x040fe20000400000 */
[C---:B------:R-:W-:Y:S01]  /*7ce0*/  FMUL R6, R24.reuse, R10 ;  /* 0x0000000a18067220 */ /* 0x040fe20000400000 */
[C---:B------:R-:W-:Y:S01]  /*7cf0*/  FMUL R7, R24.reuse, R7 ;  /* 0x0000000718077220 */ /* 0x040fe20000400000 */
[----:B------:R-:W-:Y:S01]  /*7d00*/  F2FP.TF32.F32.PACK_B R28, R28 ;  /* 0x0000001cff1c723e */ /* 0x000fe200024050ff */
[C---:B------:R-:W-:Y:S01]  /*7d10*/  FMUL R10, R24.reuse, R14 ;  /* 0x0000000e180a7220 */ /* 0x040fe20000400000 */
[----:B------:R-:W-:Y:S01]  /*7d20*/  FMUL R14, R24, R18 ;  /* 0x00000012180e7220 */ /* 0x000fe20000400000 */
[----:B------:R-:W-:Y:S01]  /*7d30*/  LOP3.LUT R18, R40, 0xffffe000, RZ, 0xc0, !PT ;  /* 0xffffe00028127812 */ /* 0x000fe200078ec0ff */
[----:B------:R-:W-:Y:S01]  /*7d40*/  FFMA R29, R27, R16, R2 ;  /* 0x000000101b1d7223 */ /* 0x000fe20000000002 */
[----:B------:R-:W-:Y:S01]  /*7d50*/  LOP3.LUT R2, R41, 0xffffe000, RZ, 0xc0, !PT ;  /* 0xffffe00029027812 */ /* 0x000fe200078ec0ff */
[----:B------:R-:W-:Y:S01]  /*7d60*/  FFMA R30, R27, R17, R3 ;  /* 0x000000111b1e7223 */ /* 0x000fe20000000003 */
[----:B------:R-:W-:Y:S01]  /*7d70*/  LOP3.LUT R3, R43, 0xffffe000, RZ, 0xc0, !PT ;  /* 0xffffe0002b037812 */ /* 0x000fe200078ec0ff */
[C---:B------:R-:W-:Y:S01]  /*7d80*/  FFMA R31, R27.reuse, R0, R7 ;  /* 0x000000001b1f7223 */ /* 0x040fe20000000007 */
[----:B------:R-:W-:Y:S01]  /*7d90*/  LOP3.LUT R0, R42, 0xffffe000, RZ, 0xc0, !PT ;  /* 0xffffe0002a007812 */ /* 0x000fe200078ec0ff */
[C---:B------:R-:W-:Y:S01]  /*7da0*/  FFMA R4, R27.reuse, R18, R4 ;  /* 0x000000121b047223 */ /* 0x040fe20000000004 */
[----:B------:R-:W-:Y:S01]  /*7db0*/  F2FP.TF32.F32.PACK_B R29, R29 ;  /* 0x0000001dff1d723e */ /* 0x000fe200024050ff */
[C---:B------:R-:W-:Y:S01]  /*7dc0*/  FFMA R5, R27.reuse, R2, R5 ;  /* 0x000000021b057223 */ /* 0x040fe20000000005 */
[----:B------:R-:W-:Y:S01]  /*7dd0*/  FMUL R11, R24, R11 ;  /* 0x0000000b180b7220 */ /* 0x000fe20000400000 */
[----:B------:R-:W-:Y:S01]  /*7de0*/  F2FP.TF32.F32.PACK_B R30, R30 ;  /* 0x0000001eff1e723e */ /* 0x000fe200024050ff */
[C---:B------:R-:W-:Y:S01]  /*7df0*/  FFMA R6, R27.reuse, R0, R6 ;  /* 0x000000001b067223 */ /* 0x040fe20000000006 */
[----:B------:R-:W-:Y:S01]  /*7e00*/  F2FP.TF32.F32.PACK_B R31, R31 ;  /* 0x0000001fff1f723e */ /* 0x000fe200024050ff */
[----:B------:R-:W-:Y:S01]  /*7e10*/  FFMA R7, R27, R3, R11 ;  /* 0x000000031b077223 */ /* 0x000fe2000000000b */
[----:B------:R-:W-:Y:S01]  /*7e20*/  LOP3.LUT R2, R32, 0xffffe000, RZ, 0xc0, !PT ;  /* 0xffffe00020027812 */ /* 0x000fe200078ec0ff */
[----:B------:R-:W-:Y:S01]  /*7e30*/  FMUL R15, R24, R15 ;  /* 0x0000000f180f7220 */ /* 0x000fe20000400000 */
[----:B------:R-:W-:Y:S01]  /*7e40*/  LOP3.LUT R16, R33, 0xffffe000, RZ, 0xc0, !PT ;  /* 0xffffe00021107812 */ /* 0x000fe200078ec0ff */
[----:B------:R1:W-:Y:S01]  /*7e50*/  STS.128 [R69], R28 ;  /* 0x0000001c45007388 */ /* 0x0003e20000000c00 */
[----:B------:R-:W-:Y:S01]  /*7e60*/  LOP3.LUT R0, R34, 0xffffe000, RZ, 0xc0, !PT ;  /* 0xffffe00022007812 */ /* 0x000fe200078ec0ff */
[----:B------:R-:W-:Y:S01]  /*7e70*/  FFMA R8, R27, R2, R8 ;  /* 0x000000021b087223 */ /* 0x000fe20000000008 */
[----:B------:R-:W-:Y:S01]  /*7e80*/  LOP3.LUT R2, R35, 0xffffe000, RZ, 0xc0, !PT ;  /* 0xffffe00023027812 */ /* 0x000fe200078ec0ff */
[C---:B------:R-:W-:Y:S01]  /*7e90*/  FFMA R9, R27.reuse, R16, R9 ;  /* 0x000000101b097223 */ /* 0x040fe20000000009 */
[----:B------:R-:W-:Y:S01]  /*7ea0*/  F2FP.TF32.F32.PACK_B R4, R4 ;  /* 0x00000004ff04723e */ /* 0x000fe200024050ff */
[C---:B------:R-:W-:Y:S01]  /*7eb0*/  FFMA R10, R27.reuse, R0, R10 ;  /* 0x000000001b0a7223 */ /* 0x040fe2000000000a */
[----:B------:R-:W-:Y:S01]  /*7ec0*/  F2FP.TF32.F32.PACK_B R5, R5 ;  /* 0x00000005ff05723e */ /* 0x000fe200024050ff */
[----:B------:R-:W-:Y:S01]  /*7ed0*/  FFMA R11, R27, R2, R15 ;  /* 0x000000021b0b7223 */ /* 0x000fe2000000000f */
[----:B------:R-:W-:Y:S01]  /*7ee0*/  F2FP.TF32.F32.PACK_B R6, R6 ;  /* 0x00000006ff06723e */ /* 0x000fe200024050ff */
[----:B------:R-:W-:Y:S01]  /*7ef0*/  FMUL R19, R24, R19 ;  /* 0x0000001318137220 */ /* 0x000fe20000400000 */
[----:B------:R-:W-:Y:S02]  /*7f00*/  F2FP.TF32.F32.PACK_B R7, R7 ;  /* 0x00000007ff07723e */ /* 0x000fe400024050ff */
[----:B------:R-:W-:Y:S02]  /*7f10*/  LOP3.LUT R3, R36, 0xffffe000, RZ, 0xc0, !PT ;  /* 0xffffe00024037812 */ /* 0x000fe400078ec0ff */
[----:B------:R-:W-:Y:S01]  /*7f20*/  LOP3.LUT R0, R37, 0xffffe000, RZ, 0xc0, !PT ;  /* 0xffffe00025007812 */ /* 0x000fe200078ec0ff */
[----:B------:R1:W-:Y:S01]  /*7f30*/  STS.128 [R68+0x10], R4 ;  /* 0x0000100444007388 */ /* 0x0003e20000000c00 */
        /* <DEDUP_REMOVED lines=8> */
[----:B------:R-:W-:Y:S02]  /*7fc0*/  F2FP.TF32.F32.PACK_B R10, R10 ;  /* 0x0000000aff0a723e */ /* 0x000fe400024050ff */
[----:B------:R-:W-:Y:S02]  /*7fd0*/  F2FP.TF32.F32.PACK_B R11, R11 ;  /* 0x0000000bff0b723e */ /* 0x000fe400024050ff */
[----:B------:R-:W-:Y:S02]  /*7fe0*/  F2FP.TF32.F32.PACK_B R12, R12 ;  /* 0x0000000cff0c723e */ /* 0x000fe400024050ff */
[----:B------:R-:W-:Y:S01]  /*7ff0*/  F2FP.TF32.F32.PACK_B R13, R13 ;  /* 0x0000000dff0d723e */ /* 0x000fe200024050ff */
[----:B------:R1:W-:Y:S01]  /*8000*/  STS.128 [R67+0x20], R8 ;  /* 0x0000200843007388 */ /* 0x0003e20000000c00 */
[----:B------:R-:W-:Y:S02]  /*8010*/  F2FP.TF32.F32.PACK_B R14, R14 ;  /* 0x0000000eff0e723e */ /* 0x000fe400024050ff */
[----:B------:R-:W-:Y:S05]  /*8020*/  F2FP.TF32.F32.PACK_B R15, R15 ;  /* 0x0000000fff0f723e */ /* 0x000fea00024050ff */
[----:B------:R1:W-:Y:S01]  /*8030*/  STS.128 [R64+0x30], R12 ;  /* 0x0000300c40007388 */ /* 0x0003e20000000c00 */
[----:B------:R-:W-:Y:S01]  /*8040*/  @!PT LDS RZ, [RZ] ;  /* 0x00000000fffff984 */ /* 0x000fe20000000800 */
[----:B------:R-:W-:Y:S01]  /*8050*/  @!PT LDS RZ, [RZ] ;  /* 0x00000000fffff984 */ /* 0x000fe20000000800 */
[----:B------:R-:W-:Y:S01]  /*8060*/  @!PT LDS RZ, [RZ] ;  /* 0x00000000fffff984 */ /* 0x000fe20000000800 */
[----:B------:R-:W-:Y:S01]  /*8070*/  @!PT LDS RZ, [RZ] ;  /* 0x00000000fffff984 */ /* 0x000fe20000000800 */
[----:B------:R3:W-:Y:S07]  /*8080*/  MEMBAR.ALL.CTA ;  /* 0x0000000000007992 */ /* 0x0007ee0000008000 */
[----:B---3--:R-:W3:Y:S02]  /*8090*/  FENCE.VIEW.ASYNC.S ;  /* 0x00000000000073c6 */ /* 0x008ee40000000000 */
[----:B---3--:R-:W-:Y:S06]  /*80a0*/  BAR.SYNC.DEFER_BLOCKING 0x1, 0x80 ;  /* 0x0042000000007b1d */ /* 0x008fec0000010000 */
[----:B------:R-:W-:Y:S05]  /*80b0*/  @P0 BRA `(.L_x_123) ;  /* 0x0000000000280947 */ /* 0x000fea0003800000 */
[----:B------:R-:W-:Y:S01]  /*80c0*/  UIADD3 UR4, UPT, UPT, UR43, 0x200, URZ ;  /* 0x000002002b047890 */ /* 0x000fe2000fffe0ff */
[----:B------:R-:W-:Y:S05]  /*80d0*/  UMOV UR51, UR60 ;  /* 0x0000003c00337c82 */ /* 0x000fea0008000000 */
[----:B------:R-:W-:Y:S01]  /*80e0*/  MOV R61, UR4 ;  /* 0x00000004003d7c02 */ /* 0x000fe20008000f00 */
[----:B------:R-:W-:Y:S03]  /*80f0*/  UIADD3 UR4, UP0, UPT, UR52, 0x680, URZ ;  /* 0x0000068034047890 */ /* 0x000fe6000ff1e0ff */
[----:B------:R-:W-:Y:S01]  /*8100*/  R2UR UR48, R61 ;  /* 0x000000003d3072ca */ /* 0x000fe200000e0000 */
[----:B------:R-:W-:Y:S11]  /*8110*/  UIADD3.X UR5, UPT, UPT, URZ, UR53, URZ, UP0, !UPT ;  /* 0x00000035ff057290 */ /* 0x000ff600087fe4ff */
[----:B------:R-:W-:Y:S01]  /*8120*/  @!UPT UIADD3 URZ, UPT, UPT, URZ, URZ, URZ ;  /* 0x000000fffffff290 */ /* 0x000fe2000fffe0ff */
[----:B------:R3:W-:Y:S01]  /*8130*/  UTMASTG.3D [UR48], [UR4] ;  /* 0x00000030040073b5 */ /* 0x0007e20008010000 */
[----:B------:R0:W-:Y:S01]  /*8140*/  UTMACMDFLUSH ;  /* 0x00000000000079b7 */ /* 0x0001e20000000000 */
[----:B---3--:R-:W-:Y:S04]  /*8150*/  DEPBAR.LE SB0, 0x1 ;  /* 0x000080400000791a */ /* 0x008fe80000000000 */
.L_x_123:
[----:B------:R-:W-:Y:S05]  /*8160*/  BSYNC.RECONVERGENT B0 ;  /* 0x0000000000007941 */ /* 0x000fea0003800200 */
.L_x_122:
[----:B------:R-:W-:Y:S01]  /*8170*/  BAR.SYNC.DEFER_BLOCKING 0x1, 0x80 ;  /* 0x0042000000007b1d */ /* 0x000fe20000010000 */
[----:B------:R-:W-:Y:S01]  /*8180*/  ISETP.NE.AND P1, PT, R73, RZ, PT ;  /* 0x000000ff4900720c */ /* 0x000fe20003f25270 */
[----:B------:R-:W-:Y:S01]  /*8190*/  UISETP.NE.AND UP0, UPT, UR47, URZ, UPT ;  /* 0x000000ff2f00728c */ /* 0x000fe2000bf05270 */
[----:B------:R-:W-:Y:S11]  /*81a0*/  LEA R2, R26, UR43, 0x3 ;  /* 0x0000002b1a027c11 */ /* 0x000ff6000f8e18ff */
[----:B------:R-:W-:Y:S01]  /*81b0*/  @P1 SHF.L.U32 R3, RZ, 0x1f, RZ ;  /* 0x0000001fff031819 */ /* 0x000fe200000006ff */
[----:B------:R-:W-:Y:S06]  /*81c0*/  BRA.U !UP0, `(.L_x_124) ;  /* 0x0000000108287547 */ /* 0x000fec000b800000 */
[----:B------:R-:W-:Y:S01]  /*81d0*/  R2UR UR4, R60 ;  /* 0x000000003c0472ca */ /* 0x000fe200000e0000 */
[----:B-1----:R-:W-:Y:S05]  /*81e0*/  IMAD.U32 R4, RZ, RZ, UR46 ;  /* 0x0000002eff047e24 */ /* 0x002fea000f8e00ff */
[----:B------:R-:W-:Y:S05]  /*81f0*/  @P1 LEA R4, R4, UR43, 0x3 ;  /* 0x0000002b04041c11 */ /* 0x000fea000f8e18ff */
[----:B------:R-:W-:Y:S02]  /*8200*/  @P1 VIADD R4, R4, 0x40 ;  /* 0x0000004004041836 */ /* 0x000fe40000000000 */
[----:B------:R-:W-:Y:S01]  /*8210*/  IMAD.U32 R0, RZ, RZ, UR4 ;  /* 0x00000004ff007e24 */ /* 0x000fe2000f8e00ff */
[----:B------:R-:W-:Y:S04]  /*8220*/  UIADD3 UR4, UPT, UPT, UR46, 0x1, URZ ;  /* 0x000000012e047890 */ /* 0x000fe8000fffe0ff */
[----:B------:R-:W-:Y:S01]  /*8230*/  @P1 PRMT R0, R0, 0x654, R4 ;  /* 0x0000065400001816 */ /* 0x000fe20000000004 */
[----:B------:R-:W-:Y:S03]  /*8240*/  UISETP.NE.AND UP0, UPT, UR4, 0x4, UPT ;  /* 0x000000040400788c */ /* 0x000fe6000bf05270 */
[----:B------:R3:W-:Y:S01]  /*8250*/  @P1 SYNCS.ARRIVE.TRANS64.RED.A1T0 RZ, [R0+URZ], RZ ;  /* 0x000000ff00ff19a7 */ /* 0x0007e200081004ff */
[----:B------:R-:W-:Y:S07]  /*8260*/  USEL UR46, UR4, URZ, UP0 ;  /* 0x000000ff042e7287 */ /* 0x000fee0008000000 */
.L_x_124:
[----:B------:R-:W4:Y:S01]  /*8270*/  @P1 SYNCS.PHASECHK.TRANS64.TRYWAIT P0, [R2+URZ+0x20], R3 ;  /* 0x00002003020015a7 */ /* 0x000f2200080011ff */
[----:B------:R-:W-:Y:S01]  /*8280*/  BSSY B1, `(.L_x_125) ;  /* 0x0000016000017945 */ /* 0x000fe20003800000 */
[----:B----4-:R-:W-:Y:S03]  /*8290*/  @P1 SEL R75, RZ, 0x1, !P0 ;  /* 0x00000001ff4b1807 */ /* 0x010fe60004000000 */
[----:B------:R-:W-:Y:S05]  /*82a0*/  @!P1 BRA `(.L_x_126) ;  /* 0x00000000004c9947 */ /* 0x000fea0003800000 */
[----:B------:R-:W-:Y:S01]  /*82b0*/  ISETP.NE.AND P0, PT, R75, RZ, PT ;  /* 0x000000ff4b00720c */ /* 0x000fe20003f05270 */
[----:B------:R-:W-:Y:S01]  /*82c0*/  BSSY B0, `(.L_x_127) ;  /* 0x000000b000007945 */ /* 0x000fe20003800000 */
[----:B------:R-:W-:Y:S11]  /*82d0*/  ISETP.NE.AND P1, PT, R76, RZ, PT ;  /* 0x000000ff4c00720c */ /* 0x000ff60003f25270 */
[----:B------:R-:W-:Y:S02]  /*82e0*/  @!UPT UIADD3 URZ, UPT, UPT, URZ, URZ, URZ ;  /* 0x000000fffffff290 */ /* 0x000fe4000fffe0ff */
[C---:B-1----:R-:W-:Y:S01]  /*82f0*/  @P1 IMAD R6, R26.reuse, 0x2000, R69 ;  /* 0x000020001a061824 */ /* 0x042fe200078e0245 */
[C---:B------:R-:W-:Y:S01]  /*8300*/  @P1 LEA R4, R26.reuse, R67, 0xd ;  /* 0x000000431a041211 */ /* 0x040fe200078e68ff */
[C---:B------:R-:W-:Y:S02]  /*8310*/  @P1 IMAD R5, R26.reuse, 0x2000, R68 ;  /* 0x000020001a051824 */ /* 0x040fe400078e0244 */
[----:B------:R-:W-:Y:S01]  /*8320*/  @P1 IMAD R3, R26, 0x2000, R64 ;  /* 0x000020001a031824 */ /* 0x000fe200078e0240 */
[----:B------:R-:W-:Y:S06]  /*8330*/  @P0 BRA `(.L_x_128) ;  /* 0x00000000000c0947 */ /* 0x000fec0003800000 */
[----:B---3--:R-:W-:Y:S04]  /*8340*/  SHF.L.U32 R0, RZ, 0x1f, RZ ;  /* 0x0000001fff007819 */ /* 0x008fe800000006ff */
[----:B------:R-:W1:Y:S02]  /*8350*/  SYNCS.PHASECHK.TRANS64.TRYWAIT P0, [R2+URZ+0x20], R0 ;  /* 0x00002000020075a7 */ /* 0x000e6400080011ff */
[----:B-1----:R-:W-:Y:S05]  /*8360*/  @!P0 BRA `(.L_x_129) ;  /* 0x0000005000888947 */ /* 0x002fea0003800000 */
.L_x_128:
[----:B------:R-:W-:Y:S05]  /*8370*/  BSYNC B0 ;  /* 0x0000000000007941 */ /* 0x000fea0003800000 */
.L_x_127:
[----:B------:R-:W-:Y:S02]  /*8380*/  ISETP.NE.AND P0, PT, R76, RZ, PT ;  /* 0x000000ff4c00720c */ /* 0x000fe40003f05270 */
[----:B------:R-:W-:Y:S11]  /*8390*/  IADD3 R26, PT, PT, R26, 0x1, RZ ;  /* 0x000000011a1a7810 */ /* 0x000ff60007ffe0ff */
[----:B------:R4:W1:Y:S04]  /*83a0*/  @P0 LDS.128 R44, [R6] ;  /* 0x00000000062c0984 */ /* 0x0008680000000c00 */
[----:B------:R4:W1:Y:S04]  /*83b0*/  @P0 LDS.128 R40, [R5+0x10] ;  /* 0x0000100005280984 */ /* 0x0008680000000c00 */
[----:B------:R4:W1:Y:S04]  /*83c0*/  @P0 LDS.128 R32, [R4+0x20] ;  /* 0x0000200004200984 */ /* 0x0008680000000c00 */
[----:B------:R4:W1:Y:S02]  /*83d0*/  @P0 LDS.128 R36, [R3+0x30] ;  /* 0x0000300003240984 */ /* 0x0008640000000c00 */
.L_x_126:
[----:B------:R-:W-:Y:S05]  /*83e0*/  BSYNC B1 ;  /* 0x0000000000017941 */ /* 0x000fea0003800000 */
.L_x_125:
[----:B-1-3--:R-:W-:Y:S05]  /*83f0*/  VIADD R0, R25, 0x10 ;  /* 0x0000001019007836 */ /* 0x00afea0000000000 */
[----:B------:R-:W-:Y:S04]  /*8400*/  SHF.R.U32.HI R0, RZ, 0x15, R0 ;  /* 0x00000015ff007819 */ /* 0x000fe80000011600 */
[----:B------:R-:W-:Y:S11]  /*8410*/  LOP3.LUT P0, RZ, R0, 0x3, R57, 0x48, !PT ;  /* 0x0000000300ff7812 */ /* 0x000ff60007804839 */
[----:B------:R-:W-:Y:S02]  /*8420*/  @!UPT UIADD3 URZ, UPT, UPT, URZ, URZ, URZ ;  /* 0x000000fffffff290 */ /* 0x000fe4000fffe0ff */
[----:B------:R-:W-:Y:S05]  /*8430*/  @!P0 BRA `(.L_x_130) ;  /* 0x0000000000408947 */ /* 0x000fea0003800000 */
[----:B------:R-:W1:Y:S01]  /*8440*/  LDCU.64 UR8, c[0x4][0x70] ;  /* 0x01000e00ff0877ac */ /* 0x000e620008000a00 */
[----:B----4-:R-:W-:Y:S01]  /*8450*/  MOV R3, 0x0 ;  /* 0x0000000000037802 */ /* 0x010fe20000000f00 */
[----:B------:R-:W-:Y:S02]  /*8460*/  HFMA2 R12, -RZ, RZ, 0, 5.9604644775390625e-08 ;  /* 0x00000001ff0c7431 */ /* 0x000fe400000001ff */
[----:B------:R-:W-:Y:S02]  /*8470*/  IMAD.MOV.U32 R8, RZ, RZ, 0x192 ;  /* 0x00000192ff087424 */ /* 0x000fe400078e00ff */
[----:B------:R-:W-:Y:S01]  /*8480*/  IMAD.MOV.U32 R13, RZ, RZ, RZ ;  /* 0x000000ffff0d7224 */ /* 0x000fe200078e00ff */
[----:B------:R-:W3:Y:S01]  /*8490*/  LDCU.64 UR6, c[0x4][0x78] ;  /* 0x01000f00ff0677ac */ /* 0x000ee20008000a00 */
[----:B------:R-:W4:Y:S01]  /*84a0*/  LDC.64 R2, c[0x4][R3] ;  /* 0x0100000003027b82 */ /* 0x000f220000000a00 */
[----:B------:R-:W5:Y:S01]  /*84b0*/  LDCU.64 UR4, c[0x4][0x10] ;  /* 0x01000200ff0477ac */ /* 0x000f620008000a00 */
[----:B-1----:R-:W-:Y:S01]  /*84c0*/  MOV R5, UR9 ;  /* 0x0000000900057c02 */ /* 0x002fe20008000f00 */
[----:B------:R-:W-:Y:S01]  /*84d0*/  IMAD.U32 R4, RZ, RZ, UR8 ;  /* 0x00000008ff047e24 */ /* 0x000fe2000f8e00ff */
[----:B---3--:R-:W-:Y:S01]  /*84e0*/  MOV R7, UR7 ;  /* 0x0000000700077c02 */ /* 0x008fe20008000f00 */
[----:B------:R-:W-:Y:S01]  /*84f0*/  IMAD.U32 R6, RZ, RZ, UR6 ;  /* 0x00000006ff067e24 */ /* 0x000fe2000f8e00ff */
[----:B-----5:R-:W-:Y:S01]  /*8500*/  MOV R11, UR5 ;  /* 0x00000005000b7c02 */ /* 0x020fe20008000f00 */
[----:B------:R-:W-:Y:S02]  /*8510*/  IMAD.U32 R10, RZ, RZ, UR4 ;  /* 0x00000004ff0a7e24 */ /* 0x000fe4000f8e00ff */
[----:B------:R-:W-:Y:S07]  /*8520*/  LEPC R20, `(.L_x_130) ;  /* 0x000000001014794e */ /* 0x000fee0000000000 */
[----:B--2-4-:R-:W-:Y:S05]  /*8530*/  CALL.ABS.NOINC R2 ;  /* 0x0000000002007343 */ /* 0x014fea0003c00000 */
.L_x_130:
[----:B------:R-:W-:Y:S01]  /*8540*/  ISETP.NE.AND P6, PT, R73, RZ, PT ;  /* 0x000000ff4900720c */ /* 0x000fe20003fc5270 */
[----:B------:R-:W-:Y:S05]  /*8550*/  WARPSYNC.ALL ;  /* 0x0000000000007948 */ /* 0x000fea0003800000 */
[----:B------:R-:W-:Y:S01]  /*8560*/  R2UR UR4, R25 ;  /* 0x00000000190472ca */ /* 0x000fe200000e0000 */
[----:B------:R-:W-:Y:S01]  /*8570*/  IMAD.U32 R0, RZ, RZ, UR46 ;  /* 0x0000002eff007e24 */ /* 0x000fe2000f8e00ff */
[----:B------:R-:W-:Y:S01]  /*8580*/  R2UR UR5, R60 ;  /* 0x000000003c0572ca */ /* 0x000fe200000e0000 */
[----:B------:R-:W-:Y:S01]  /*8590*/  BSSY.RECONVERGENT B0, `(.L_x_131) ;  /* 0x000005e000007945 */ /* 0x000fe20003800200 */
[----:B------:R-:W-:Y:S02]  /*85a0*/  LOP3.LUT R20, R44, 0xffffe000, RZ, 0xc0, !PT ;  /* 0xffffe0002c147812 */ /* 0x000fe400078ec0ff */
[----:B------:R-:W-:Y:S02]  /*85b0*/  ISETP.NE.AND P0, PT, R71, RZ, PT ;  /* 0x000000ff4700720c */ /* 0x000fe40003f05270 */
[----:B------:R-:W-:Y:S05]  /*85c0*/  @P6 LEA R0, R0, UR43, 0x3 ;  /* 0x0000002b00006c11 */ /* 0x000fea000f8e18ff */
[----:B----4-:R-:W1:Y:S01]  /*85d0*/  LDTM.x16 R4, tmem[UR4+0x10] ;  /* 0x00001004000479ee */ /* 0x010e620008240000 */
[----:B------:R-:W-:Y:S02]  /*85e0*/  @P6 VIADD R0, R0, 0x40 ;  /* 0x0000004000006836 */ /* 0x000fe40000000000 */
[----:B------:R-:W-:Y:S05]  /*85f0*/  IMAD.U32 R21, RZ, RZ, UR5 ;  /* 0x00000005ff157e24 */ /* 0x000fea000f8e00ff */
[----:B------:R-:W-:Y:S01]  /*8600*/  @P6 PRMT R21, R21, 0x654, R0 ;  /* 0x0000065415156816 */ /* 0x000fe20000000000 */
[C---:B-1----:R-:W-:Y:S01]  /*8610*/  FMUL R0, R24.reuse, R4 ;  /* 0x0000000418007220 */ /* 0x042fe20000400000 */
[C---:B------:R-:W-:Y:S01]  /*8620*/  FMUL R4, R24.reuse, R8 ;  /* 0x0000000818047220 */ /* 0x040fe20000400000 */
[C---:B------:R-:W-:Y:S01]  /*8630*/  FMUL R8, R24.reuse, R12 ;  /* 0x0000000c18087220 */ /* 0x040fe20000400000 */
[C---:B------:R-:W-:Y:S01]  /*8640*/  FMUL R12, R24.reuse, R16 ;  /* 0x00000010180c7220 */ /* 0x040fe20000400000 */
[----:B------:R-:W-:Y:S01]  /*8650*/  LOP3.LUT R16, R45, 0xffffe000, RZ, 0xc0, !PT ;  /* 0xffffe0002d107812 */ /* 0x000fe200078ec0ff */
[C---:B------:R-:W-:Y:S01]  /*8660*/  FMUL R2, R24.reuse, R5 ;  /* 0x0000000518027220 */ /* 0x040fe20000400000 */
[C---:B------:R-:W-:Y:S01]  /*8670*/  FMUL R3, R24.reuse, R6 ;  /* 0x0000000618037220 */ /* 0x040fe20000400000 */
[----:B------:R-:W-:Y:S01]  /*8680*/  FMUL R5, R24, R9 ;  /* 0x0000000918057220 */ /* 0x000fe20000400000 */
[----:B------:R-:W-:Y:S01]  /*8690*/  FFMA R28, R27, R20, R0 ;  /* 0x000000141b1c7223 */ /* 0x000fe20000000000 */
[----:B------:R-:W-:Y:S01]  /*86a0*/  LOP3.LUT R0, R46, 0xffffe000, RZ, 0xc0, !PT ;  /* 0xffffe0002e007812 */ /* 0x000fe200078ec0ff */
[C---:B------:R-:W-:Y:S01]  /*86b0*/  FMUL R6, R24.reuse, R10 ;  /* 0x0000000a18067220 */ /* 0x040fe20000400000 */
[C---:B------:R-:W-:Y:S01]  /*86c0*/  FMUL R9, R24.reuse, R13 ;  /* 0x0000000d18097220 */ /* 0x040fe20000400000 */
[C---:B------:R-:W-:Y:S01]  /*86d0*/  FMUL R10, R24.reuse, R14 ;  /* 0x0000000e180a7220 */ /* 0x040fe20000400000 */
[----:B------:R-:W-:Y:S01]  /*86e0*/  F2FP.TF32.F32.PACK_B R28, R28 ;  /* 0x0000001cff1c723e */ /* 0x000fe200024050ff */
[C---:B------:R-:W-:Y:S01]  /*86f0*/  FMUL R13, R24.reuse, R17 ;  /* 0x00000011180d7220 */ /* 0x040fe20000400000 */
[----:B------:R-:W-:Y:S01]  /*8700*/  LOP3.LUT R17, R47, 0xffffe000, RZ, 0xc0, !PT ;  /* 0xffffe0002f117812 */ /* 0x000fe200078ec0ff */
[----:B------:R-:W-:Y:S01]  /*8710*/  FMUL R14, R24, R18 ;  /* 0x00000012180e7220 */ /* 0x000fe20000400000 */
[----:B------:R-:W-:Y:S01]  /*8720*/  LOP3.LUT R18, R40, 0xffffe000, RZ, 0xc0, !PT ;  /* 0xffffe00028127812 */ /* 0x000fe200078ec0ff */
[----:B------:R-:W-:Y:S01]  /*8730*/  FFMA R29, R27, R16, R2 ;  /* 0x000000101b1d7223 */ /* 0x000fe20000000002 */
[----:B------:R-:W-:Y:S01]  /*8740*/  LOP3.LUT R2, R41, 0xffffe000, RZ, 0xc0, !PT ;  /* 0xffffe00029027812 */ /* 0x000fe200078ec0ff */
[----:B------:R-:W-:Y:S01]  /*8750*/  FMUL R7, R24, R7 ;  /* 0x0000000718077220 */ /* 0x000fe20000400000 */
[----:B------:R-:W-:Y:S01]  /*8760*/  LOP3.LUT R16, R33, 0xffffe000, RZ, 0xc0, !PT ;  /* 0xffffe00021107812 */ /* 0x000fe200078ec0ff */
[C---:B------:R-:W-:Y:S01]  /*8770*/  FFMA R30, R27.reuse, R0, R3 ;  /* 0x000000001b1e7223 */ /* 0x040fe20000000003 */
[----:B------:R-:W-:Y:S01]  /*8780*/  LOP3.LUT R0, R42, 0xffffe000, RZ, 0xc0, !PT ;  /* 0xffffe0002a007812 */ /* 0x000fe200078ec0ff */
[C---:B------:R-:W-:Y:S01]  /*8790*/  FFMA R31, R27.reuse, R17, R7 ;  /* 0x000000111b1f7223 */ /* 0x040fe20000000007 */
[----:B------:R-:W-:Y:S01]  /*87a0*/  F2FP.TF32.F32.PACK_B R29, R29 ;  /* 0x0000001dff1d723e */ /* 0x000fe200024050ff */
[C---:B------:R-:W-:Y:S01]  /*87b0*/  FFMA R4, R27.reuse, R18, R4 ;  /* 0x000000121b047223 */ /* 0x040fe20000000004 */
[----:B------:R-:W-:Y:S01]  /*87c0*/  F2FP.TF32.F32.PACK_B R30, R30 ;  /* 0x0000001eff1e723e */ /* 0x000fe200024050ff */
[----:B------:R-:W-:Y:S01]  /*87d0*/  FFMA R5, R27, R2, R5 ;  /* 0x000000021b057223 */ /* 0x000fe20000000005 */
[----:B------:R-:W-:Y:S01]  /*87e0*/  LOP3.LUT R2, R43, 0xffffe000, RZ, 0xc0, !PT ;  /* 0xffffe0002b027812 */ /* 0x000fe200078ec0ff */
[----:B------:R-:W-:Y:S01]  /*87f0*/  FMUL R11, R24, R11 ;  /* 0x0000000b180b7220 */ /* 0x000fe20000400000 */
[----:B------:R-:W-:Y:S01]  /*8800*/  F2FP.TF32.F32.PACK_B R31, R31 ;  /* 0x0000001fff1f723e */ /* 0x000fe200024050ff */
[C---:B------:R-:W-:Y:S01]  /*8810*/  FFMA R6, R27.reuse, R0, R6 ;  /* 0x000000001b067223 */ /* 0x040fe20000000006 */
[----:B------:R-:W-:Y:S01]  /*8820*/  LOP3.LUT R3, R32, 0xffffe000, RZ, 0xc0, !PT ;  /* 0xffffe00020037812 */ /* 0x000fe200078ec0ff */
[----:B------:R-:W-:Y:S01]  /*8830*/  FFMA R7, R27, R2, R11 ;  /* 0x000000021b077223 */ /* 0x000fe2000000000b */
[----:B------:R-:W-:Y:S01]  /*8840*/  F2FP.TF32.F32.PACK_B R4, R4 ;  /* 0x00000004ff04723e */ /* 0x000fe200024050ff */
[----:B------:R1:W-:Y:S01]  /*8850*/  STS.128 [R69+0x2000], R28 ;  /* 0x0020001c45007388 */ /* 0x0003e20000000c00 */
[----:B------:R-:W-:Y:S01]  /*8860*/  LOP3.LUT R0, R34, 0xffffe000, RZ, 0xc0, !PT ;  /* 0xffffe00022007812 */ /* 0x000fe200078ec0ff */
[----:B------:R-:W-:Y:S01]  /*8870*/  FMUL R15, R24, R15 ;  /* 0x0000000f180f7220 */ /* 0x000fe20000400000 */
[----:B------:R-:W-:Y:S01]  /*8880*/  LOP3.LUT R2, R35, 0xffffe000, RZ, 0xc0, !PT ;  /* 0xffffe00023027812 */ /* 0x000fe200078ec0ff */
[C---:B------:R-:W-:Y:S01]  /*8890*/  FFMA R8, R27.reuse, R3, R8 ;  /* 0x000000031b087223 */ /* 0x040fe20000000008 */
[----:B------:R-:W-:Y:S01]  /*88a0*/  F2FP.TF32.F32.PACK_B R5, R5 ;  /* 0x00000005ff05723e */ /* 0x000fe200024050ff */
[C---:B------:R-:W-:Y:S01]  /*88b0*/  FFMA R9, R27.reuse, R16, R9 ;  /* 0x000000101b097223 */ /* 0x040fe20000000009 */
[----:B------:R-:W-:Y:S01]  /*88c0*/  F2FP.TF32.F32.PACK_B R6, R6 ;  /* 0x00000006ff06723e */ /* 0x000fe200024050ff */
[C---:B------:R-:W-:Y:S01]  /*88d0*/  FFMA R10, R27.reuse, R0, R10 ;  /* 0x000000001b0a7223 */ /* 0x040fe2000000000a */
[----:B------:R-:W-:Y:S01]  /*88e0*/  F2FP.TF32.F32.PACK_B R7, R7 ;  /* 0x00000007ff07723e */ /* 0x000fe200024050ff */
[----:B------:R-:W-:Y:S01]  /*88f0*/  FFMA R11, R27, R2, R15 ;  /* 0x000000021b0b7223 */ /* 0x000fe2000000000f */
[----:B------:R-:W-:Y:S01]  /*8900*/  LOP3.LUT R0, R36, 0xffffe000, RZ, 0xc0, !PT ;  /* 0xffffe00024007812 */ /* 0x000fe200078ec0ff */
[----:B------:R-:W-:Y:S01]  /*8910*/  FMUL R19, R24, R19 ;  /* 0x0000001318137220 */ /* 0x000fe20000400000 */
        /* <DEDUP_REMOVED lines=16> */
[----:B------:R-:W-:Y:S02]  /*8a20*/  F2FP.TF32.F32.PACK_B R15, R15 ;  /* 0x0000000fff0f723e */ /* 0x000fe400024050ff */
[----:B------:R-:W-:Y:S02]  /*8a30*/  LEA R0, R26, UR43, 0x3 ;  /* 0x0000002b1a007c11 */ /* 0x000fe4000f8e18ff */
[----:B------:R-:W-:Y:S01]  /*8a40*/  @P6 SHF.L.U32 R2, RZ, 0x1f, RZ ;  /* 0x0000001fff026819 */ /* 0x000fe200000006ff */
        /* <DEDUP_REMOVED lines=9> */
[----:B------:R-:W-:Y:S02]  /*8ae0*/  UIADD3 UR4, UP0, UPT, UR52, 0x680, URZ ;  /* 0x0000068034047890 */ /* 0x000fe4000ff1e0ff */
[----:B------:R-:W-:Y:S02]  /*8af0*/  UIADD3 UR9, UPT, UPT, UR49, 0x10, URZ ;  /* 0x0000001031097890 */ /* 0x000fe4000fffe0ff */
[----:B------:R-:W-:Y:S02]  /*8b00*/  UIADD3 UR8, UPT, UPT, UR43, 0x2200, URZ ;  /* 0x000022002b087890 */ /* 0x000fe4000fffe0ff */
[----:B------:R-:W-:Y:S01]  /*8b10*/  UIADD3.X UR5, UPT, UPT, URZ, UR53, URZ, UP0, !UPT ;  /* 0x00000035ff057290 */ /* 0x000fe200087fe4ff */
[----:B------:R-:W-:Y:S01]  /*8b20*/  UMOV UR10, UR50 ;  /* 0x00000032000a7c82 */ /* 0x000fe20008000000 */
[----:B------:R-:W-:Y:S07]  /*8b30*/  UMOV UR11, UR60 ;  /* 0x0000003c000b7c82 */ /* 0x000fee0008000000 */
[----:B------:R3:W-:Y:S01]  /*8b40*/  UTMASTG.3D [UR8], [UR4] ;  /* 0x00000008040073b5 */ /* 0x0007e20008010000 */
[----:B------:R0:W-:Y:S01]  /*8b50*/  UTMACMDFLUSH ;  /* 0x00000000000079b7 */ /* 0x0001e20000000000 */
[----:B---3--:R-:W-:Y:S04]  /*8b60*/  DEPBAR.LE SB0, 0x1 ;  /* 0x000080400000791a */ /* 0x008fe80000000000 */
.L_x_132:
[----:B------:R-:W-:Y:S05]  /*8b70*/  BSYNC.RECONVERGENT B0 ;  /* 0x0000000000007941 */ /* 0x000fea0003800200 */
.L_x_131:
[----:B------:R-:W-:Y:S01]  /*8b80*/  BAR.SYNC.DEFER_BLOCKING 0x1, 0x80 ;  /* 0x0042000000007b1d */ /* 0x000fe20000010000 */
[----:B------:R-:W-:Y:S04]  /*8b90*/  UIADD3 UR4, UPT, UPT, UR46, 0x1, URZ ;  /* 0x000000012e047890 */ /* 0x000fe8000fffe0ff */
[----:B------:R-:W-:Y:S04]  /*8ba0*/  UISETP.NE.AND UP0, UPT, UR4, 0x4, UPT ;  /* 0x000000040400788c */ /* 0x000fe8000bf05270 */
[----:B------:R-:W-:Y:S01]  /*8bb0*/  USEL UR45, UR4, URZ, UP0 ;  /* 0x000000ff042d7287 */ /* 0x000fe20008000000 */
[----:B------:R3:W-:Y:S01]  /*8bc0*/  @P6 SYNCS.ARRIVE.TRANS64.RED.A1T0 RZ, [R21+URZ], RZ ;  /* 0x000000ff15ff69a7 */ /* 0x0007e200081004ff */
[----:B------:R-:W-:Y:S01]  /*8bd0*/  BSSY B1, `(.L_x_133) ;  /* 0x0000017000017945 */ /* 0x000fe20003800000 */
[----:B------:R-:W4:Y:S02]  /*8be0*/  @P6 SYNCS.PHASECHK.TRANS64.TRYWAIT P0, [R0+URZ+0x20], R2 ;  /* 0x00002002000065a7 */ /* 0x000f2400080011ff */
[----:B----4-:R-:W-:Y:S01]  /*8bf0*/  @P6 SEL R75, RZ, 0x1, !P0 ;  /* 0x00000001ff4b6807 */ /* 0x010fe20004000000 */
[----:B---3--:R-:W-:Y:S06]  /*8c00*/  @!P6 BRA `(.L_x_134) ;  /* 0x00000000004ce947 */ /* 0x008fec0003800000 */
        /* <DEDUP_REMOVED lines=9> */
[----:B------:R-:W-:Y:S04]  /*8ca0*/  SHF.L.U32 R6, RZ, 0x1f, RZ ;  /* 0x0000001fff067819 */ /* 0x000fe800000006ff */
[----:B------:R-:W1:Y:S02]  /*8cb0*/  SYNCS.PHASECHK.TRANS64.TRYWAIT P0, [R0+URZ+0x20], R6 ;  /* 0x00002006000075a7 */ /* 0x000e6400080011ff */
[----:B-1----:R-:W-:Y:S05]  /*8cc0*/  @!P0 BRA `(.L_x_137) ;  /* 0x0000004800448947 */ /* 0x002fea0003800000 */
.L_x_136:
[----:B------:R-:W-:Y:S05]  /*8cd0*/  BSYNC B0 ;  /* 0x0000000000007941 */ /* 0x000fea0003800000 */
.L_x_135:
[----:B------:R-:W-:Y:S02]  /*8ce0*/  ISETP.NE.AND P0, PT, R76, RZ, PT ;  /* 0x000000ff4c00720c */ /* 0x000fe40003f05270 */
[----:B------:R-:W-:Y:S11]  /*8cf0*/  IADD3 R26, PT, PT, R26, 0x1, RZ ;  /* 0x000000011a1a7810 */ /* 0x000ff60007ffe0ff */
[----:B------:R3:W4:Y:S04]  /*8d00*/  @P0 LDS.128 R44, [R5] ;  /* 0x00000000052c0984 */ /* 0x0007280000000c00 */
[----:B------:R3:W1:Y:S04]  /*8d10*/  @P0 LDS.128 R40, [R4+0x10] ;  /* 0x0000100004280984 */ /* 0x0006680000000c00 */
[----:B------:R3:W1:Y:S04]  /*8d20*/  @P0 LDS.128 R32, [R3+0x20] ;  /* 0x0000200003200984 */ /* 0x0006680000000c00 */
[----:B------:R3:W1:Y:S02]  /*8d30*/  @P0 LDS.128 R36, [R2+0x30] ;  /* 0x0000300002240984 */ /* 0x0006640000000c00 */
.L_x_134:
[----:B------:R-:W-:Y:S05]  /*8d40*/  BSYNC B1 ;  /* 0x0000000000017941 */ /* 0x000fea0003800000 */
.L_x_133:
[----:B-1----:R-:W-:Y:S05]  /*8d50*/  VIADD R0, R25, 0x20 ;  /* 0x0000002019007836 */ /* 0x002fea0000000000 */
[----:B------:R-:W-:Y:S04]  /*8d60*/  SHF.R.U32.HI R0, RZ, 0x15, R0 ;  /* 0x00000015ff007819 */ /* 0x000fe80000011600 */
[----:B------:R-:W-:Y:S11]  /*8d70*/  LOP3.LUT P0, RZ, R0, 0x3, R57, 0x48, !PT ;  /* 0x0000000300ff7812 */ /* 0x000ff60007804839 */
[----:B------:R-:W-:Y:S02]  /*8d80*/  @!UPT UIADD3 URZ, UPT, UPT, URZ, URZ, URZ ;  /* 0x000000fffffff290 */ /* 0x000fe4000fffe0ff */
[----:B------:R-:W-:Y:S05]  /*8d90*/  @!P0 BRA `(.L_x_138) ;  /* 0x0000000000408947 */ /* 0x000fea0003800000 */
[----:B------:R-:W1:Y:S01]  /*8da0*/  LDCU.64 UR8, c[0x4][0x70] ;  /* 0x01000e00ff0877ac */ /* 0x000e620008000a00 */
[----:B---3--:R-:W-:Y:S01]  /*8db0*/  MOV R3, 0x0 ;  /* 0x0000000000037802 */ /* 0x008fe20000000f00 */
[----:B------:R-:W-:Y:S02]  /*8dc0*/  HFMA2 R12, -RZ, RZ, 0, 5.9604644775390625e-08 ;  /* 0x00000001ff0c7431 */ /* 0x000fe400000001ff */
[----:B------:R-:W-:Y:S02]  /*8dd0*/  IMAD.MOV.U32 R8, RZ, RZ, 0x192 ;  /* 0x00000192ff087424 */ /* 0x000fe400078e00ff */
[----:B------:R-:W-:Y:S01]  /*8de0*/  IMAD.MOV.U32 R13, RZ, RZ, RZ ;  /* 0x000000ffff0d7224 */ /* 0x000fe200078e00ff */
[----:B------:R-:W3:Y:S01]  /*8df0*/  LDCU.64 UR6, c[0x4][0x78] ;  /* 0x01000f00ff0677ac */ /* 0x000ee20008000a00 */
[----:B------:R-:W2:Y:S01]  /*8e00*/  LDC.64 R2, c[0x4][R3] ;  /* 0x0100000003027b82 */ /* 0x000ea20000000a00 */
        /* <DEDUP_REMOVED lines=9> */
.L_x_138:
[----:B------:R-:W-:Y:S01]  /*8ea0*/  ISETP.NE.AND P6, PT, R73, RZ, PT ;  /* 0x000000ff4900720c */ /* 0x000fe20003fc5270 */
[----:B------:R-:W-:Y:S05]  /*8eb0*/  WARPSYNC.ALL ;  /* 0x0000000000007948 */ /* 0x000fea0003800000 */
[----:B------:R-:W-:Y:S01]  /*8ec0*/  R2UR UR4, R25 ;  /* 0x00000000190472ca */ /* 0x000fe200000e0000 */
[----:B------:R-:W-:Y:S01]  /*8ed0*/  IMAD.U32 R0, RZ, RZ, UR45 ;  /* 0x0000002dff007e24 */ /* 0x000fe2000f8e00ff */
[----:B------:R-:W-:Y:S01]  /*8ee0*/  R2UR UR5, R60 ;  /* 0x000000003c0572ca */ /* 0x000fe200000e0000 */
[----:B------:R-:W-:Y:S01]  /*8ef0*/  BSSY.RECONVERGENT B0, `(.L_x_139) ;  /* 0x000005e000007945 */ /* 0x000fe20003800200 */
[----:B----4-:R-:W-:Y:S02]  /*8f00*/  LOP3.LUT R20, R44, 0xffffe000, RZ, 0xc0, !PT ;  /* 0xffffe0002c147812 */ /* 0x010fe400078ec0ff */
[----:B------:R-:W-:Y:S02]  /*8f10*/  ISETP.NE.AND P0, PT, R71, RZ, PT ;  /* 0x000000ff4700720c */ /* 0x000fe40003f05270 */
[----:B------:R-:W-:Y:S05]  /*8f20*/  @P6 LEA R0, R0, UR43, 0x3 ;  /* 0x0000002b00006c11 */ /* 0x000fea000f8e18ff */
[----:B---3--:R-:W1:Y:S01]  /*8f30*/  LDTM.x16 R4, tmem[UR4+0x20] ;  /* 0x00002004000479ee */ /* 0x008e620008240000 */
        /* <DEDUP_REMOVED lines=89> */
.L_x_140:
[----:B------:R-:W-:Y:S05]  /*94d0*/  BSYNC.RECONVERGENT B0 ;  /* 0x0000000000007941 */ /* 0x000fea0003800200 */
.L_x_139:
[----:B------:R-:W-:Y:S01]  /*94e0*/  BAR.SYNC.DEFER_BLOCKING 0x1, 0x80 ;  /* 0x0042000000007b1d */ /* 0x000fe20000010000 */
[----:B------:R-:W-:Y:S01]  /*94f0*/  UIADD3 UR4, UPT, UPT, UR45, 0x1, URZ ;  /* 0x000000012d047890 */ /* 0x000fe2000fffe0ff */
[----:B------:R-:W-:Y:S03]  /*9500*/  HFMA2 R77, -RZ, RZ, 0, 0 ;  /* 0x00000000ff4d7431 */ /* 0x000fe600000001ff */
        /* <DEDUP_REMOVED lines=19> */
.L_x_144:
[----:B------:R-:W-:Y:S05]  /*9640*/  BSYNC B0 ;  /* 0x0000000000007941 */ /* 0x000fea0003800000 */
.L_x_143:
[----:B------:R-:W-:Y:S01]  /*9650*/  ISETP.NE.AND P0, PT, R76, RZ, PT ;  /* 0x000000ff4c00720c */ /* 0x000fe20003f05270 */
[----:B------:R-:W-:Y:S11]  /*9660*/  VIADD R26, R26, 0x1 ;  /* 0x000000011a1a7836 */ /* 0x000ff60000000000 */
[----:B------:R-:W-:Y:S01]  /*9670*/  @!UPT UIADD3 URZ, UPT, UPT, URZ, URZ, URZ ;  /* 0x000000fffffff290 */ /* 0x000fe2000fffe0ff */
[----:B------:R3:W4:Y:S04]  /*9680*/  @P0 LDS.128 R44, [R5] ;  /* 0x00000000052c0984 */ /* 0x0007280000000c00 */
[----:B------:R3:W1:Y:S04]  /*9690*/  @P0 LDS.128 R40, [R4+0x10] ;  /* 0x0000100004280984 */ /* 0x0006680000000c00 */
[----:B------:R3:W1:Y:S04]  /*96a0*/  @P0 LDS.128 R32, [R3+0x20] ;  /* 0x0000200003200984 */ /* 0x0006680000000c00 */
[----:B------:R3:W1:Y:S01]  /*96b0*/  @P0 LDS.128 R36, [R2+0x30] ;  /* 0x0000300002240984 */ /* 0x0006620000000c00 */
[C---:B------:R-:W-:Y:S04]  /*96c0*/  ISETP.NE.AND P0, PT, R26.reuse, 0x4, PT ;  /* 0x000000041a00780c */ /* 0x040fe80003f05270 */
[----:B------:R-:W-:Y:S02]  /*96d0*/  SEL R26, R26, RZ, P0 ;  /* 0x000000ff1a1a7207 */ /* 0x000fe40000000000 */
[----:B------:R-:W-:Y:S02]  /*96e0*/  SEL R77, RZ, 0x1, P0 ;  /* 0x00000001ff4d7807 */ /* 0x000fe40000000000 */
.L_x_142:
[----:B------:R-:W-:Y:S05]  /*96f0*/  BSYNC B1 ;  /* 0x0000000000017941 */ /* 0x000fea0003800000 */
.L_x_141:
        /* <DEDUP_REMOVED lines=21> */
.L_x_146:
        /* <DEDUP_REMOVED lines=80> */
[----:B------:R-:W-:Y:S01]  /*9d50*/  @P6 SHF.L.U32 R2, R77, 0x1f, RZ ;  /* 0x0000001f4d026819 */ /* 0x000fe200000006ff */
        /* <DEDUP_REMOVED lines=18> */
.L_x_148:
[----:B------:R-:W-:Y:S05]  /*9e80*/  BSYNC.RECONVERGENT B0 ;  /* 0x0000000000007941 */ /* 0x000fea0003800200 */
.L_x_147:
        /* <DEDUP_REMOVED lines=18> */
[----:B------:R-:W-:Y:S04]  /*9fb0*/  SHF.L.U32 R6, R77, 0x1f, RZ ;  /* 0x0000001f4d067819 */ /* 0x000fe800000006ff */
[----:B------:R-:W1:Y:S02]  /*9fc0*/  SYNCS.PHASECHK.TRANS64.TRYWAIT P0, [R0+URZ+0x20], R6 ;  /* 0x00002006000075a7 */ /* 0x000e6400080011ff */
[----:B-1----:R-:W-:Y:S05]  /*9fd0*/  @!P0 BRA `(.L_x_153) ;  /* 0x0000003400a88947 */ /* 0x002fea0003800000 */
.L_x_152:
[----:B------:R-:W-:Y:S05]  /*9fe0*/  BSYNC B0 ;  /* 0x0000000000007941 */ /* 0x000fea0003800000 */
.L_x_151:
[----:B------:R-:W-:Y:S01]  /*9ff0*/  ISETP.NE.AND P0, PT, R76, RZ, PT ;  /* 0x000000ff4c00720c */ /* 0x000fe20003f05270 */
[----:B------:R-:W-:Y:S11]  /*a000*/  VIADD R26, R26, 0x1 ;  /* 0x000000011a1a7836 */ /* 0x000ff60000000000 */
[----:B------:R-:W-:Y:S01]  /*a010*/  @!UPT UIADD3 URZ, UPT, UPT, URZ, URZ, URZ ;  /* 0x000000fffffff290 */ /* 0x000fe2000fffe0ff */
[----:B------:R3:W4:Y:S04]  /*a020*/  @P0 LDS.128 R44, [R5] ;  /* 0x00000000052c0984 */ /* 0x0007280000000c00 */
[----:B------:R3:W2:Y:S04]  /*a030*/  @P0 LDS.128 R40, [R4+0x10] ;  /* 0x0000100004280984 */ /* 0x0006a80000000c00 */
[----:B------:R3:W2:Y:S04]  /*a040*/  @P0 LDS.128 R32, [R3+0x20] ;  /* 0x0000200003200984 */ /* 0x0006a80000000c00 */
[----:B------:R3:W2:Y:S01]  /*a050*/  @P0 LDS.128 R36, [R2+0x30] ;  /* 0x0000300002240984 */ /* 0x0006a20000000c00 */
[C---:B------:R-:W-:Y:S04]  /*a060*/  ISETP.NE.AND P0, PT, R26.reuse, 0x4, PT ;  /* 0x000000041a00780c */ /* 0x040fe80003f05270 */
[----:B-1----:R-:W-:Y:S02]  /*a070*/  SEL R0, RZ, 0x1, P0 ;  /* 0x00000001ff007807 */ /* 0x002fe40000000000 */
[----:B------:R-:W-:Y:S02]  /*a080*/  SEL R26, R26, RZ, P0 ;  /* 0x000000ff1a1a7207 */ /* 0x000fe40000000000 */
[----:B------:R-:W-:Y:S02]  /*a090*/  LOP3.LUT R77, R77, R0, RZ, 0x3c, !PT ;  /* 0x000000004d4d7212 */ /* 0x000fe400078e3cff */
.L_x_150:
[----:B------:R-:W-:Y:S05]  /*a0a0*/  BSYNC B1 ;  /* 0x0000000000017941 */ /* 0x000fea0003800000 */
.L_x_149:
[----:B------:R-:W-:Y:S05]  /*a0b0*/  VIADD R0, R25, 0x40 ;  /* 0x0000004019007836 */ /* 0x000fea0000000000 */
[----:B------:R-:W-:Y:S04]  /*a0c0*/  SHF.R.U32.HI R0, RZ, 0x15, R0 ;  /* 0x00000015ff007819 */ /* 0x000fe80000011600 */
[----:B------:R-:W-:Y:S11]  /*a0d0*/  LOP3.LUT P0, RZ, R0, 0x3, R57, 0x48, !PT ;  /* 0x0000000300ff7812 */ /* 0x000ff60007804839 */
[----:B------:R-:W-:Y:S02]  /*a0e0*/  @!UPT UIADD3 URZ, UPT, UPT, URZ, URZ, URZ ;  /* 0x000000fffffff290 */ /* 0x000fe4000fffe0ff */
[----:B------:R-:W-:Y:S05]  /*a0f0*/  @!P0 BRA `(.L_x_154) ;  /* 0x0000000000408947 */ /* 0x000fea0003800000 */
[----:B------:R-:W5:Y:S01]  /*a100*/  LDCU.64 UR8, c[0x4][0x70] ;  /* 0x01000e00ff0877ac */ /* 0x000f620008000a00 */
[----:B---3--:R-:W-:Y:S01]  /*a110*/  MOV R3, 0x0 ;  /* 0x0000000000037802 */ /* 0x008fe20000000f00 */
[----:B-1----:R-:W-:Y:S02]  /*a120*/  HFMA2 R12, -RZ, RZ, 0, 5.9604644775390625e-08 ;  /* 0x00000001ff0c7431 */ /* 0x002fe400000001ff */
[----:B------:R-:W-:Y:S02]  /*a130*/  IMAD.MOV.U32 R8, RZ, RZ, 0x192 ;  /* 0x00000192ff087424 */ /* 0x000fe400078e00ff */
[----:B------:R-:W-:Y:S01]  /*a140*/  IMAD.MOV.U32 R13, RZ, RZ, RZ ;  /* 0x000000ffff0d7224 */ /* 0x000fe200078e00ff */
[----:B------:R-:W1:Y:S01]  /*a150*/  LDCU.64 UR6, c[0x4][0x78] ;  /* 0x01000f00ff0677ac */ /* 0x000e620008000a00 */
[----:B------:R-:W3:Y:S01]  /*a160*/  LDC.64 R2, c[0x4][R3] ;  /* 0x0100000003027b82 */ /* 0x000ee20000000a00 */
[----:B------:R-:W2:Y:S01]  /*a170*/  LDCU.64 UR4, c[0x4][0x10] ;  /* 0x01000200ff0477ac */ /* 0x000ea20008000a00 */
[----:B-----5:R-:W-:Y:S01]  /*a180*/  MOV R5, UR9 ;  /* 0x0000000900057c02 */ /* 0x020fe20008000f00 */
[----:B------:R-:W-:Y:S01]  /*a190*/  IMAD.U32 R4, RZ, RZ, UR8 ;  /* 0x00000008ff047e24 */ /* 0x000fe2000f8e00ff */
[----:B-1----:R-:W-:Y:S01]  /*a1a0*/  MOV R7, UR7 ;  /* 0x0000000700077c02 */ /* 0x002fe20008000f00 */
[----:B------:R-:W-:Y:S01]  /*a1b0*/  IMAD.U32 R6, RZ, RZ, UR6 ;  /* 0x00000006ff067e24 */ /* 0x000fe2000f8e00ff */
[----:B--2---:R-:W-:Y:S01]  /*a1c0*/  MOV R11, UR5 ;  /* 0x00000005000b7c02 */ /* 0x004fe20008000f00 */
[----:B------:R-:W-:Y:S02]  /*a1d0*/  IMAD.U32 R10, RZ, RZ, UR4 ;  /* 0x00000004ff0a7e24 */ /* 0x000fe4000f8e00ff */
[----:B------:R-:W-:Y:S07]  /*a1e0*/  LEPC R20, `(.L_x_154) ;  /* 0x000000001014794e */ /* 0x000fee0000000000 */
[----:B---34-:R-:W-:Y:S05]  /*a1f0*/  CALL.ABS.NOINC R2 ;  /* 0x0000000002007343 */ /* 0x018fea0003c00000 */
.L_x_154:
        /* <DEDUP_REMOVED lines=9> */
[----:B-1-3--:R-:W1:Y:S01]  /*a290*/  LDTM.x16 R4, tmem[UR4+0x40] ;  /* 0x00004004000479ee */ /* 0x00ae620008240000 */
        /* <DEDUP_REMOVED lines=20> */
[----:B--2---:R-:W-:Y:S01]  /*a3e0*/  LOP3.LUT R18, R40, 0xffffe000, RZ, 0xc0, !PT ;  /* 0xffffe00028127812 */ /* 0x004fe200078ec0ff */
        /* <DEDUP_REMOVED lines=18> */
[----:B------:R1:W-:Y:S01]  /*a510*/  STS.128 [R69], R28 ;  /* 0x0000001c45007388 */ /* 0x0003e20000000c00 */
        /* <DEDUP_REMOVED lines=37> */
[----:B--2---:R-:W2:Y:S02]  /*a770*/  FENCE.VIEW.ASYNC.S ;  /* 0x00000000000073c6 */ /* 0x004ea40000000000 */
[----:B--2---:R-:W-:Y:S06]  /*a780*/  BAR.SYNC.DEFER_BLOCKING 0x1, 0x80 ;  /* 0x0042000000007b1d */ /* 0x004fec0000010000 */
[----:B------:R-:W-:Y:S05]  /*a790*/  @P0 BRA `(.L_x_156) ;  /* 0x0000000000300947 */ /* 0x000fea0003800000 */
[----:B------:R-:W-:Y:S02]  /*a7a0*/  UIADD3 UR4, UPT, UPT, UR43, 0x200, URZ ;  /* 0x000002002b047890 */ /* 0x000fe4000fffe0ff */
[----:B------:R-:W-:Y:S01]  /*a7b0*/  UIADD3 UR9, UPT, UPT, UR49, 0x40, URZ ;  /* 0x0000004031097890 */ /* 0x000fe2000fffe0ff */
[----:B------:R-:W-:Y:S01]  /*a7c0*/  UMOV UR10, UR50 ;  /* 0x00000032000a7c82 */ /* 0x000fe20008000000 */
[----:B------:R-:W-:Y:S02]  /*a7d0*/  UMOV UR11, UR60 ;  /* 0x0000003c000b7c82 */ /* 0x000fe40008000000 */
[----:B------:R-:W-:Y:S01]  /*a7e0*/  MOV R61, UR4 ;  /* 0x00000004003d7c02 */ /* 0x000fe20008000f00 */
[----:B------:R-:W-:Y:S03]  /*a7f0*/  UIADD3 UR4, UP0, UPT, UR52, 0x680, URZ ;  /* 0x0000068034047890 */ /* 0x000fe6000ff1e0ff */
[----:B------:R-:W-:Y:S01]  /*a800*/  R2UR UR8, R61 ;  /* 0x000000003d0872ca */ /* 0x000fe200000e0000 */
[----:B------:R-:W-:Y:S11]  /*a810*/  UIADD3.X UR5, UPT, UPT, URZ, UR53, URZ, UP0, !UPT ;  /* 0x00000035ff057290 */ /* 0x000ff600087fe4ff */
[----:B------:R-:W-:Y:S01]  /*a820*/  @!UPT UIADD3 URZ, UPT, UPT, URZ, URZ, URZ ;  /* 0x000000fffffff290 */ /* 0x000fe2000fffe0ff */
[----:B------:R2:W-:Y:S01]  /*a830*/  UTMASTG.3D [UR8], [UR4] ;  /* 0x00000008040073b5 */ /* 0x0005e20008010000 */
[----:B------:R0:W-:Y:S01]  /*a840*/  UTMACMDFLUSH ;  /* 0x00000000000079b7 */ /* 0x0001e20000000000 */
[----:B--2---:R-:W-:Y:S04]  /*a850*/  DEPBAR.LE SB0, 0x1 ;  /* 0x000080400000791a */ /* 0x004fe80000000000 */
.L_x_156:
[----:B------:R-:W-:Y:S05]  /*a860*/  BSYNC.RECONVERGENT B0 ;  /* 0x0000000000007941 */ /* 0x000fea0003800200 */
.L_x_155:
[----:B------:R-:W-:Y:S01]  /*a870*/  BAR.SYNC.DEFER_BLOCKING 0x1, 0x80 ;  /* 0x0042000000007b1d */ /* 0x000fe20000010000 */
[----:B------:R-:W-:Y:S04]  /*a880*/  UIADD3 UR4, UPT, UPT, UR46, 0x1, URZ ;  /* 0x000000012e047890 */ /* 0x000fe8000fffe0ff */
[----:B------:R-:W-:Y:S04]  /*a890*/  UISETP.NE.AND UP0, UPT, UR4, 0x4, UPT ;  /* 0x000000040400788c */ /* 0x000fe8000bf05270 */
[----:B------:R-:W-:Y:S01]  /*a8a0*/  USEL UR45, UR4, URZ, UP0 ;  /* 0x000000ff042d7287 */ /* 0x000fe20008000000 */
[----:B------:R2:W-:Y:S01]  /*a8b0*/  @P6 SYNCS.ARRIVE.TRANS64.RED.A1T0 RZ, [R21+URZ], RZ ;  /* 0x000000ff15ff69a7 */ /* 0x0005e200081004ff */
[----:B------:R-:W-:Y:S01]  /*a8c0*/  BSSY B1, `(.L_x_157) ;  /* 0x000001c000017945 */ /* 0x000fe20003800000 */
[----:B------:R-:W3:Y:S02]  /*a8d0*/  @P6 SYNCS.PHASECHK.TRANS64.TRYWAIT P0, [R0+URZ+0x20], R2 ;  /* 0x00002002000065a7 */ /* 0x000ee400080011ff */
[----:B---3--:R-:W-:Y:S01]  /*a8e0*/  @P6 SEL R75, RZ, 0x1, !P0 ;  /* 0x00000001ff4b6807 */ /* 0x008fe20004000000 */
[----:B--2---:R-:W-:Y:S06]  /*a8f0*/  @!P6 BRA `(.L_x_158) ;  /* 0x000000000060e947 */ /* 0x004fec0003800000 */
        /* <DEDUP_REMOVED lines=12> */
.L_x_160:
[----:B------:R-:W-:Y:S05]  /*a9c0*/  BSYNC B0 ;  /* 0x0000000000007941 */ /* 0x000fea0003800000 */
.L_x_159:
[----:B------:R-:W-:Y:S01]  /*a9d0*/  ISETP.NE.AND P0, PT, R76, RZ, PT ;  /* 0x000000ff4c00720c */ /* 0x000fe20003f05270 */
[----:B------:R-:W-:Y:S11]  /*a9e0*/  VIADD R26, R26, 0x1 ;  /* 0x000000011a1a7836 */ /* 0x000ff60000000000 */
[----:B------:R-:W-:Y:S01]  /*a9f0*/  @!UPT UIADD3 URZ, UPT, UPT, URZ, URZ, URZ ;  /* 0x000000fffffff290 */ /* 0x000fe2000fffe0ff */
[----:B------:R2:W3:Y:S04]  /*aa00*/  @P0 LDS.128 R44, [R5] ;  /* 0x00000000052c0984 */ /* 0x0004e80000000c00 */
[----:B------:R2:W4:Y:S04]  /*aa10*/  @P0 LDS.128 R40, [R4+0x10] ;  /* 0x0000100004280984 */ /* 0x0005280000000c00 */
[----:B------:R2:W2:Y:S04]  /*aa20*/  @P0 LDS.128 R32, [R3+0x20] ;  /* 0x0000200003200984 */ /* 0x0004a80000000c00 */
[----:B------:R2:W2:Y:S01]  /*aa30*/  @P0 LDS.128 R36, [R2+0x30] ;  /* 0x0000300002240984 */ /* 0x0004a20000000c00 */
[C---:B------:R-:W-:Y:S04]  /*aa40*/  ISETP.NE.AND P0, PT, R26.reuse, 0x4, PT ;  /* 0x000000041a00780c */ /* 0x040fe80003f05270 */
[----:B-1----:R-:W-:Y:S02]  /*aa50*/  SEL R0, RZ, 0x1, P0 ;  /* 0x00000001ff007807 */ /* 0x002fe40000000000 */
[----:B------:R-:W-:Y:S02]  /*aa60*/  SEL R26, R26, RZ, P0 ;  /* 0x000000ff1a1a7207 */ /* 0x000fe40000000000 */
[----:B------:R-:W-:Y:S02]  /*aa70*/  LOP3.LUT R77, R77, R0, RZ, 0x3c, !PT ;  /* 0x000000004d4d7212 */ /* 0x000fe400078e3cff */
.L_x_158:
[----:B------:R-:W-:Y:S05]  /*aa80*/  BSYNC B1 ;  /* 0x0000000000017941 */ /* 0x000fea0003800000 */
.L_x_157:
[----:B------:R-:W-:Y:S05]  /*aa90*/  VIADD R0, R25, 0x50 ;  /* 0x0000005019007836 */ /* 0x000fea0000000000 */
[----:B------:R-:W-:Y:S04]  /*aaa0*/  SHF.R.U32.HI R0, RZ, 0x15, R0 ;  /* 0x00000015ff007819 */ /* 0x000fe80000011600 */
[----:B------:R-:W-:Y:S11]  /*aab0*/  LOP3.LUT P0, RZ, R0, 0x3, R57, 0x48, !PT ;  /* 0x0000000300ff7812 */ /* 0x000ff60007804839 */
[----:B------:R-:W-:Y:S02]  /*aac0*/  @!UPT UIADD3 URZ, UPT, UPT, URZ, URZ, URZ ;  /* 0x000000fffffff290 */ /* 0x000fe4000fffe0ff */
[----:B------:R-:W-:Y:S05]  /*aad0*/  @!P0 BRA `(.L_x_162) ;  /* 0x0000000000408947 */ /* 0x000fea0003800000 */
[----:B------:R-:W5:Y:S01]  /*aae0*/  LDCU.64 UR8, c[0x4][0x70] ;  /* 0x01000e00ff0877ac */ /* 0x000f620008000a00 */
[----:B--2---:R-:W-:Y:S01]  /*aaf0*/  MOV R3, 0x0 ;  /* 0x0000000000037802 */ /* 0x004fe20000000f00 */
[----:B-1----:R-:W-:Y:S02]  /*ab00*/  HFMA2 R12, -RZ, RZ, 0, 5.9604644775390625e-08 ;  /* 0x00000001ff0c7431 */ /* 0x002fe400000001ff */
[----:B------:R-:W-:Y:S02]  /*ab10*/  IMAD.MOV.U32 R8, RZ, RZ, 0x192 ;  /* 0x00000192ff087424 */ /* 0x000fe400078e00ff */
[----:B------:R-:W-:Y:S01]  /*ab20*/  IMAD.MOV.U32 R13, RZ, RZ, RZ ;  /* 0x000000ffff0d7224 */ /* 0x000fe200078e00ff */
[----:B------:R-:W1:Y:S01]  /*ab30*/  LDCU.64 UR6, c[0x4][0x78] ;  /* 0x01000f00ff0677ac */ /* 0x000e620008000a00 */
[----:B------:R-:W2:Y:S01]  /*ab40*/  LDC.64 R2, c[0x4][R3] ;  /* 0x0100000003027b82 */ /* 0x000ea20000000a00 */
[----:B------:R-:W3:Y:S01]  /*ab50*/  LDCU.64 UR4, c[0x4][0x10] ;  /* 0x01000200ff0477ac */ /* 0x000ee20008000a00 */
[----:B-----5:R-:W-:Y:S01]  /*ab60*/  MOV R5, UR9 ;  /* 0x0000000900057c02 */ /* 0x020fe20008000f00 */
[----:B------:R-:W-:Y:S01]  /*ab70*/  IMAD.U32 R4, RZ, RZ, UR8 ;  /* 0x00000008ff047e24 */ /* 0x000fe2000f8e00ff */
[----:B-1----:R-:W-:Y:S01]  /*ab80*/  MOV R7, UR7 ;  /* 0x0000000700077c02 */ /* 0x002fe20008000f00 */
[----:B------:R-:W-:Y:S01]  /*ab90*/  IMAD.U32 R6, RZ, RZ, UR6 ;  /* 0x00000006ff067e24 */ /* 0x000fe2000f8e00ff */
[----:B---3--:R-:W-:Y:S01]  /*aba0*/  MOV R11, UR5 ;  /* 0x00000005000b7c02 */ /* 0x008fe20008000f00 */
[----:B------:R-:W-:Y:S02]  /*abb0*/  IMAD.U32 R10, RZ, RZ, UR4 ;  /* 0x00000004ff0a7e24 */ /* 0x000fe4000f8e00ff */
[----:B------:R-:W-:Y:S07]  /*abc0*/  LEPC R20, `(.L_x_162) ;  /* 0x000000001014794e */ /* 0x000fee0000000000 */
[----:B--2-4-:R-:W-:Y:S05]  /*abd0*/  CALL.ABS.NOINC R2 ;  /* 0x0000000002007343 */ /* 0x014fea0003c00000 */
.L_x_162:
[----:B------:R-:W-:Y:S01]  /*abe0*/  ISETP.NE.AND P6, PT, R73, RZ, PT ;  /* 0x000000ff4900720c */ /* 0x000fe20003fc5270 */
[----:B------:R-:W-:Y:S05]  /*abf0*/  WARPSYNC.ALL ;  /* 0x0000000000007948 */ /* 0x000fea0003800000 */
[----:B------:R-:W-:Y:S01]  /*ac00*/  R2UR UR4, R25 ;  /* 0x00000000190472ca */ /* 0x000fe200000e0000 */
[----:B------:R-:W-:Y:S01]  /*ac10*/  IMAD.U32 R0, RZ, RZ, UR45 ;  /* 0x0000002dff007e24 */ /* 0x000fe2000f8e00ff */
[----:B------:R-:W-:Y:S01]  /*ac20*/  R2UR UR5, R60 ;  /* 0x000000003c0572ca */ /* 0x000fe200000e0000 */
[----:B------:R-:W-:Y:S01]  /*ac30*/  BSSY.RECONVERGENT B0, `(.L_x_163) ;  /* 0x000005e000007945 */ /* 0x000fe20003800200 */
[----:B---3--:R-:W-:Y:S02]  /*ac40*/  LOP3.LUT R20, R44, 0xffffe000, RZ, 0xc0, !PT ;  /* 0xffffe0002c147812 */ /* 0x008fe400078ec0ff */
[----:B------:R-:W-:Y:S02]  /*ac50*/  ISETP.NE.AND P0, PT, R71, RZ, PT ;  /* 0x000000ff4700720c */ /* 0x000fe40003f05270 */
[----:B------:R-:W-:Y:S05]  /*ac60*/  @P6 LEA R0, R0, UR43, 0x3 ;  /* 0x0000002b00006c11 */ /* 0x000fea000f8e18ff */
[----:B-12---:R-:W1:Y:S01]  /*ac70*/  LDTM.x16 R4, tmem[UR4+0x50] ;  /* 0x00005004000479ee */ /* 0x006e620008240000 */
        /* <DEDUP_REMOVED lines=20> */
[----:B----4-:R-:W-:Y:S01]  /*adc0*/  LOP3.LUT R18, R40, 0xffffe000, RZ, 0xc0, !PT ;  /* 0xffffe00028127812 */ /* 0x010fe200078ec0ff */
        /* <DEDUP_REMOVED lines=67> */
[----:B--2---:R-:W-:Y:S04]  /*b200*/  DEPBAR.LE SB0, 0x1 ;  /* 0x000080400000791a */ /* 0x004fe80000000000 */
.L_x_164:
[----:B------:R-:W-:Y:S05]  /*b210*/  BSYNC.RECONVERGENT B0 ;  /* 0x0000000000007941 */ /* 0x000fea0003800200 */
.L_x_163:
        /* <DEDUP_REMOVED lines=21> */
.L_x_168:
[----:B------:R-:W-:Y:S05]  /*b370*/  BSYNC B0 ;  /* 0x0000000000007941 */ /* 0x000fea0003800000 */
.L_x_167:
        /* <DEDUP_REMOVED lines=11> */
.L_x_166:
[----:B------:R-:W-:Y:S05]  /*b430*/  BSYNC B1 ;  /* 0x0000000000017941 */ /* 0x000fea0003800000 */
.L_x_165:
        /* <DEDUP_REMOVED lines=21> */
.L_x_170:
        /* <DEDUP_REMOVED lines=99> */
.L_x_172:
[----:B------:R-:W-:Y:S05]  /*bbc0*/  BSYNC.RECONVERGENT B0 ;  /* 0x0000000000007941 */ /* 0x000fea0003800200 */
.L_x_171:
        /* <DEDUP_REMOVED lines=21> */
.L_x_176:
[----:B------:R-:W-:Y:S05]  /*bd20*/  BSYNC B0 ;  /* 0x0000000000007941 */ /* 0x000fea0003800000 */
.L_x_175:
[----:B------:R-:W-:Y:S11]  /*bd30*/  ISETP.NE.AND P0, PT, R76, RZ, PT ;  /* 0x000000ff4c00720c */ /* 0x000ff60003f05270 */
[----:B------:R-:W-:Y:S02]  /*bd40*/  @!UPT UIADD3 URZ, UPT, UPT, URZ, URZ, URZ ;  /* 0x000000fffffff290 */ /* 0x000fe4000fffe0ff */
[----:B------:R2:W3:Y:S04]  /*bd50*/  @P0 LDS.128 R44, [R4] ;  /* 0x00000000042c0984 */ /* 0x0004e80000000c00 */
[----:B------:R2:W4:Y:S04]  /*bd60*/  @P0 LDS.128 R40, [R3+0x10] ;  /* 0x0000100003280984 */ /* 0x0005280000000c00 */
[----:B------:R2:W1:Y:S04]  /*bd70*/  @P0 LDS.128 R32, [R2+0x20] ;  /* 0x0000200002200984 */ /* 0x0004680000000c00 */
[----:B------:R2:W1:Y:S02]  /*bd80*/  @P0 LDS.128 R36, [R26+0x30] ;  /* 0x000030001a240984 */ /* 0x0004640000000c00 */
.L_x_174:
[----:B------:R-:W-:Y:S05]  /*bd90*/  BSYNC B1 ;  /* 0x0000000000017941 */ /* 0x000fea0003800000 */
.L_x_173:
[----:B-1----:R-:W-:Y:S05]  /*bda0*/  VIADD R0, R25, 0x70 ;  /* 0x0000007019007836 */ /* 0x002fea0000000000 */
[----:B------:R-:W-:Y:S04]  /*bdb0*/  SHF.R.U32.HI R0, RZ, 0x15, R0 ;  /* 0x00000015ff007819 */ /* 0x000fe80000011600 */
[----:B------:R-:W-:Y:S11]  /*bdc0*/  LOP3.LUT P0, RZ, R0, 0x3, R57, 0x48, !PT ;  /* 0x0000000300ff7812 */ /* 0x000ff60007804839 */
[----:B------:R-:W-:Y:S02]  /*bdd0*/  @!UPT UIADD3 URZ, UPT, UPT, URZ, URZ, URZ ;  /* 0x000000fffffff290 */ /* 0x000fe4000fffe0ff */
[----:B------:R-:W-:Y:S05]  /*bde0*/  @!P0 BRA `(.L_x_178) ;  /* 0x0000000000408947 */ /* 0x000fea0003800000 */
[----:B------:R-:W1:Y:S01]  /*bdf0*/  LDCU.64 UR8, c[0x4][0x70] ;  /* 0x01000e00ff0877ac */ /* 0x000e620008000a00 */
[----:B--2---:R-:W-:Y:S01]  /*be00*/  MOV R3, 0x0 ;  /* 0x0000000000037802 */ /* 0x004fe20000000f00 */
[----:B------:R-:W-:Y:S02]  /*be10*/  HFMA2 R12, -RZ, RZ, 0, 5.9604644775390625e-08 ;  /* 0x00000001ff0c7431 */ /* 0x000fe400000001ff */
[----:B------:R-:W-:Y:S02]  /*be20*/  IMAD.MOV.U32 R8, RZ, RZ, 0x192 ;  /* 0x00000192ff087424 */ /* 0x000fe400078e00ff */
[----:B------:R-:W-:Y:S01]  /*be30*/  IMAD.MOV.U32 R13, RZ, RZ, RZ ;  /* 0x000000ffff0d7224 */ /* 0x000fe200078e00ff */
[----:B------:R-:W2:Y:S01]  /*be40*/  LDCU.64 UR6, c[0x4][0x78] ;  /* 0x01000f00ff0677ac */ /* 0x000ea20008000a00 */
[----:B------:R-:W3:Y:S01]  /*be50*/  LDC.64 R2, c[0x4][R3] ;  /* 0x0100000003027b82 */ /* 0x000ee20000000a00 */
[----:B------:R-:W5:Y:S01]  /*be60*/  LDCU.64 UR4, c[0x4][0x10] ;  /* 0x01000200ff0477ac */ /* 0x000f620008000a00 */
[----:B-1----:R-:W-:Y:S01]  /*be70*/  MOV R5, UR9 ;  /* 0x0000000900057c02 */ /* 0x002fe20008000f00 */
[----:B------:R-:W-:Y:S01]  /*be80*/  IMAD.U32 R4, RZ, RZ, UR8 ;  /* 0x00000008ff047e24 */ /* 0x000fe2000f8e00ff */
[----:B--2---:R-:W-:Y:S01]  /*be90*/  MOV R7, UR7 ;  /* 0x0000000700077c02 */ /* 0x004fe20008000f00 */
[----:B------:R-:W-:Y:S01]  /*bea0*/  IMAD.U32 R6, RZ, RZ, UR6 ;  /* 0x00000006ff067e24 */ /* 0x000fe2000f8e00ff */
[----:B-----5:R-:W-:Y:S01]  /*beb0*/  MOV R11, UR5 ;  /* 0x00000005000b7c02 */ /* 0x020fe20008000f00 */
[----:B------:R-:W-:Y:S02]  /*bec0*/  IMAD.U32 R10, RZ, RZ, UR4 ;  /* 0x00000004ff0a7e24 */ /* 0x000fe4000f8e00ff */
[----:B------:R-:W-:Y:S07]  /*bed0*/  LEPC R20, `(.L_x_178) ;  /* 0x000000001014794e */ /* 0x000fee0000000000 */
[----:B---34-:R-:W-:Y:S05]  /*bee0*/  CALL.ABS.NOINC R2 ;  /* 0x0000000002007343 */ /* 0x018fea0003c00000 */
.L_x_178:
[----:B------:R-:W-:Y:S01]  /*bef0*/  ISETP.NE.AND P0, PT, R71, RZ, PT ;  /* 0x000000ff4700720c */ /* 0x000fe20003f05270 */
[----:B------:R-:W-:Y:S05]  /*bf00*/  WARPSYNC.ALL ;  /* 0x0000000000007948 */ /* 0x000fea0003800000 */
[----:B------:R-:W-:Y:S01]  /*bf10*/  R2UR UR4, R25 ;  /* 0x00000000190472ca */ /* 0x000fe200000e0000 */
[----:B------:R-:W-:Y:S01]  /*bf20*/  VIADD R74, R74, 0xb0 ;  /* 0x000000b04a4a7836 */ /* 0x000fe20000000000 */
[----:B---3--:R-:W-:Y:S01]  /*bf30*/  LOP3.LUT R0, R44, 0xffffe000, RZ, 0xc0, !PT ;  /* 0xffffe0002c007812 */ /* 0x008fe200078ec0ff */
[----:B------:R-:W-:Y:S01]  /*bf40*/  BSSY.RECONVERGENT B0, `(.L_x_179) ;  /* 0x0000059000007945 */ /* 0x000fe20003800200 */
[----:B--2---:R-:W-:Y:S02]  /*bf50*/  LOP3.LUT R2, R45, 0xffffe000, RZ, 0xc0, !PT ;  /* 0xffffe0002d027812 */ /* 0x004fe400078ec0ff */
[----:B------:R-:W-:Y:S02]  /*bf60*/  LOP3.LUT R3, R46, 0xffffe000, RZ, 0xc0, !PT ;  /* 0xffffe0002e037812 */ /* 0x000fe400078ec0ff */
[----:B------:R-:W-:Y:S02]  /*bf70*/  LOP3.LUT R20, R47, 0xffffe000, RZ, 0xc0, !PT ;  /* 0xffffe0002f147812 */ /* 0x000fe400078ec0ff */
[----:B----4-:R-:W-:Y:S02]  /*bf80*/  LOP3.LUT R21, R40, 0xffffe000, RZ, 0xc0, !PT ;  /* 0xffffe00028157812 */ /* 0x010fe400078ec0ff */
[----:B------:R-:W-:Y:S01]  /*bf90*/  LOP3.LUT R25, R41, 0xffffe000, RZ, 0xc0, !PT ;  /* 0xffffe00029197812 */ /* 0x000fe200078ec0ff */
[----:B------:R-:W1:Y:S01]  /*bfa0*/  LDTM.x16 R4, tmem[UR4+0x70] ;  /* 0x00007004000479ee */ /* 0x000e620008240000 */
[----:B------:R-:W-:Y:S01]  /*bfb0*/  LOP3.LUT R26, R42, 0xffffe000, RZ, 0xc0, !PT ;  /* 0xffffe0002a1a7812 */ /* 0x000fe200078ec0ff */
[----:B------:R-:W-:Y:S01]  /*bfc0*/  NOP ;  /* 0x0000000000007918 */ /* 0x000fe20000000000 */
[----:B------:R-:W-:Y:S02]  /*bfd0*/  LOP3.LUT R28, R43, 0xffffe000, RZ, 0xc0, !PT ;  /* 0xffffe0002b1c7812 */ /* 0x000fe400078ec0ff */
[----:B------:R-:W-:Y:S02]  /*bfe0*/  LOP3.LUT R74, R74, 0xfefffff8, RZ, 0xc0, !PT ;  /* 0xfefffff84a4a7812 */ /* 0x000fe400078ec0ff */
[----:B------:R-:W-:Y:S02]  /*bff0*/  LOP3.LUT R29, R32, 0xffffe000, RZ, 0xc0, !PT ;  /* 0xffffe000201d7812 */ /* 0x000fe400078ec0ff */
[----:B------:R-:W-:Y:S01]  /*c000*/  LOP3.LUT R30, R33, 0xffffe000, RZ, 0xc0, !PT ;  /* 0xffffe000211e7812 */ /* 0x000fe200078ec0ff */
[----:B-1----:R1:W-:Y:S01]  /*c010*/  SYNCS.ARRIVE.TRANS64.RED.A1T0 RZ, [R74+URZ], RZ ;  /* 0x000000ff4aff79a7 */ /* 0x0023e200081004ff */
[----:B------:R-:W-:Y:S02]  /*c020*/  LOP3.LUT R31, R34, 0xffffe000, RZ, 0xc0, !PT ;  /* 0xffffe000221f7812 */ /* 0x000fe400078ec0ff */
[----:B------:R-:W-:Y:S02]  /*c030*/  LOP3.LUT R32, R35, 0xffffe000, RZ, 0xc0, !PT ;  /* 0xffffe00023207812 */ /* 0x000fe400078ec0ff */
[----:B------:R-:W-:Y:S02]  /*c040*/  LOP3.LUT R33, R36, 0xffffe000, RZ, 0xc0, !PT ;  /* 0xffffe00024217812 */ /* 0x000fe400078ec0ff */
[----:B------:R-:W-:Y:S02]  /*c050*/  LOP3.LUT R34, R37, 0xffffe000, RZ, 0xc0, !PT ;  /* 0xffffe00025227812 */ /* 0x000fe400078ec0ff */
[----:B------:R-:W-:Y:S02]  /*c060*/  LOP3.LUT R35, R38, 0xffffe000, RZ, 0xc0, !PT ;  /* 0xffffe00026237812 */ /* 0x000fe400078ec0ff */
[----:B------:R-:W-:Y:S01]  /*c070*/  LOP3.LUT R36, R39, 0xffffe000, RZ, 0xc0, !PT ;  /* 0xffffe00027247812 */ /* 0x000fe200078ec0ff */
[C---:B------:R-:W-:Y:S01]  /*c080*/  FMUL R4, R24.reuse, R4 ;  /* 0x0000000418047220 */ /* 0x040fe20000400000 */
[C---:B------:R-:W-:Y:S01]  /*c090*/  FMUL R5, R24.reuse, R5 ;  /* 0x0000000518057220 */ /* 0x040fe20000400000 */
[C---:B------:R-:W-:Y:S01]  /*c0a0*/  FMUL R6, R24.reuse, R6 ;  /* 0x0000000618067220 */ /* 0x040fe20000400000 */
[C---:B------:R-:W-:Y:S01]  /*c0b0*/  FMUL R7, R24.reuse, R7 ;  /* 0x0000000718077220 */ /* 0x040fe20000400000 */
[C---:B------:R-:W-:Y:S01]  /*c0c0*/  FFMA R4, R27.reuse, R0, R4 ;  /* 0x000000001b047223 */ /* 0x040fe20000000004 */
[C---:B------:R-:W-:Y:S01]  /*c0d0*/  FFMA R5, R27.reuse, R2, R5 ;  /* 0x000000021b057223 */ /* 0x040fe20000000005 */
[C---:B------:R-:W-:Y:S01]  /*c0e0*/  FFMA R6, R27.reuse, R3, R6 ;  /* 0x000000031b067223 */ /* 0x040fe20000000006 */
[C---:B------:R-:W-:Y:S01]  /*c0f0*/  FFMA R7, R27.reuse, R20, R7 ;  /* 0x000000141b077223 */ /* 0x040fe20000000007 */
[C---:B------:R-:W-:Y:S01]  /*c100*/  FMUL R8, R24.reuse, R8 ;  /* 0x0000000818087220 */ /* 0x040fe20000400000 */
[C---:B------:R-:W-:Y:S01]  /*c110*/  FMUL R9, R24.reuse, R9 ;  /* 0x0000000918097220 */ /* 0x040fe20000400000 */
[C---:B------:R-:W-:Y:S01]  /*c120*/  FMUL R10, R24.reuse, R10 ;  /* 0x0000000a180a7220 */ /* 0x040fe20000400000 */
[C---:B------:R-:W-:Y:S01]  /*c130*/  FMUL R11, R24.reuse, R11 ;  /* 0x0000000b180b7220 */ /* 0x040fe20000400000 */
[----:B------:R-:W-:Y:S01]  /*c140*/  F2FP.TF32.F32.PACK_B R4, R4 ;  /* 0x00000004ff04723e */ /* 0x000fe200024050ff */
[C---:B------:R-:W-:Y:S01]  /*c150*/  FFMA R8, R27.reuse, R21, R8 ;  /* 0x000000151b087223 */ /* 0x040fe20000000008 */
[----:B------:R-:W-:Y:S01]  /*c160*/  F2FP.TF32.F32.PACK_B R5, R5 ;  /* 0x00000005ff05723e */ /* 0x000fe200024050ff */
[C---:B------:R-:W-:Y:S01]  /*c170*/  FFMA R9, R27.reuse, R25, R9 ;  /* 0x000000191b097223 */ /* 0x040fe20000000009 */
[----:B------:R-:W-:Y:S01]  /*c180*/  F2FP.TF32.F32.PACK_B R6, R6 ;  /* 0x00000006ff06723e */ /* 0x000fe200024050ff */
[C---:B------:R-:W-:Y:S01]  /*c190*/  FFMA R10, R27.reuse, R26, R10 ;  /* 0x0000001a1b0a7223 */ /* 0x040fe2000000000a */
[----:B------:R-:W-:Y:S01]  /*c1a0*/  F2FP.TF32.F32.PACK_B R7, R7 ;  /* 0x00000007ff07723e */ /* 0x000fe200024050ff */
[C---:B------:R-:W-:Y:S01]  /*c1b0*/  FFMA R11, R27.reuse, R28, R11 ;  /* 0x0000001c1b0b7223 */ /* 0x040fe2000000000b */
[C---:B------:R-:W-:Y:S01]  /*c1c0*/  FMUL R12, R24.reuse, R12 ;  /* 0x0000000c180c7220 */ /* 0x040fe20000400000 */
[----:B------:R-:W-:Y:S01]  /*c1d0*/  F2FP.TF32.F32.PACK_B R8, R8 ;  /* 0x00000008ff08723e */ /* 0x000fe200024050ff */
[C---:B------:R-:W-:Y:S01]  /*c1e0*/  FMUL R13, R24.reuse, R13 ;  /* 0x0000000d180d7220 */ /* 0x040fe20000400000 */
[----:B------:R1:W-:Y:S01]  /*c1f0*/  STS.128 [R69+0x6000], R4 ;  /* 0x0060000445007388 */ /* 0x0003e20000000c00 */
        /* <DEDUP_REMOVED lines=8> */
[C---:B------:R-:W-:Y:S01]  /*c280*/  FFMA R15, R27.reuse, R32, R15 ;  /* 0x000000201b0f7223 */ /* 0x040fe2000000000f */
[C---:B------:R-:W-:Y:S01]  /*c290*/  FMUL R16, R24.reuse, R16 ;  /* 0x0000001018107220 */ /* 0x040fe20000400000 */
[----:B------:R-:W-:Y:S01]  /*c2a0*/  F2FP.TF32.F32.PACK_B R12, R12 ;  /* 0x0000000cff0c723e */ /* 0x000fe200024050ff */
[----:B------:R1:W-:Y:S01]  /*c2b0*/  STS.128 [R68+0x6010], R8 ;  /* 0x0060100844007388 */ /* 0x0003e20000000c00 */
[C---:B------:R-:W-:Y:S01]  /*c2c0*/  FMUL R17, R24.reuse, R17 ;  /* 0x0000001118117220 */ /* 0x040fe20000400000 */
[C---:B------:R-:W-:Y:S01]  /*c2d0*/  FMUL R18, R24.reuse, R18 ;  /* 0x0000001218127220 */ /* 0x040fe20000400000 */
[----:B------:R-:W-:Y:S01]  /*c2e0*/  FMUL R19, R24, R19 ;  /* 0x0000001318137220 */ /* 0x000fe20000400000 */
[----:B------:R-:W-:Y:S01]  /*c2f0*/  F2FP.TF32.F32.PACK_B R13, R13 ;  /* 0x0000000dff0d723e */ /* 0x000fe200024050ff */
[C---:B------:R-:W-:Y:S01]  /*c300*/  FFMA R16, R27.reuse, R33, R16 ;  /* 0x000000211b107223 */ /* 0x040fe20000000010 */
[----:B------:R-:W-:Y:S01]  /*c310*/  F2FP.TF32.F32.PACK_B R14, R14 ;  /* 0x0000000eff0e723e */ /* 0x000fe200024050ff */
[C---:B------:R-:W-:Y:S01]  /*c320*/  FFMA R17, R27.reuse, R34, R17 ;  /* 0x000000221b117223 */ /* 0x040fe20000000011 */
[----:B------:R-:W-:Y:S01]  /*c330*/  F2FP.TF32.F32.PACK_B R15, R15 ;  /* 0x0000000fff0f723e */ /* 0x000fe200024050ff */
[C---:B------:R-:W-:Y:S01]  /*c340*/  FFMA R18, R27.reuse, R35, R18 ;  /* 0x000000231b127223 */ /* 0x040fe20000000012 */
[----:B------:R-:W-:Y:S01]  /*c350*/  FFMA R19, R27, R36, R19 ;  /* 0x000000241b137223 */ /* 0x000fe20000000013 */
[----:B------:R-:W-:Y:S02]  /*c360*/  F2FP.TF32.F32.PACK_B R16, R16 ;  /* 0x00000010ff10723e */ /* 0x000fe400024050ff */
[----:B------:R1:W-:Y:S01]  /*c370*/  STS.128 [R67+0x6020], R12 ;  /* 0x0060200c43007388 */ /* 0x0003e20000000c00 */
[----:B------:R-:W-:Y:S02]  /*c380*/  F2FP.TF32.F32.PACK_B R17, R17 ;  /* 0x00000011ff11723e */ /* 0x000fe400024050ff */
        /* <DEDUP_REMOVED lines=20> */
.L_x_180:
[----:B------:R-:W-:Y:S05]  /*c4d0*/  BSYNC.RECONVERGENT B0 ;  /* 0x0000000000007941 */ /* 0x000fea0003800200 */
.L_x_179:
[----:B------:R-:W-:Y:S01]  /*c4e0*/  BAR.SYNC.DEFER_BLOCKING 0x1, 0x80 ;  /* 0x0042000000007b1d */ /* 0x000fe20000010000 */
[----:B------:R-:W-:Y:S01]  /*c4f0*/  UISETP.NE.AND UP0, UPT, UR47, -0x8, UPT ;  /* 0xfffffff82f00788c */ /* 0x000fe2000bf05270 */
[----:B------:R-:W-:Y:S08]  /*c500*/  IADD3 R22, PT, PT, R22, 0x1, RZ ;  /* 0x0000000116167810 */ /* 0x000ff00007ffe0ff */
[----:B------:R-:W-:Y:S05]  /*c510*/  BRA.U !UP0, `(.L_x_181) ;  /* 0x00000001082c7547 */ /* 0x000fea000b800000 */
[----:B------:R-:W-:Y:S01]  /*c520*/  ISETP.NE.AND P0, PT, R73, RZ, PT ;  /* 0x000000ff4900720c */ /* 0x000fe20003f05270 */
[----:B------:R-:W-:Y:S01]  /*c530*/  IMAD.U32 R2, RZ, RZ, UR46 ;  /* 0x0000002eff027e24 */ /* 0x000fe2000f8e00ff */
[----:B------:R-:W-:Y:S11]  /*c540*/  R2UR UR4, R60 ;  /* 0x000000003c0472ca */ /* 0x000ff600000e0000 */
[----:B------:R-:W-:Y:S02]  /*c550*/  @P0 LEA R2, R2, UR43, 0x3 ;  /* 0x0000002b02020c11 */ /* 0x000fe4000f8e18ff */
[----:B------:R-:W-:Y:S01]  /*c560*/  IMAD.U32 R0, RZ, RZ, UR4 ;  /* 0x00000004ff007e24 */ /* 0x000fe2000f8e00ff */
[----:B------:R-:W-:Y:S02]  /*c570*/  UIADD3 UR4, UPT, UPT, UR46, 0x1, URZ ;  /* 0x000000012e047890 */ /* 0x000fe4000fffe0ff */
[----:B------:R-:W-:Y:S02]  /*c580*/  @P0 VIADD R2, R2, 0x40 ;  /* 0x0000004002020836 */ /* 0x000fe40000000000 */
[----:B------:R-:W-:Y:S03]  /*c590*/  UISETP.NE.AND UP0, UPT, UR4, 0x4, UPT ;  /* 0x000000040400788c */ /* 0x000fe6000bf05270 */
[----:B------:R-:W-:Y:S01]  /*c5a0*/  @P0 PRMT R0, R0, 0x654, R2 ;  /* 0x0000065400000816 */ /* 0x000fe20000000002 */
[----:B------:R-:W-:Y:S03]  /*c5b0*/  USEL UR46, UR4, URZ, UP0 ;  /* 0x000000ff042e7287 */ /* 0x000fe60008000000 */
[----:B------:R2:W-:Y:S09]  /*c5c0*/  @P0 SYNCS.ARRIVE.TRANS64.RED.A1T0 RZ, [R0+URZ], RZ ;  /* 0x000000ff00ff09a7 */ /* 0x0005f200081004ff */
.L_x_181:
[----:B------:R-:W-:Y:S01]  /*c5d0*/  R2UR UR6, R72 ;  /* 0x00000000480672ca */ /* 0x000fe200000e0000 */
[----:B------:R-:W-:Y:S01]  /*c5e0*/  UIADD3 UR47, UPT, UPT, UR47, 0x8, URZ ;  /* 0x000000082f2f7890 */ /* 0x000fe2000fffe0ff */
[----:B------:R-:W-:Y:S01]  /*c5f0*/  R2UR UR5, R58 ;  /* 0x000000003a0572ca */ /* 0x000fe200000e0000 */
[----:B------:R-:W-:Y:S01]  /*c600*/  UMOV UR60, UR63 ;  /* 0x0000003f003c7c82 */ /* 0x000fe20008000000 */
[----:B------:R-:W-:Y:S02]  /*c610*/  R2UR UR4, R59 ;  /* 0x000000003b0472ca */ /* 0x000fe400000e0000 */
[----:B------:R-:W-:Y:S02]  /*c620*/  ISETP.NE.AND P0, PT, R63, 0x2, PT ;  /* 0x000000023f00780c */ /* 0x000fe40003f05270 */
[----:B------:R-:W-:Y:S02]  /*c630*/  ISETP.NE.AND P1, PT, R22, 0x4, PT ;  /* 0x000000041600780c */ /* 0x000fe40003f25270 */
[----:B------:R-:W-:Y:S02]  /*c640*/  SEL R2, RZ, 0x1, P0 ;  /* 0x00000001ff027807 */ /* 0x000fe40000000000 */
[----:B--2---:R-:W-:Y:S01]  /*c650*/  SEL R0, RZ, 0x1, P1 ;  /* 0x00000001ff007807 */ /* 0x004fe20000800000 */
[----:B------:R-:W-:Y:S01]  /*c660*/  UISETP.NE.AND UP0, UPT, UR6, URZ, UPT ;  /* 0x000000ff0600728c */ /* 0x000fe2000bf05270 */
[----:B------:R-:W-:Y:S01]  /*c670*/  LOP3.LUT R65, R65, R2, RZ, 0x3c, !PT ;  /* 0x0000000241417212 */ /* 0x000fe200078e3cff */
[----:B------:R-:W-:Y:S01]  /*c680*/  UIADD3 UR20, UPT, UPT, UR36, UR5, URZ ;  /* 0x0000000524147290 */ /* 0x000fe2000fffe0ff */
[----:B------:R-:W-:Y:S01]  /*c690*/  LOP3.LUT R66, R66, R0, RZ, 0x3c, !PT ;  /* 0x0000000042427212 */ /* 0x000fe200078e3cff */
[----:B------:R-:W-:Y:S01]  /*c6a0*/  UIADD3 UR16, UPT, UPT, UR37, UR4, URZ ;  /* 0x0000000425107290 */ /* 0x000fe2000fffe0ff */
[----:B------:R-:W-:Y:S02]  /*c6b0*/  SEL R63, R63, RZ, P0 ;  /* 0x000000ff3f3f7207 */ /* 0x000fe40000000000 */
[----:B------:R-:W-:Y:S02]  /*c6c0*/  SEL R22, R22, RZ, P1 ;  /* 0x000000ff16167207 */ /* 0x000fe40000800000 */
[----:B------:R-:W-:Y:S07]  /*c6d0*/  BRA.U UP0, `(.L_x_182) ;  /* 0xffffffa500387547 */ /* 0x000fee000b83ffff */
[----:B------:R-:W2:Y:S01]  /*c6e0*/  LDCU.64 UR4, c[0x0][0x888] ;  /* 0x00011100ff0477ac */ /* 0x000ea20008000a00 */
[----:B------:R-:W3:Y:S01]  /*c6f0*/  LDCU.64 UR6, c[0x0][0x890] ;  /* 0x00011200ff0677ac */ /* 0x000ee20008000a00 */
[----:B--2---:R-:W-:Y:S02]  /*c700*/  ISETP.NE.U32.AND P2, PT, RZ, UR4, PT ;  /* 0x00000004ff007c0c */ /* 0x004fe4000bf45070 */
[----:B---3--:R-:W-:Y:S02]  /*c710*/  ISETP.NE.U32.AND P1, PT, RZ, UR6, PT ;  /* 0x00000006ff007c0c */ /* 0x008fe4000bf25070 */
[----:B------:R-:W-:Y:S02]  /*c720*/  ISETP.NE.AND.EX P2, PT, RZ, UR5, PT, P2 ;  /* 0x00000005ff007c0c */ /* 0x000fe4000bf45320 */
[----:B------:R-:W-:-:S13]  /*c730*/  ISETP.NE.AND.EX P0, PT, RZ, UR7, PT, P1 ;  /* 0x00000007ff007c0c */ /* 0x000fda000bf05310 */
[----:B------:R-:W-:Y:S05]  /*c740*/  @P2 BRA P0, `(.L_x_183) ;  /* 0x00000000003c2947 */ /* 0x000fea0000000000 */
[----:B------:R-:W-:-:S13]  /*c750*/  ISETP.NE.AND.EX P1, PT, RZ, UR7, PT, P1 ;  /* 0x00000007ff007c0c */ /* 0x000fda000bf25310 */
[----:B------:R-:W-:Y:S05]  /*c760*/  @P1 BRA `(.L_x_184) ;  /* 0x00000000000c1947 */ /* 0x000fea0003800000 */
[----:B------:R-:W-:-:S13]  /*c770*/  FSETP.NEU.AND P0, PT, R27, RZ, PT ;  /* 0x000000ff1b00720b */ /* 0x000fda0003f0d000 */
[----:B------:R-:W-:Y:S05]  /*c780*/  @!P0 EXIT ;  /* 0x000000000000894d */ /* 0x000fea0003800000 */
[----:B------:R-:W-:Y:S05]  /*c790*/  BRA `(.L_x_183) ;  /* 0x0000000000287947 */ /* 0x000fea0003800000 */
.L_x_184:
[----:B------:R-:W-:Y:S01]  /*c7a0*/  ISETP.NE.AND P0, PT, R62, RZ, PT ;  /* 0x000000ff3e00720c */ /* 0x000fe20003f05270 */
[----:B------:R-:W-:-:S12]  /*c7b0*/  BSSY.RECONVERGENT B0, `(.L_x_183) ;  /* 0x0000008000007945 */ /* 0x000fd80003800200 */
[----:B------:R-:W-:Y:S05]  /*c7c0*/  @P0 BRA `(.L_x_185) ;  /* 0x0000000000100947 */ /* 0x000fea0003800000 */
[----:B------:R-:W-:-:S04]  /*c7d0*/  ISETP.NE.U32.AND P0, PT, RZ, UR4, PT ;  /* 0x00000004ff007c0c */ /* 0x000fc8000bf05070 */
[----:B------:R-:W-:-:S13]  /*c7e0*/  ISETP.NE.AND.EX P0, PT, RZ, UR5, PT, P0 ;  /* 0x00000005ff007c0c */ /* 0x000fda000bf05300 */
[----:B------:R-:W-:Y:S05]  /*c7f0*/  @!P0 EXIT ;  /* 0x000000000000894d */ /* 0x000fea0003800000 */
[----:B------:R-:W-:Y:S05]  /*c800*/  BRA `(.L_x_186) ;  /* 0x0000000000087947 */ /* 0x000fea0003800000 */
.L_x_185:
[----:B------:R-:W-:-:S13]  /*c810*/  FSETP.NEU.AND P0, PT, R27, RZ, PT ;  /* 0x000000ff1b00720b */ /* 0x000fda0003f0d000 */
[----:B------:R-:W-:Y:S05]  /*c820*/  @!P0 EXIT ;  /* 0x000000000000894d */ /* 0x000fea0003800000 */
.L_x_186:
[----:B------:R-:W-:Y:S05]  /*c830*/  BSYNC.RECONVERGENT B0 ;  /* 0x0000000000007941 */ /* 0x000fea0003800200 */
.L_x_183:
[----:B------:R-:W-:Y:S01]  /*c840*/  R2UR UR7, R60 ;  /* 0x000000003c0772ca */ /* 0x000fe200000e0000 */
[----:B------:R-:W-:Y:S01]  /*c850*/  ULEA UR6, UR46, UR43, 0x3 ;  /* 0x0000002b2e067291 */ /* 0x000fe2000f8e18ff */
[----:B------:R-:W-:-:S04]  /*c860*/  DEPBAR.LE SB0, 0x0 ;  /* 0x000080000000791a */ /* 0x000fc80000000000 */
[----:B------:R-:W-:-:S07]  /*c870*/  UIADD3 UR6, UPT, UPT, UR6, 0x40, URZ ;  /* 0x0000004006067890 */ /* 0x000fce000fffe0ff */
[----:B------:R-:W-:-:S09]  /*c880*/  UPRMT UR6, UR7, 0x654, UR6 ;  /* 0x0000065407067896 */ /* 0x000fd20008000006 */
[----:B------:R-:W-:Y:S01]  /*c890*/  SYNCS.ARRIVE.TRANS64.RED.A1T0 RZ, [UR6], RZ ;  /* 0x000000ffffff79a7 */ /* 0x000fe20008100406 */
[----:B------:R-:W-:Y:S05]  /*c8a0*/  EXIT ;  /* 0x000000000000794d */ /* 0x000fea0003800000 */
.L_x_24:
[----:B-1----:R1:W2:Y:S02]  /*c8b0*/  SYNCS.PHASECHK.TRANS64.TRYWAIT P0, [R0+URZ+0xe0], R2 ;  /* 0x0000e002000075a7 */ /* 0x0022a400080011ff */
[----:B--2---:R-:W-:Y:S05]  /*c8c0*/  @!P0 NANOSLEEP.SYNCS 0x989680 ;  /* 0x009896800000895d */ /* 0x004fea0003900000 */
[----:B------:R-:W2:Y:S02]  /*c8d0*/  @!P0 SYNCS.PHASECHK.TRANS64 P0, [R0+URZ+0xe0], R2 ;  /* 0x0000e002000085a7 */ /* 0x000ea400080010ff */
[----:B--2---:R-:W-:Y:S05]  /*c8e0*/  @!P0 BRA `(.L_x_24) ;  /* 0xfffffffc00f08947 */ /* 0x004fea000383ffff */
[----:B------:R-:W-:Y:S05]  /*c8f0*/  BRA `(.L_x_187) ;  /* 0xffffff5400307947 */ /* 0x000fea000383ffff */
.L_x_27:
[----:B-1----:R-:W-:-:S07]  /*c900*/  MOV R0, UR6 ;  /* 0x0000000600007c02 */ /* 0x002fce0008000f00 */
.L_x_188:
[----:B-1----:R1:W2:Y:S02]  /*c910*/  SYNCS.PHASECHK.TRANS64.TRYWAIT P0, [R0+URZ+0x10], R3 ;  /* 0x00001003000075a7 */ /* 0x0022a400080011ff */
[----:B--2---:R-:W-:Y:S05]  /*c920*/  @!P0 NANOSLEEP.SYNCS 0x989680 ;  /* 0x009896800000895d */ /* 0x004fea0003900000 */
[----:B------:R-:W2:Y:S02]  /*c930*/  @!P0 SYNCS.PHASECHK.TRANS64 P0, [R0+URZ+0x10], R3 ;  /* 0x00001003000085a7 */ /* 0x000ea400080010ff */
[----:B--2---:R-:W-:Y:S05]  /*c940*/  @!P0 BRA `(.L_x_188) ;  /* 0xfffffffc00f08947 */ /* 0x004fea000383ffff */
[----:B------:R-:W-:Y:S05]  /*c950*/  BRA `(.L_x_26) ;  /* 0xffffff54008c7947 */ /* 0x000fea000383ffff */
.L_x_36:
[----:B-1----:R-:W-:-:S07]  /*c960*/  MOV R0, UR6 ;  /* 0x0000000600007c02 */ /* 0x002fce0008000f00 */
.L_x_189:
[----:B-1----:R1:W2:Y:S02]  /*c970*/  SYNCS.PHASECHK.TRANS64.TRYWAIT P0, [R0+URZ+0x10], R3 ;  /* 0x00001003000075a7 */ /* 0x0022a400080011ff */
[----:B--2---:R-:W-:Y:S05]  /*c980*/  @!P0 NANOSLEEP.SYNCS 0x989680 ;  /* 0x009896800000895d */ /* 0x004fea0003900000 */
[----:B------:R-:W2:Y:S02]  /*c990*/  @!P0 SYNCS.PHASECHK.TRANS64 P0, [R0+URZ+0x10], R3 ;  /* 0x00001003000085a7 */ /* 0x000ea400080010ff */
[----:B--2---:R-:W-:Y:S05]  /*c9a0*/  @!P0 BRA `(.L_x_189) ;  /* 0xfffffffc00f08947 */ /* 0x004fea000383ffff */
[----:B------:R-:W-:Y:S05]  /*c9b0*/  BRA `(.L_x_35) ;  /* 0xffffff5800f07947 */ /* 0x000fea000383ffff */
.L_x_43:
[----:B-1----:R1:W4:Y:S02]  /*c9c0*/  SYNCS.PHASECHK.TRANS64.TRYWAIT P0, [R3+URZ+0x70], R0 ;  /* 0x00007000030075a7 */ /* 0x00232400080011ff */
[----:B----4-:R-:W-:Y:S05]  /*c9d0*/  @!P0 NANOSLEEP.SYNCS 0x989680 ;  /* 0x009896800000895d */ /* 0x010fea0003900000 */
[----:B------:R-:W4:Y:S02]  /*c9e0*/  @!P0 SYNCS.PHASECHK.TRANS64 P0, [R3+URZ+0x70], R0 ;  /* 0x00007000030085a7 */ /* 0x000f2400080010ff */
[----:B----4-:R-:W-:Y:S05]  /*c9f0*/  @!P0 BRA `(.L_x_43) ;  /* 0xfffffffc00f08947 */ /* 0x010fea000383ffff */
[----:B------:R-:W-:Y:S05]  /*ca00*/  BRA `(.L_x_190) ;  /* 0xffffff6000347947 */ /* 0x000fea000383ffff */
.L_x_47:
[----:B------:R-:W-:-:S07]  /*ca10*/  MOV R0, UR4 ;  /* 0x0000000400007c02 */ /* 0x000fce0008000f00 */
.L_x_191:
[----:B-1----:R1:W2:Y:S02]  /*ca20*/  SYNCS.PHASECHK.TRANS64.TRYWAIT P0, [R0+URZ], R2 ;  /* 0x00000002000075a7 */ /* 0x0022a400080011ff */
[----:B--2---:R-:W-:Y:S05]  /*ca30*/  @!P0 NANOSLEEP.SYNCS 0x989680 ;  /* 0x009896800000895d */ /* 0x004fea0003900000 */
[----:B------:R-:W2:Y:S02]  /*ca40*/  @!P0 SYNCS.PHASECHK.TRANS64 P0, [R0+URZ], R2 ;  /* 0x00000002000085a7 */ /* 0x000ea400080010ff */
[----:B--2---:R-:W-:Y:S05]  /*ca50*/  @!P0 BRA `(.L_x_191) ;  /* 0xfffffffc00f08947 */ /* 0x004fea000383ffff */
[----:B------:R-:W-:Y:S05]  /*ca60*/  BRA `(.L_x_192) ;  /* 0xffffff6400e07947 */ /* 0x000fea000383ffff */
.L_x_50:
[----:B-1----:R1:W2:Y:S02]  /*ca70*/  SYNCS.PHASECHK.TRANS64.TRYWAIT P0, [R0+URZ+0xd0], R8 ;  /* 0x0000d008000075a7 */ /* 0x0022a400080011ff */
[----:B--2---:R-:W-:Y:S05]  /*ca80*/  @!P0 NANOSLEEP.SYNCS 0x989680 ;  /* 0x009896800000895d */ /* 0x004fea0003900000 */
[----:B------:R-:W2:Y:S02]  /*ca90*/  @!P0 SYNCS.PHASECHK.TRANS64 P0, [R0+URZ+0xd0], R8 ;  /* 0x0000d008000085a7 */ /* 0x000ea400080010ff */
[----:B--2---:R-:W-:Y:S05]  /*caa0*/  @!P0 BRA `(.L_x_50) ;  /* 0xfffffffc00f08947 */ /* 0x004fea000383ffff */
[----:B------:R-:W-:Y:S05]  /*cab0*/  BRA `(.L_x_193) ;  /* 0xffffff6800487947 */ /* 0x000fea000383ffff */
.L_x_51:
[----:B------:R-:W-:-:S07]  /*cac0*/  MOV R0, UR4 ;  /* 0x0000000400007c02 */ /* 0x000fce0008000f00 */
.L_x_194:
[----:B-1----:R1:W2:Y:S02]  /*cad0*/  SYNCS.PHASECHK.TRANS64.TRYWAIT P0, [R0+URZ+0x80], R9 ;  /* 0x00008009000075a7 */ /* 0x0022a400080011ff */
[----:B--2---:R-:W-:Y:S05]  /*cae0*/  @!P0 NANOSLEEP.SYNCS 0x989680 ;  /* 0x009896800000895d */ /* 0x004fea0003900000 */
[----:B------:R-:W2:Y:S02]  /*caf0*/  @!P0 SYNCS.PHASECHK.TRANS64 P0, [R0+URZ+0x80], R9 ;  /* 0x00008009000085a7 */ /* 0x000ea400080010ff */
[----:B--2---:R-:W-:Y:S05]  /*cb00*/  @!P0 BRA `(.L_x_194) ;  /* 0xfffffffc00f08947 */ /* 0x004fea000383ffff */
[----:B------:R-:W-:Y:S05]  /*cb10*/  BRA `(.L_x_195) ;  /* 0xffffff6800587947 */ /* 0x000fea000383ffff */
.L_x_52:
[----:B-1----:R1:W2:Y:S02]  /*cb20*/  SYNCS.PHASECHK.TRANS64.TRYWAIT P1, [R0+URZ+0x70], R8 ;  /* 0x00007008000075a7 */ /* 0x0022a400080211ff */
[----:B--2---:R-:W-:Y:S05]  /*cb30*/  @!P1 NANOSLEEP.SYNCS 0x989680 ;  /* 0x009896800000995d */ /* 0x004fea0003900000 */
[----:B------:R-:W2:Y:S02]  /*cb40*/  @!P1 SYNCS.PHASECHK.TRANS64 P1, [R0+URZ+0x70], R8 ;  /* 0x00007008000095a7 */ /* 0x000ea400080210ff */
[----:B--2---:R-:W-:Y:S05]  /*cb50*/  @!P1 BRA `(.L_x_52) ;  /* 0xfffffffc00f09947 */ /* 0x004fea000383ffff */
[----:B------:R-:W-:Y:S05]  /*cb60*/  BRA `(.L_x_196) ;  /* 0xffffff6800887947 */ /* 0x000fea000383ffff */
.L_x_55:
[----:B------:R-:W-:-:S07]  /*cb70*/  MOV R0, UR4 ;  /* 0x0000000400007c02 */ /* 0x000fce0008000f00 */
.L_x_197:
[----:B-1----:R1:W2:Y:S02]  /*cb80*/  SYNCS.PHASECHK.TRANS64.TRYWAIT P0, [R0+URZ+0x80], R2 ;  /* 0x00008002000075a7 */ /* 0x0022a400080011ff */
[----:B--2---:R-:W-:Y:S05]  /*cb90*/  @!P0 NANOSLEEP.SYNCS 0x989680 ;  /* 0x009896800000895d */ /* 0x004fea0003900000 */
[----:B------:R-:W2:Y:S02]  /*cba0*/  @!P0 SYNCS.PHASECHK.TRANS64 P0, [R0+URZ+0x80], R2 ;  /* 0x00008002000085a7 */ /* 0x000ea400080010ff */
[----:B--2---:R-:W-:Y:S05]  /*cbb0*/  @!P0 BRA `(.L_x_197) ;  /* 0xfffffffc00f08947 */ /* 0x004fea000383ffff */
[----:B------:R-:W-:Y:S05]  /*cbc0*/  BRA `(.L_x_54) ;  /* 0xffffff6800dc7947 */ /* 0x000fea000383ffff */
.L_x_64:
[----:B-1----:R-:W-:-:S04]  /*cbd0*/  MOV R7, UR5 ;  /* 0x0000000500077c02 */ /* 0x002fc80008000f00 */
[----:B------:R1:W2:Y:S03]  /*cbe0*/  SYNCS.PHASECHK.TRANS64.TRYWAIT P0, [R7+URZ+0x8], R8 ;  /* 0x00000808070075a7 */ /* 0x0002a600080011ff */
[----:B--2---:R-:W-:Y:S05]  /*cbf0*/  @!P0 NANOSLEEP.SYNCS 0x989680 ;  /* 0x009896800000895d */ /* 0x004fea0003900000 */
[----:B------:R-:W2:Y:S02]  /*cc00*/  @!P0 SYNCS.PHASECHK.TRANS64 P0, [R7+URZ+0x8], R8 ;  /* 0x00000808070085a7 */ /* 0x000ea400080010ff */
[----:B--2---:R-:W-:Y:S05]  /*cc10*/  @!P0 BRA `(.L_x_64) ;  /* 0xfffffffc00ec8947 */ /* 0x004fea000383ffff */
[----:B------:R-:W-:Y:S05]  /*cc20*/  BRA `(.L_x_63) ;  /* 0xffffff6c009c7947 */ /* 0x000fea000383ffff */
.L_x_66:
[----:B------:R-:W-:Y:S01]  /*cc30*/  BSSY B0, `(.L_x_198) ;  /* 0x0000006000007945 */ /* 0x000fe20003800000 */
[----:B------:R-:W-:-:S07]  /*cc40*/  MOV R15, 0xffffffff ;  /* 0xffffffff000f7802 */ /* 0x000fce0000000f00 */
[----:B-1---5:R-:W-:Y:S05]  /*cc50*/  WARPSYNC.COLLECTIVE R15, `(.L_x_199) ;  /* 0x000000000f0c7348 */ /* 0x022fea0003c00000 */
[----:B------:R-:W-:Y:S02]  /*cc60*/  ELECT P6, UR79, PT ;  /* 0x00000000004f782f */ /* 0x000fe400038c0000 */
[----:B------:R-:W-:Y:S01]  /*cc70*/  MOV R14, UR79 ;  /* 0x0000004f000e7c02 */ /* 0x000fe20008000f00 */
[----:B-1---5:R-:W-:Y:S10]  /*cc80*/  ENDCOLLECTIVE ;  /* 0x000000000000791b */ /* 0x022ff40003800000 */
.L_x_199:
[----:B------:R-:W-:Y:S05]  /*cc90*/  BSYNC B0 ;  /* 0x0000000000007941 */ /* 0x000fea0003800000 */
.L_x_198:
[----:B------:R-:W-:Y:S01]  /*cca0*/  PLOP3.LUT P0, PT, P6, PT, PT, 0x80, 0x8 ;  /* 0x000000000008781c */ /* 0x000fe2000370f070 */
[----:B------:R-:W-:-:S12]  /*ccb0*/  BRA `(.L_x_200) ;  /* 0xffffff6c00cc7947 */ /* 0x000fd8000383ffff */
.L_x_68:
[----:B-1----:R-:W-:-:S04]  /*ccc0*/  MOV R5, UR5 ;  /* 0x0000000500057c02 */ /* 0x002fc80008000f00 */
[----:B------:R1:W2:Y:S03]  /*ccd0*/  SYNCS.PHASECHK.TRANS64.TRYWAIT P0, [R5+URZ+0x8], R6 ;  /* 0x00000806050075a7 */ /* 0x0002a600080011ff */
[----:B--2---:R-:W-:Y:S05]  /*cce0*/  @!P0 NANOSLEEP.SYNCS 0x989680 ;  /* 0x009896800000895d */ /* 0x004fea0003900000 */
[----:B------:R-:W2:Y:S02]  /*ccf0*/  @!P0 SYNCS.PHASECHK.TRANS64 P0, [R5+URZ+0x8], R6 ;  /* 0x00000806050085a7 */ /* 0x000ea400080010ff */
[----:B--2---:R-:W-:Y:S05]  /*cd00*/  @!P0 BRA `(.L_x_68) ;  /* 0xfffffffc00ec8947 */ /* 0x004fea000383ffff */
[----:B------:R-:W-:Y:S05]  /*cd10*/  BRA `(.L_x_67) ;  /* 0xffffff6c00d07947 */ /* 0x000fea000383ffff */
.L_x_69:
[----:B-1----:R1:W2:Y:S02]  /*cd20*/  SYNCS.PHASECHK.TRANS64.TRYWAIT P0, [R3+URZ+0x70], R4 ;  /* 0x00007004030075a7 */ /* 0x0022a400080011ff */
[----:B--2---:R-:W-:Y:S05]  /*cd30*/  @!P0 NANOSLEEP.SYNCS 0x989680 ;  /* 0x009896800000895d */ /* 0x004fea0003900000 */
[----:B------:R-:W2:Y:S02]  /*cd40*/  @!P0 SYNCS.PHASECHK.TRANS64 P0, [R3+URZ+0x70], R4 ;  /* 0x00007004030085a7 */ /* 0x000ea400080010ff */
[----:B--2---:R-:W-:Y:S05]  /*cd50*/  @!P0 BRA `(.L_x_69) ;  /* 0xfffffffc00f08947 */ /* 0x004fea000383ffff */
[----:B------:R-:W-:Y:S05]  /*cd60*/  BRA `(.L_x_201) ;  /* 0xffffff7000e07947 */ /* 0x000fea000383ffff */
.L_x_71:
[----:B------:R-:W-:-:S13]  /*cd70*/  R2UR UR4, R4 ;  /* 0x00000000040472ca */ /* 0x000fda00000e0000 */
[----:B------:R-:W-:-:S07]  /*cd80*/  MOV R3, UR4 ;  /* 0x0000000400037c02 */ /* 0x000fce0008000f00 */
.L_x_202:
[----:B-1----:R1:W2:Y:S02]  /*cd90*/  SYNCS.PHASECHK.TRANS64.TRYWAIT P0, [R3+URZ+0xb0], R5 ;  /* 0x0000b005030075a7 */ /* 0x0022a400080011ff */
[----:B--2---:R-:W-:Y:S05]  /*cda0*/  @!P0 NANOSLEEP.SYNCS 0x989680 ;  /* 0x009896800000895d */ /* 0x004fea0003900000 */
[----:B------:R-:W2:Y:S02]  /*cdb0*/  @!P0 SYNCS.PHASECHK.TRANS64 P0, [R3+URZ+0xb0], R5 ;  /* 0x0000b005030085a7 */ /* 0x000ea400080010ff */
[----:B--2---:R-:W-:Y:S05]  /*cdc0*/  @!P0 BRA `(.L_x_202) ;  /* 0xfffffffc00f08947 */ /* 0x004fea000383ffff */
[----:B------:R-:W-:Y:S05]  /*cdd0*/  BRA `(.L_x_203) ;  /* 0xffffff7400347947 */ /* 0x000fea000383ffff */
.L_x_74:
[----:B------:R-:W-:Y:S07]  /*cde0*/  MOV R3, UR5 ;  /* 0x0000000500037c02 */ /* 0x000fee0008000f00 */
.L_x_204:
[----:B-1----:R1:W2:Y:S02]  /*cdf0*/  SYNCS.PHASECHK.TRANS64.TRYWAIT P0, [R3+URZ], R5 ;  /* 0x00000005030075a7 */ /* 0x0022a400080011ff */
[----:B--2---:R-:W-:Y:S05]  /*ce00*/  @!P0 NANOSLEEP.SYNCS 0x989680 ;  /* 0x009896800000895d */ /* 0x004fea0003900000 */
[----:B------:R-:W2:Y:S02]  /*ce10*/  @!P0 SYNCS.PHASECHK.TRANS64 P0, [R3+URZ], R5 ;  /* 0x00000005030085a7 */ /* 0x000ea400080010ff */
[----:B--2---:R-:W-:Y:S05]  /*ce20*/  @!P0 BRA `(.L_x_204) ;  /* 0xfffffffc00f08947 */ /* 0x004fea000383ffff */
[----:B------:R-:W-:Y:S05]  /*ce30*/  BRA `(.L_x_73) ;  /* 0xffffff74004c7947 */ /* 0x000fea000383ffff */
.L_x_78:
[----:B-1----:R-:W-:-:S07]  /*ce40*/  MOV R2, UR4 ;  /* 0x0000000400027c02 */ /* 0x002fce0008000f00 */
.L_x_205:
[----:B-1----:R1:W2:Y:S02]  /*ce50*/  SYNCS.PHASECHK.TRANS64.TRYWAIT P0, [R2+URZ], R3 ;  /* 0x00000003020075a7 */ /* 0x0022a400080011ff */
[----:B--2---:R-:W-:Y:S05]  /*ce60*/  @!P0 NANOSLEEP.SYNCS 0x989680 ;  /* 0x009896800000895d */ /* 0x004fea0003900000 */
[----:B------:R-:W2:Y:S02]  /*ce70*/  @!P0 SYNCS.PHASECHK.TRANS64 P0, [R2+URZ], R3 ;  /* 0x00000003020085a7 */ /* 0x000ea400080010ff */
[----:B--2---:R-:W-:Y:S05]  /*ce80*/  @!P0 BRA `(.L_x_205) ;  /* 0xfffffffc00f08947 */ /* 0x004fea000383ffff */
[----:B------:R-:W-:Y:S05]  /*ce90*/  BRA `(.L_x_206) ;  /* 0xffffff7c00647947 */ /* 0x000fea000383ffff */
.L_x_79:
[----:B------:R-:W-:-:S07]  /*cea0*/  MOV R2, UR5 ;  /* 0x0000000500027c02 */ /* 0x000fce0008000f00 */
.L_x_207:
[----:B-1----:R1:W2:Y:S02]  /*ceb0*/  SYNCS.PHASECHK.TRANS64.TRYWAIT P0, [R2+URZ], R4 ;  /* 0x00000004020075a7 */ /* 0x0022a400080011ff */
[----:B--2---:R-:W-:Y:S05]  /*cec0*/  @!P0 NANOSLEEP.SYNCS 0x989680 ;  /* 0x009896800000895d */ /* 0x004fea0003900000 */
[----:B------:R-:W2:Y:S02]  /*ced0*/  @!P0 SYNCS.PHASECHK.TRANS64 P0, [R2+URZ], R4 ;  /* 0x00000004020085a7 */ /* 0x000ea400080010ff */
[----:B--2---:R-:W-:Y:S05]  /*cee0*/  @!P0 BRA `(.L_x_207) ;  /* 0xfffffffc00f08947 */ /* 0x004fea000383ffff */
[----:B------:R-:W-:Y:S05]  /*cef0*/  BRA `(.L_x_208) ;  /* 0xffffff7c00747947 */ /* 0x000fea000383ffff */
.L_x_80:
[----:B------:R-:W-:-:S07]  /*cf00*/  MOV R2, UR5 ;  /* 0x0000000500027c02 */ /* 0x000fce0008000f00 */
.L_x_209:
[----:B-1----:R1:W2:Y:S02]  /*cf10*/  SYNCS.PHASECHK.TRANS64.TRYWAIT P0, [R2+URZ], R4 ;  /* 0x00000004020075a7 */ /* 0x0022a400080011ff */
[----:B--2---:R-:W-:Y:S05]  /*cf20*/  @!P0 NANOSLEEP.SYNCS 0x989680 ;  /* 0x009896800000895d */ /* 0x004fea0003900000 */
[----:B------:R-:W2:Y:S02]  /*cf30*/  @!P0 SYNCS.PHASECHK.TRANS64 P0, [R2+URZ], R4 ;  /* 0x00000004020085a7 */ /* 0x000ea400080010ff */
[----:B--2---:R-:W-:Y:S05]  /*cf40*/  @!P0 BRA `(.L_x_209) ;  /* 0xfffffffc00f08947 */ /* 0x004fea000383ffff */
[----:B------:R-:W-:Y:S05]  /*cf50*/  BRA `(.L_x_210) ;  /* 0xffffff7c00807947 */ /* 0x000fea000383ffff */
.L_x_83:
[----:B------:R-:W-:-:S07]  /*cf60*/  MOV R2, UR62 ;  /* 0x0000003e00027c02 */ /* 0x000fce0008000f00 */
.L_x_211:
[----:B-1----:R1:W2:Y:S02]  /*cf70*/  SYNCS.PHASECHK.TRANS64.TRYWAIT P1, [R2+URZ+0xf0], R3 ;  /* 0x0000f003020075a7 */ /* 0x0022a400080211ff */
[----:B--2---:R-:W-:Y:S05]  /*cf80*/  @!P1 NANOSLEEP.SYNCS 0x989680 ;  /* 0x009896800000995d */ /* 0x004fea0003900000 */
[----:B------:R-:W2:Y:S02]  /*cf90*/  @!P1 SYNCS.PHASECHK.TRANS64 P1, [R2+URZ+0xf0], R3 ;  /* 0x0000f003020095a7 */ /* 0x000ea400080210ff */
[----:B--2---:R-:W-:Y:S05]  /*cfa0*/  @!P1 BRA `(.L_x_211) ;  /* 0xfffffffc00f09947 */ /* 0x004fea000383ffff */
[----:B------:R-:W-:Y:S05]  /*cfb0*/  BRA `(.L_x_212) ;  /* 0xffffff7c00d07947 */ /* 0x000fea000383ffff */
.L_x_88:
[----:B--2---:R2:W3:Y:S02]  /*cfc0*/  SYNCS.PHASECHK.TRANS64.TRYWAIT P0, [R12+URZ+0x70], R0 ;  /* 0x000070000c0075a7 */ /* 0x0044e400080011ff */
[----:B---3--:R-:W-:Y:S05]  /*cfd0*/  @!P0 NANOSLEEP.SYNCS 0x989680 ;  /* 0x009896800000895d */ /* 0x008fea0003900000 */
[----:B------:R-:W3:Y:S02]  /*cfe0*/  @!P0 SYNCS.PHASECHK.TRANS64 P0, [R12+URZ+0x70], R0 ;  /* 0x000070000c0085a7 */ /* 0x000ee400080010ff */
[----:B---3--:R-:W-:Y:S05]  /*cff0*/  @!P0 BRA `(.L_x_88) ;  /* 0xfffffffc00f08947 */ /* 0x008fea000383ffff */
[----:B------:R-:W-:Y:S05]  /*d000*/  BRA `(.L_x_213) ;  /* 0xffffff8000fc7947 */ /* 0x000fea000383ffff */
.L_x_91:
[----:B-1----:R-:W-:Y:S07]  /*d010*/  MOV R0, UR21 ;  /* 0x0000001500007c02 */ /* 0x002fee0008000f00 */
.L_x_214:
[----:B-1----:R1:W2:Y:S02]  /*d020*/  SYNCS.PHASECHK.TRANS64.TRYWAIT P2, [R0+URZ+0x68], R6 ;  /* 0x00006806000075a7 */ /* 0x0022a400080411ff */
[----:B--2---:R-:W-:Y:S05]  /*d030*/  @!P2 NANOSLEEP.SYNCS 0x989680 ;  /* 0x009896800000a95d */ /* 0x004fea0003900000 */
[----:B------:R-:W2:Y:S02]  /*d040*/  @!P2 SYNCS.PHASECHK.TRANS64 P2, [R0+URZ+0x68], R6 ;  /* 0x000068060000a5a7 */ /* 0x000ea400080410ff */
[----:B--2---:R-:W-:Y:S05]  /*d050*/  @!P2 BRA `(.L_x_214) ;  /* 0xfffffffc00f0a947 */ /* 0x004fea000383ffff */
[----:B------:R-:W-:Y:S05]  /*d060*/  BRA `(.L_x_90) ;  /* 0xffffff8800687947 */ /* 0x000fea000383ffff */
.L_x_94:
[----:B------:R-:W-:Y:S07]  /*d070*/  MOV R0, UR21 ;  /* 0x0000001500007c02 */ /* 0x000fee0008000f00 */
.L_x_215:
[----:B-1----:R1:W2:Y:S02]  /*d080*/  SYNCS.PHASECHK.TRANS64.TRYWAIT P0, [R0+URZ+0x40], R10 ;  /* 0x0000400a000075a7 */ /* 0x0022a400080011ff */
[----:B--2---:R-:W-:Y:S05]  /*d090*/  @!P0 NANOSLEEP.SYNCS 0x989680 ;  /* 0x009896800000895d */ /* 0x004fea0003900000 */
[----:B------:R-:W2:Y:S02]  /*d0a0*/  @!P0 SYNCS.PHASECHK.TRANS64 P0, [R0+URZ+0x40], R10 ;  /* 0x0000400a000085a7 */ /* 0x000ea400080010ff */
[----:B--2---:R-:W-:Y:S05]  /*d0b0*/  @!P0 BRA `(.L_x_215) ;  /* 0xfffffffc00f08947 */ /* 0x004fea000383ffff */
[----:B------:R-:W-:Y:S05]  /*d0c0*/  BRA `(.L_x_216) ;  /* 0xffffff8800c47947 */ /* 0x000fea000383ffff */
.L_x_95:
[----:B------:R-:W-:Y:S07]  /*d0d0*/  MOV R0, UR21 ;  /* 0x0000001500007c02 */ /* 0x000fee0008000f00 */
.L_x_217:
[----:B-1----:R1:W2:Y:S02]  /*d0e0*/  SYNCS.PHASECHK.TRANS64.TRYWAIT P0, [R0+URZ+0x48], R10 ;  /* 0x0000480a000075a7 */ /* 0x0022a400080011ff */
[----:B--2---:R-:W-:Y:S05]  /*d0f0*/  @!P0 NANOSLEEP.SYNCS 0x989680 ;  /* 0x009896800000895d */ /* 0x004fea0003900000 */
[----:B------:R-:W2:Y:S02]  /*d100*/  @!P0 SYNCS.PHASECHK.TRANS64 P0, [R0+URZ+0x48], R10 ;  /* 0x0000480a000085a7 */ /* 0x000ea400080010ff */
[----:B--2---:R-:W-:Y:S05]  /*d110*/  @!P0 BRA `(.L_x_217) ;  /* 0xfffffffc00f08947 */ /* 0x004fea000383ffff */
[----:B------:R-:W-:Y:S05]  /*d120*/  BRA `(.L_x_218) ;  /* 0xffffff8c00047947 */ /* 0x000fea000383ffff */
.L_x_96:
[----:B------:R-:W-:Y:S07]  /*d130*/  MOV R0, UR21 ;  /* 0x0000001500007c02 */ /* 0x000fee0008000f00 */
.L_x_219:
[----:B-1----:R1:W2:Y:S02]  /*d140*/  SYNCS.PHASECHK.TRANS64.TRYWAIT P0, [R0+URZ+0x50], R10 ;  /* 0x0000500a000075a7 */ /* 0x0022a400080011ff */
[----:B--2---:R-:W-:Y:S05]  /*d150*/  @!P0 NANOSLEEP.SYNCS 0x989680 ;  /* 0x009896800000895d */ /* 0x004fea0003900000 */
[----:B------:R-:W2:Y:S02]  /*d160*/  @!P0 SYNCS.PHASECHK.TRANS64 P0, [R0+URZ+0x50], R10 ;  /* 0x0000500a000085a7 */ /* 0x000ea400080010ff */
[----:B--2---:R-:W-:Y:S05]  /*d170*/  @!P0 BRA `(.L_x_219) ;  /* 0xfffffffc00f08947 */ /* 0x004fea000383ffff */
[----:B------:R-:W-:Y:S05]  /*d180*/  BRA `(.L_x_220) ;  /* 0xffffff8c004c7947 */ /* 0x000fea000383ffff */
.L_x_97:
[----:B------:R-:W-:Y:S07]  /*d190*/  MOV R0, UR21 ;  /* 0x0000001500007c02 */ /* 0x000fee0008000f00 */
.L_x_221:
[----:B-1----:R1:W2:Y:S02]  /*d1a0*/  SYNCS.PHASECHK.TRANS64.TRYWAIT P0, [R0+URZ+0x58], R10 ;  /* 0x0000580a000075a7 */ /* 0x0022a400080011ff */
[----:B--2---:R-:W-:Y:S05]  /*d1b0*/  @!P0 NANOSLEEP.SYNCS 0x989680 ;  /* 0x009896800000895d */ /* 0x004fea0003900000 */
[----:B------:R-:W2:Y:S02]  /*d1c0*/  @!P0 SYNCS.PHASECHK.TRANS64 P0, [R0+URZ+0x58], R10 ;  /* 0x0000580a000085a7 */ /* 0x000ea400080010ff */
[----:B--2---:R-:W-:Y:S05]  /*d1d0*/  @!P0 BRA `(.L_x_221) ;  /* 0xfffffffc00f08947 */ /* 0x004fea000383ffff */
[----:B------:R-:W-:Y:S05]  /*d1e0*/  BRA `(.L_x_222) ;  /* 0xffffff8c00947947 */ /* 0x000fea000383ffff */
.L_x_98:
[----:B------:R-:W-:Y:S07]  /*d1f0*/  MOV R0, UR21 ;  /* 0x0000001500007c02 */ /* 0x000fee0008000f00 */
.L_x_223:
[----:B-1----:R1:W2:Y:S02]  /*d200*/  SYNCS.PHASECHK.TRANS64.TRYWAIT P0, [R0+URZ+0x40], R9 ;  /* 0x00004009000075a7 */ /* 0x0022a400080011ff */
[----:B--2---:R-:W-:Y:S05]  /*d210*/  @!P0 NANOSLEEP.SYNCS 0x989680 ;  /* 0x009896800000895d */ /* 0x004fea0003900000 */
[----:B------:R-:W2:Y:S02]  /*d220*/  @!P0 SYNCS.PHASECHK.TRANS64 P0, [R0+URZ+0x40], R9 ;  /* 0x00004009000085a7 */ /* 0x000ea400080010ff */
[----:B--2---:R-:W-:Y:S05]  /*d230*/  @!P0 BRA `(.L_x_223) ;  /* 0xfffffffc00f08947 */ /* 0x004fea000383ffff */
[----:B------:R-:W-:Y:S05]  /*d240*/  BRA `(.L_x_224) ;  /* 0xffffff8c00e07947 */ /* 0x000fea000383ffff */
.L_x_99:
[----:B------:R-:W-:Y:S07]  /*d250*/  MOV R0, UR21 ;  /* 0x0000001500007c02 */ /* 0x000fee0008000f00 */
.L_x_225:
[----:B-1----:R1:W2:Y:S02]  /*d260*/  SYNCS.PHASECHK.TRANS64.TRYWAIT P0, [R0+URZ+0x48], R9 ;  /* 0x00004809000075a7 */ /* 0x0022a400080011ff */
[----:B--2---:R-:W-:Y:S05]  /*d270*/  @!P0 NANOSLEEP.SYNCS 0x989680 ;  /* 0x009896800000895d */ /* 0x004fea0003900000 */
[----:B------:R-:W2:Y:S02]  /*d280*/  @!P0 SYNCS.PHASECHK.TRANS64 P0, [R0+URZ+0x48], R9 ;  /* 0x00004809000085a7 */ /* 0x000ea400080010ff */
[----:B--2---:R-:W-:Y:S05]  /*d290*/  @!P0 BRA `(.L_x_225) ;  /* 0xfffffffc00f08947 */ /* 0x004fea000383ffff */
[----:B------:R-:W-:Y:S05]  /*d2a0*/  BRA `(.L_x_226) ;  /* 0xffffff9000287947 */ /* 0x000fea000383ffff */
.L_x_100:
[----:B------:R-:W-:Y:S07]  /*d2b0*/  MOV R0, UR21 ;  /* 0x0000001500007c02 */ /* 0x000fee0008000f00 */
.L_x_227:
[----:B-1----:R1:W2:Y:S02]  /*d2c0*/  SYNCS.PHASECHK.TRANS64.TRYWAIT P0, [R0+URZ+0x50], R9 ;  /* 0x00005009000075a7 */ /* 0x0022a400080011ff */
[----:B--2---:R-:W-:Y:S05]  /*d2d0*/  @!P0 NANOSLEEP.SYNCS 0x989680 ;  /* 0x009896800000895d */ /* 0x004fea0003900000 */
[----:B------:R-:W2:Y:S02]  /*d2e0*/  @!P0 SYNCS.PHASECHK.TRANS64 P0, [R0+URZ+0x50], R9 ;  /* 0x00005009000085a7 */ /* 0x000ea400080010ff */
[----:B--2---:R-:W-:Y:S05]  /*d2f0*/  @!P0 BRA `(.L_x_227) ;  /* 0xfffffffc00f08947 */ /* 0x004fea000383ffff */
[----:B------:R-:W-:Y:S05]  /*d300*/  BRA `(.L_x_228) ;  /* 0xffffff9000707947 */ /* 0x000fea000383ffff */
.L_x_101:
[----:B------:R-:W-:Y:S07]  /*d310*/  MOV R0, UR21 ;  /* 0x0000001500007c02 */ /* 0x000fee0008000f00 */
.L_x_229:
[----:B-1----:R1:W2:Y:S02]  /*d320*/  SYNCS.PHASECHK.TRANS64.TRYWAIT P0, [R0+URZ+0x58], R9 ;  /* 0x00005809000075a7 */ /* 0x0022a400080011ff */
[----:B--2---:R-:W-:Y:S05]  /*d330*/  @!P0 NANOSLEEP.SYNCS 0x989680 ;  /* 0x009896800000895d */ /* 0x004fea0003900000 */
[----:B------:R-:W2:Y:S02]  /*d340*/  @!P0 SYNCS.PHASECHK.TRANS64 P0, [R0+URZ+0x58], R9 ;  /* 0x00005809000085a7 */ /* 0x000ea400080010ff */
[----:B--2---:R-:W-:Y:S05]  /*d350*/  @!P0 BRA `(.L_x_229) ;  /* 0xfffffffc00f08947 */ /* 0x004fea000383ffff */
[----:B------:R-:W-:Y:S05]  /*d360*/  BRA `(.L_x_230) ;  /* 0xffffff9000b47947 */ /* 0x000fea000383ffff */
.L_x_103:
[----:B------:R-:W-:-:S07]  /*d370*/  MOV R0, UR21 ;  /* 0x0000001500007c02 */ /* 0x000fce0008000f00 */
.L_x_231:
[----:B-1----:R1:W3:Y:S02]  /*d380*/  SYNCS.PHASECHK.TRANS64.TRYWAIT P0, [R0+URZ+0x40], R10 ;  /* 0x0000400a000075a7 */ /* 0x0022e400080011ff */
[----:B---3--:R-:W-:Y:S05]  /*d390*/  @!P0 NANOSLEEP.SYNCS 0x989680 ;  /* 0x009896800000895d */ /* 0x008fea0003900000 */
[----:B------:R-:W3:Y:S02]  /*d3a0*/  @!P0 SYNCS.PHASECHK.TRANS64 P0, [R0+URZ+0x40], R10 ;  /* 0x0000400a000085a7 */ /* 0x000ee400080010ff */
[----:B---3--:R-:W-:Y:S05]  /*d3b0*/  @!P0 BRA `(.L_x_231) ;  /* 0xfffffffc00f08947 */ /* 0x008fea000383ffff */
[----:B------:R-:W-:Y:S05]  /*d3c0*/  BRA `(.L_x_232) ;  /* 0xffffff9400247947 */ /* 0x000fea000383ffff */
.L_x_104:
[----:B-1----:R-:W-:-:S07]  /*d3d0*/  MOV R0, UR21 ;  /* 0x0000001500007c02 */ /* 0x002fce0008000f00 */
.L_x_233:
[----:B-1----:R1:W3:Y:S02]  /*d3e0*/  SYNCS.PHASECHK.TRANS64.TRYWAIT P0, [R0+URZ+0x48], R10 ;  /* 0x0000480a000075a7 */ /* 0x0022e400080011ff */
[----:B---3--:R-:W-:Y:S05]  /*d3f0*/  @!P0 NANOSLEEP.SYNCS 0x989680 ;  /* 0x009896800000895d */ /* 0x008fea0003900000 */
[----:B------:R-:W3:Y:S02]  /*d400*/  @!P0 SYNCS.PHASECHK.TRANS64 P0, [R0+URZ+0x48], R10 ;  /* 0x0000480a000085a7 */ /* 0x000ee400080010ff */
[----:B---3--:R-:W-:Y:S05]  /*d410*/  @!P0 BRA `(.L_x_233) ;  /* 0xfffffffc00f08947 */ /* 0x008fea000383ffff */
[----:B------:R-:W-:Y:S05]  /*d420*/  BRA `(.L_x_234) ;  /* 0xffffff9400147947 */ /* 0x000fea000383ffff */
.L_x_105:
[----:B------:R-:W-:-:S07]  /*d430*/  MOV R2, UR21 ;  /* 0x0000001500027c02 */ /* 0x000fce0008000f00 */
.L_x_235:
[----:B-1----:R1:W3:Y:S02]  /*d440*/  SYNCS.PHASECHK.TRANS64.TRYWAIT P0, [R2+URZ+0x50], R10 ;  /* 0x0000500a020075a7 */ /* 0x0022e400080011ff */
[----:B---3--:R-:W-:Y:S05]  /*d450*/  @!P0 NANOSLEEP.SYNCS 0x989680 ;  /* 0x009896800000895d */ /* 0x008fea0003900000 */
[----:B------:R-:W3:Y:S02]  /*d460*/  @!P0 SYNCS.PHASECHK.TRANS64 P0, [R2+URZ+0x50], R10 ;  /* 0x0000500a020085a7 */ /* 0x000ee400080010ff */
[----:B---3--:R-:W-:Y:S05]  /*d470*/  @!P0 BRA `(.L_x_235) ;  /* 0xfffffffc00f08947 */ /* 0x008fea000383ffff */
[----:B------:R-:W-:Y:S05]  /*d480*/  BRA `(.L_x_236) ;  /* 0xffffff9400087947 */ /* 0x000fea000383ffff */
.L_x_107:
[----:B--2---:R2:W3:Y:S02]  /*d490*/  SYNCS.PHASECHK.TRANS64.TRYWAIT P0, [R3+URZ+0x70], R0 ;  /* 0x00007000030075a7 */ /* 0x0044e400080011ff */
[----:B---3--:R-:W-:Y:S05]  /*d4a0*/  @!P0 NANOSLEEP.SYNCS 0x989680 ;  /* 0x009896800000895d */ /* 0x008fea0003900000 */
[----:B------:R-:W3:Y:S02]  /*d4b0*/  @!P0 SYNCS.PHASECHK.TRANS64 P0, [R3+URZ+0x70], R0 ;  /* 0x00007000030085a7 */ /* 0x000ee400080010ff */
[----:B---3--:R-:W-:Y:S05]  /*d4c0*/  @!P0 BRA `(.L_x_107) ;  /* 0xfffffffc00f08947 */ /* 0x008fea000383ffff */
[----:B------:R-:W-:Y:S05]  /*d4d0*/  BRA `(.L_x_237) ;  /* 0xffffff9400cc7947 */ /* 0x000fea000383ffff */
.L_x_118:
[----:B-1----:R-:W-:Y:S04]  /*d4e0*/  MOV R2, UR43 ;  /* 0x0000002b00027c02 */ /* 0x002fe80008000f00 */
[----:B------:R1:W2:Y:S03]  /*d4f0*/  SYNCS.PHASECHK.TRANS64.TRYWAIT P0, [R2+URZ+0x20], R3 ;  /* 0x00002003020075a7 */ /* 0x0002a600080011ff */
[----:B--2---:R-:W-:Y:S05]  /*d500*/  @!P0 NANOSLEEP.SYNCS 0x989680 ;  /* 0x009896800000895d */ /* 0x004fea0003900000 */
[----:B------:R-:W2:Y:S02]  /*d510*/  @!P0 SYNCS.PHASECHK.TRANS64 P0, [R2+URZ+0x20], R3 ;  /* 0x00002003020085a7 */ /* 0x000ea400080010ff */
[----:B--2---:R-:W-:Y:S05]  /*d520*/  @!P0 BRA `(.L_x_118) ;  /* 0xfffffffc00ec8947 */ /* 0x004fea000383ffff */
[----:B------:R-:W-:Y:S05]  /*d530*/  BRA `(.L_x_117) ;  /* 0xffffffa4001c7947 */ /* 0x000fea000383ffff */
.L_x_120:
[----:B-1----:R1:W3:Y:S02]  /*d540*/  SYNCS.PHASECHK.TRANS64.TRYWAIT P1, [R74+URZ+0x90], R0 ;  /* 0x000090004a0075a7 */ /* 0x0022e400080211ff */
[----:B---3--:R-:W-:Y:S05]  /*d550*/  @!P1 NANOSLEEP.SYNCS 0x989680 ;  /* 0x009896800000995d */ /* 0x008fea0003900000 */
[----:B------:R-:W3:Y:S02]  /*d560*/  @!P1 SYNCS.PHASECHK.TRANS64 P1, [R74+URZ+0x90], R0 ;  /* 0x000090004a0095a7 */ /* 0x000ee400080210ff */
[----:B---3--:R-:W-:Y:S05]  /*d570*/  @!P1 BRA `(.L_x_120) ;  /* 0xfffffffc00f09947 */ /* 0x008fea000383ffff */
[----:B------:R-:W-:Y:S05]  /*d580*/  BRA `(.L_x_119) ;  /* 0xffffffa400447947 */ /* 0x000fea000383ffff */
.L_x_129:
[----:B-1----:R1:W3:Y:S02]  /*d590*/  SYNCS.PHASECHK.TRANS64.TRYWAIT P0, [R2+URZ+0x20], R0 ;  /* 0x00002000020075a7 */ /* 0x0022e400080011ff */
[----:B---3--:R-:W-:Y:S05]  /*d5a0*/  @!P0 NANOSLEEP.SYNCS 0x989680 ;  /* 0x009896800000895d */ /* 0x008fea0003900000 */
[----:B------:R-:W3:Y:S02]  /*d5b0*/  @!P0 SYNCS.PHASECHK.TRANS64 P0, [R2+URZ+0x20], R0 ;  /* 0x00002000020085a7 */ /* 0x000ee400080010ff */
[----:B---3--:R-:W-:Y:S05]  /*d5c0*/  @!P0 BRA `(.L_x_129) ;  /* 0xfffffffc00f08947 */ /* 0x008fea000383ffff */
[----:B------:R-:W-:Y:S05]  /*d5d0*/  BRA `(.L_x_128) ;  /* 0xffffffac00647947 */ /* 0x000fea000383ffff */
.L_x_137:
[----:B-1----:R1:W3:Y:S02]  /*d5e0*/  SYNCS.PHASECHK.TRANS64.TRYWAIT P0, [R0+URZ+0x20], R6 ;  /* 0x00002006000075a7 */ /* 0x0022e400080011ff */
[----:B---3--:R-:W-:Y:S05]  /*d5f0*/  @!P0 NANOSLEEP.SYNCS 0x989680 ;  /* 0x009896800000895d */ /* 0x008fea0003900000 */
[----:B------:R-:W3:Y:S02]  /*d600*/  @!P0 SYNCS.PHASECHK.TRANS64 P0, [R0+URZ+0x20], R6 ;  /* 0x00002006000085a7 */ /* 0x000ee400080010ff */
[----:B---3--:R-:W-:Y:S05]  /*d610*/  @!P0 BRA `(.L_x_137) ;  /* 0xfffffffc00f08947 */ /* 0x008fea000383ffff */
[----:B------:R-:W-:Y:S05]  /*d620*/  BRA `(.L_x_136) ;  /* 0xffffffb400a87947 */ /* 0x000fea000383ffff */
.L_x_145:
[----:B-1----:R1:W3:Y:S02]  /*d630*/  SYNCS.PHASECHK.TRANS64.TRYWAIT P0, [R0+URZ+0x20], R6 ;  /* 0x00002006000075a7 */ /* 0x0022e400080011ff */
[----:B---3--:R-:W-:Y:S05]  /*d640*/  @!P0 NANOSLEEP.SYNCS 0x989680 ;  /* 0x009896800000895d */ /* 0x008fea0003900000 */
[----:B------:R-:W3:Y:S02]  /*d650*/  @!P0 SYNCS.PHASECHK.TRANS64 P0, [R0+URZ+0x20], R6 ;  /* 0x00002006000085a7 */ /* 0x000ee400080010ff */
[----:B---3--:R-:W-:Y:S05]  /*d660*/  @!P0 BRA `(.L_x_145) ;  /* 0xfffffffc00f08947 */ /* 0x008fea000383ffff */
[----:B------:R-:W-:Y:S05]  /*d670*/  BRA `(.L_x_144) ;  /* 0xffffffbc00f07947 */ /* 0x000fea000383ffff */
.L_x_153:
[----:B-1----:R1:W3:Y:S02]  /*d680*/  SYNCS.PHASECHK.TRANS64.TRYWAIT P0, [R0+URZ+0x20], R6 ;  /* 0x00002006000075a7 */ /* 0x0022e400080011ff */
[----:B---3--:R-:W-:Y:S05]  /*d690*/  @!P0 NANOSLEEP.SYNCS 0x989680 ;  /* 0x009896800000895d */ /* 0x008fea0003900000 */
[----:B------:R-:W3:Y:S02]  /*d6a0*/  @!P0 SYNCS.PHASECHK.TRANS64 P0, [R0+URZ+0x20], R6 ;  /* 0x00002006000085a7 */ /* 0x000ee400080010ff */
[----:B---3--:R-:W-:Y:S05]  /*d6b0*/  @!P0 BRA `(.L_x_153) ;  /* 0xfffffffc00f08947 */ /* 0x008fea000383ffff */
[----:B------:R-:W-:Y:S05]  /*d6c0*/  BRA `(.L_x_152) ;  /* 0xffffffc800447947 */ /* 0x000fea000383ffff */
.L_x_161:
[----:B-1----:R1:W2:Y:S02]  /*d6d0*/  SYNCS.PHASECHK.TRANS64.TRYWAIT P0, [R0+URZ+0x20], R6 ;  /* 0x00002006000075a7 */ /* 0x0022a400080011ff */
[----:B--2---:R-:W-:Y:S05]  /*d6e0*/  @!P0 NANOSLEEP.SYNCS 0x989680 ;  /* 0x009896800000895d */ /* 0x004fea0003900000 */
[----:B------:R-:W2:Y:S02]  /*d6f0*/  @!P0 SYNCS.PHASECHK.TRANS64 P0, [R0+URZ+0x20], R6 ;  /* 0x00002006000085a7 */ /* 0x000ea400080010ff */
[----:B--2---:R-:W-:Y:S05]  /*d700*/  @!P0 BRA `(.L_x_161) ;  /* 0xfffffffc00f08947 */ /* 0x004fea000383ffff */
[----:B------:R-:W-:Y:S05]  /*d710*/  BRA `(.L_x_160) ;  /* 0xffffffd000a87947 */ /* 0x000fea000383ffff */
.L_x_169:
[----:B-1----:R1:W2:Y:S02]  /*d720*/  SYNCS.PHASECHK.TRANS64.TRYWAIT P0, [R0+URZ+0x20], R6 ;  /* 0x00002006000075a7 */ /* 0x0022a400080011ff */
[----:B--2---:R-:W-:Y:S05]  /*d730*/  @!P0 NANOSLEEP.SYNCS 0x989680 ;  /* 0x009896800000895d */ /* 0x004fea0003900000 */
[----:B------:R-:W2:Y:S02]  /*d740*/  @!P0 SYNCS.PHASECHK.TRANS64 P0, [R0+URZ+0x20], R6 ;  /* 0x00002006000085a7 */ /* 0x000ea400080010ff */
[----:B--2---:R-:W-:Y:S05]  /*d750*/  @!P0 BRA `(.L_x_169) ;  /* 0xfffffffc00f08947 */ /* 0x004fea000383ffff */
[----:B------:R-:W-:Y:S05]  /*d760*/  BRA `(.L_x_168) ;  /* 0xffffffdc00007947 */ /* 0x000fea000383ffff */
.L_x_177:
[----:B-1----:R1:W2:Y:S02]  /*d770*/  SYNCS.PHASECHK.TRANS64.TRYWAIT P0, [R0+URZ+0x20], R77 ;  /* 0x0000204d000075a7 */ /* 0x0022a400080011ff */
[----:B--2---:R-:W-:Y:S05]  /*d780*/  @!P0 NANOSLEEP.SYNCS 0x989680 ;  /* 0x009896800000895d */ /* 0x004fea0003900000 */
[----:B------:R-:W2:Y:S02]  /*d790*/  @!P0 SYNCS.PHASECHK.TRANS64 P0, [R0+URZ+0x20], R77 ;  /* 0x0000204d000085a7 */ /* 0x000ea400080010ff */
[----:B--2---:R-:W-:Y:S05]  /*d7a0*/  @!P0 BRA `(.L_x_177) ;  /* 0xfffffffc00f08947 */ /* 0x004fea000383ffff */
[----:B------:R-:W-:Y:S05]  /*d7b0*/  BRA `(.L_x_176) ;  /* 0xffffffe400587947 */ /* 0x000fea000383ffff */
        .weak           $__internal_0_$__cuda_sm10x_tcgen05_guardrail_trap_col_being_dealloced_not_returned_by_alloc
        .type           $__internal_0_$__cuda_sm10x_tcgen05_guardrail_trap_col_being_dealloced_not_returned_by_alloc,@function
        .size           $__internal_0_$__cuda_sm10x_tcgen05_guardrail_trap_col_being_dealloced_not_returned_by_alloc,($__internal_1_$__cuda_sm10x_tcgen05_guardrail_trap_phase_invalid_during_alloc - $__internal_0_$__cuda_sm10x_tcgen05_guardrail_trap_col_being_dealloced_not_returned_by_alloc)
$__internal_0_$__cuda_sm10x_tcgen05_guardrail_trap_col_being_dealloced_not_returned_by_alloc:
[----:B------:R-:W-:Y:S05]  /*d7c0*/  BPT.TRAP 0x1 ;  /* 0x000000040000795c */ /* 0x000fea0000300000 */
[----:B------:R-:W-:-:S04]  /*d7d0*/  HFMA2 R3, -RZ, RZ, 0, 0 ;  /* 0x00000000ff037431 */ /* 0x000fc800000001ff */
[----:B------:R-:W-:Y:S05]  /*d7e0*/  RET.REL.NODEC R2 `(_ZN7cutlass13device_kernelINS_4gemm6kernel13GemmUniversalIN4cute5tupleIJiiiiEEENS1_10collective13CollectiveMmaINS1_35MainloopSm100TmaUmmaWarpSpecializedILi2ELi2ELi4ENS5_IJNS4_1CILi4EEESB_NSA_ILi1EEEEEEEENS5_IJNSA_ILi256EEENSA_ILi128EEESG_EEENS_10tfloat32_tENS5_IJlSC_lEEESI_SJ_NS4_8TiledMMAINS4_8MMA_AtomIJNS4_23SM100_MMA_TF32_2x1SM_SSISI_SI_fLi256ELi128ELNS4_4UMMA5MajorE0ELSO_0ELNSN_7ScaleInE0ELSP_0EEEEEENS4_6LayoutINS5_IJSC_SC_SC_EEENS5_IJNSA_ILi0EEESU_SU_EEEEENS5_IJNS4_10UnderscoreESX_SX_EEEEENS4_28SM100_TMA_2SM_LOAD_MULTICASTENS4_14ComposedLayoutINS4_7SwizzleILi3ELi4ELi3EEENS4_18smem_ptr_flag_bitsILi32EEENSS_INS5_IJNSA_ILi8EEENSA_ILi32EEEEEENS5_IJS17_SC_EEEEEEEvNS4_8identityES10_S1B_vS1C_EENS_8epilogue10collective18CollectiveEpilogueINS1E_23Sm100TmaWarpSpecializedILi4ELi2ELi16ELb1ELb0EEEJNS5_IJSG_SG_SG_EEENS5_IJNSS_ISG_SC_EENSS_INSA_ILi16EEESC_EEEEESI_SJ_SI_SJ_NS1E_6fusion15FusionCallbacksIS1I_NS1O_17LinearCombinationISI_fSI_fLNS_15FloatRoundStyleE2EEES1J_S1N_JEEENS4_5SM1004TMEM4LOAD26SM100_TMEM_LOAD_32dp32b16xENS4_13SM90_TMA_LOADENS11_INS12_ILi2ELi4ELi3EEES15_NSS_INS5_IJS16_S1L_EEENS5_IJS1L_SC_EEEEEEENS4_39AutoVectorizingCopyWithAssumedAlignmentILi128EEENS4_14SM90_TMA_STOREES23_S25_S25_EEEvvEEEEvNT_6ParamsE) ;  /* 0xffffff2802047950 */ /* 0x000fea0003c3ffff */
        .weak           $__internal_1_$__cuda_sm10x_tcgen05_guardrail_trap_phase_invalid_during_alloc
        .type           $__internal_1_$__cuda_sm10x_tcgen05_guardrail_trap_phase_invalid_during_alloc,@function
        .size           $__internal_1_$__cuda_sm10x_tcgen05_guardrail_trap_phase_invalid_during_alloc,($__internal_2_$__cuda_sm10x_tcgen05_guardrail_trap_unallocated_columns_being_dealloced - $__internal_1_$__cuda_sm10x_tcgen05_guardrail_trap_phase_invalid_during_alloc)
$__internal_1_$__cuda_sm10x_tcgen05_guardrail_trap_phase_invalid_during_alloc:
[----:B------:R-:W-:Y:S05]  /*d7f0*/  BPT.TRAP 0x1 ;  /* 0x000000040000795c */ /* 0x000fea0000300000 */
[----:B------:R-:W-:-:S04]  /*d800*/  MOV R7, 0x0 ;  /* 0x0000000000077802 */ /* 0x000fc80000000f00 */
[----:B------:R-:W-:Y:S05]  /*d810*/  RET.REL.NODEC R6 `(_ZN7cutlass13device_kernelINS_4gemm6kernel13GemmUniversalIN4cute5tupleIJiiiiEEENS1_10collective13CollectiveMmaINS1_35MainloopSm100TmaUmmaWarpSpecializedILi2ELi2ELi4ENS5_IJNS4_1CILi4EEESB_NSA_ILi1EEEEEEEENS5_IJNSA_ILi256EEENSA_ILi128EEESG_EEENS_10tfloat32_tENS5_IJlSC_lEEESI_SJ_NS4_8TiledMMAINS4_8MMA_AtomIJNS4_23SM100_MMA_TF32_2x1SM_SSISI_SI_fLi256ELi128ELNS4_4UMMA5MajorE0ELSO_0ELNSN_7ScaleInE0ELSP_0EEEEEENS4_6LayoutINS5_IJSC_SC_SC_EEENS5_IJNSA_ILi0EEESU_SU_EEEEENS5_IJNS4_10UnderscoreESX_SX_EEEEENS4_28SM100_TMA_2SM_LOAD_MULTICASTENS4_14ComposedLayoutINS4_7SwizzleILi3ELi4ELi3EEENS4_18smem_ptr_flag_bitsILi32EEENSS_INS5_IJNSA_ILi8EEENSA_ILi32EEEEEENS5_IJS17_SC_EEEEEEEvNS4_8identityES10_S1B_vS1C_EENS_8epilogue10collective18CollectiveEpilogueINS1E_23Sm100TmaWarpSpecializedILi4ELi2ELi16ELb1ELb0EEEJNS5_IJSG_SG_SG_EEENS5_IJNSS_ISG_SC_EENSS_INSA_ILi16EEESC_EEEEESI_SJ_SI_SJ_NS1E_6fusion15FusionCallbacksIS1I_NS1O_17LinearCombinationISI_fSI_fLNS_15FloatRoundStyleE2EEES1J_S1N_JEEENS4_5SM1004TMEM4LOAD26SM100_TMEM_LOAD_32dp32b16xENS4_13SM90_TMA_LOADENS11_INS12_ILi2ELi4ELi3EEES15_NSS_INS5_IJS16_S1L_EEENS5_IJS1L_SC_EEEEEEENS4_39AutoVectorizingCopyWithAssumedAlignmentILi128EEENS4_14SM90_TMA_STOREES23_S25_S25_EEEvvEEEEvNT_6ParamsE) ;  /* 0xffffff2406f87950 */ /* 0x000fea0003c3ffff */
        .weak           $__internal_2_$__cuda_sm10x_tcgen05_guardrail_trap_unallocated_columns_being_dealloced
        .type           $__internal_2_$__cuda_sm10x_tcgen05_guardrail_trap_unallocated_columns_being_dealloced,@function
        .size           $__internal_2_$__cuda_sm10x_tcgen05_guardrail_trap_unallocated_columns_being_dealloced,(.L_x_239 - $__internal_2_$__cuda_sm10x_tcgen05_guardrail_trap_unallocated_columns_being_dealloced)
$__internal_2_$__cuda_sm10x_tcgen05_guardrail_trap_unallocated_columns_being_dealloced:
[----:B------:R-:W-:Y:S05]  /*d820*/  BPT.TRAP 0x1 ;  /* 0x000000040000795c */ /* 0x000fea0000300000 */
[----:B------:R-:W-:-:S04]  /*d830*/  HFMA2 R3, -RZ, RZ, 0, 0 ;  /* 0x00000000ff037431 */ /* 0x000fc800000001ff */
[----:B------:R-:W-:Y:S05]  /*d840*/  RET.REL.NODEC R2 `(_ZN7cutlass13device_kernelINS_4gemm6kernel13GemmUniversalIN4cute5tupleIJiiiiEEENS1_10collective13CollectiveMmaINS1_35MainloopSm100TmaUmmaWarpSpecializedILi2ELi2ELi4ENS5_IJNS4_1CILi4EEESB_NSA_ILi1EEEEEEEENS5_IJNSA_ILi256EEENSA_ILi128EEESG_EEENS_10tfloat32_tENS5_IJlSC_lEEESI_SJ_NS4_8TiledMMAINS4_8MMA_AtomIJNS4_23SM100_MMA_TF32_2x1SM_SSISI_SI_fLi256ELi128ELNS4_4UMMA5MajorE0ELSO_0ELNSN_7ScaleInE0ELSP_0EEEEEENS4_6LayoutINS5_IJSC_SC_SC_EEENS5_IJNSA_ILi0EEESU_SU_EEEEENS5_IJNS4_10UnderscoreESX_SX_EEEEENS4_28SM100_TMA_2SM_LOAD_MULTICASTENS4_14ComposedLayoutINS4_7SwizzleILi3ELi4ELi3EEENS4_18smem_ptr_flag_bitsILi32EEENSS_INS5_IJNSA_ILi8EEENSA_ILi32EEEEEENS5_IJS17_SC_EEEEEEEvNS4_8identityES10_S1B_vS1C_EENS_8epilogue10collective18CollectiveEpilogueINS1E_23Sm100TmaWarpSpecializedILi4ELi2ELi16ELb1ELb0EEEJNS5_IJSG_SG_SG_EEENS5_IJNSS_ISG_SC_EENSS_INSA_ILi16EEESC_EEEEESI_SJ_SI_SJ_NS1E_6fusion15FusionCallbacksIS1I_NS1O_17LinearCombinationISI_fSI_fLNS_15FloatRoundStyleE2EEES1J_S1N_JEEENS4_5SM1004TMEM4LOAD26SM100_TMEM_LOAD_32dp32b16xENS4_13SM90_TMA_LOADENS11_INS12_ILi2ELi4ELi3EEES15_NSS_INS5_IJS16_S1L_EEENS5_IJS1L_SC_EEEEEEENS4_39AutoVectorizingCopyWithAssumedAlignmentILi128EEENS4_14SM90_TMA_STOREES23_S25_S25_EEEvvEEEEvNT_6ParamsE) ;  /* 0xffffff2402ec7950 */ /* 0x000fea0003c3ffff */
.L_x_238:
[----:B------:R-:W-:-:S00]  /*d850*/  BRA `(.L_x_238) ;  /* 0xfffffffc00fc7947 */ /* 0x000fc0000383ffff */
[----:B------:R-:W-:-:S00]  /*d860*/  NOP ;  /* 0x0000000000007918 */ /* 0x000fc00000000000 */
        /* <DEDUP_REMOVED lines=9> */
.L_x_239:


//--------------------- .nv.global.init           --------------------------
	.section	.nv.global.init,"aw",@progbits
.nv.global.init:
	.type		$str$27,@object
	.size		$str$27,($str$28 - $str$27)
$str$27:
        /*0000*/ 	.byte	0x28, 0x61, 0x64, 0x64, 0x72, 0x65, 0x73, 0x73, 0x20, 0x26, 0x20, 0x6d, 0x61, 0x73, 0x6b, 0x29
        /*0010*/ 	.byte	0x20, 0x3d, 0x3d, 0x20, 0x30, 0x00
	.type		$str$28,@object
	.size		$str$28,($str$26 - $str$28)
$str$28:
        /*0016*/ 	.byte	0x2f, 0x74, 0x6d, 0x70, 0x2f, 0x63, 0x75, 0x74, 0x6c, 0x61, 0x73, 0x73, 0x5f, 0x73, 0x77, 0x65
        /*0026*/ 	.byte	0x65, 0x70, 0x5f, 0x73, 0x72, 0x63, 0x2f, 0x69, 0x6e, 0x63, 0x6c, 0x75, 0x64, 0x65, 0x2f, 0x63
        /*0036*/ 	.byte	0x75, 0x74, 0x65, 0x2f, 0x70, 0x6f, 0x69, 0x6e, 0x74, 0x65, 0x72, 0x5f, 0x66, 0x6c, 0x61, 0x67
        /*0046*/ 	.byte	0x67, 0x65, 0x64, 0x2e, 0x68, 0x70, 0x70, 0x00
	.type		$str$26,@object
	.size		$str$26,($str$25 - $str$26)
$str$26:
        /*004e*/ 	.byte	0x2f, 0x74, 0x6d, 0x70, 0x2f, 0x63, 0x75, 0x74, 0x6c, 0x61, 0x73, 0x73, 0x5f, 0x73, 0x77, 0x65
        /*005e*/ 	.byte	0x65, 0x70, 0x5f, 0x73, 0x72, 0x63, 0x2f, 0x69, 0x6e, 0x63, 0x6c, 0x75, 0x64, 0x65, 0x2f, 0x63
        /*006e*/ 	.byte	0x75, 0x74, 0x65, 0x2f, 0x61, 0x74, 0x6f, 0x6d, 0x2f, 0x63, 0x6f, 0x70, 0x79, 0x5f, 0x74, 0x72
        /*007e*/ 	.byte	0x61, 0x69, 0x74, 0x73, 0x5f, 0x73, 0x6d, 0x31, 0x30, 0x30, 0x2e, 0x68, 0x70, 0x70, 0x00
	.type		$str$25,@object
	.size		$str$25,(__unnamed_1 - $str$25)
$str$25:
        /*008d*/ 	.byte	0x28, 0x28, 0x75, 0x69, 0x6e, 0x74, 0x33, 0x32, 0x5f, 0x74, 0x28, 0x74, 0x68, 0x72, 0x65, 0x61
        /*009d*/ 	.byte	0x64, 0x49, 0x64, 0x78, 0x2e, 0x78, 0x29, 0x20, 0x2f, 0x20, 0x33, 0x32, 0x29, 0x20, 0x25, 0x20
        /*00ad*/ 	.byte	0x34, 0x29, 0x20, 0x3d, 0x3d, 0x20, 0x28, 0x28, 0x28, 0x74, 0x6d, 0x65, 0x6d, 0x5f, 0x61, 0x64
        /*00bd*/ 	.byte	0x64, 0x72, 0x20, 0x3e, 0x3e, 0x20, 0x31, 0x36, 0x29, 0x20, 0x2f, 0x20, 0x33, 0x32, 0x29, 0x20
        /*00cd*/ 	.byte	0x25, 0x20, 0x34, 0x29, 0x00
	.type		__unnamed_1,@object
	.size		__unnamed_1,(__unnamed_2 - __unnamed_1)
__unnamed_1:
        /*00d2*/ 	.byte	0x61, 0x75, 0x74, 0x6f, 0x20, 0x63, 0x75, 0x74, 0x65, 0x3a, 0x3a, 0x61, 0x73, 0x5f, 0x70, 0x6f
        /* <DEDUP_REMOVED lines=24> */
        /*0262*/ 	.byte	0x32, 0x30, 0x34, 0x38, 0x3e, 0x3e, 0x3e, 0x3e, 0x5d, 0x00
	.type		__unnamed_2,@object
	.size		__unnamed_2,(.L_2 - __unnamed_2)
__unnamed_2:
        /* <DEDUP_REMOVED lines=42> */
        /*050c*/ 	.byte	0x3e, 0x5d, 0x00
.L_2:


//--------------------- .nv.shared._ZN7cutlass13device_kernelINS_4gemm6kernel13GemmUniversalIN4cute5tupleIJiiiiEEENS1_10collective13CollectiveMmaINS1_35MainloopSm100TmaUmmaWarpSpecializedILi2ELi2ELi4ENS5_IJNS4_1CILi4EEESB_NSA_ILi1EEEEEEEENS5_IJNSA_ILi256EEENSA_ILi128EEESG_EEENS_10tfloat32_tENS5_IJlSC_lEEESI_SJ_NS4_8TiledMMAINS4_8MMA_AtomIJNS4_23SM100_MMA_TF32_2x1SM_SSISI_SI_fLi256ELi128ELNS4_4UMMA5MajorE0ELSO_0ELNSN_7ScaleInE0ELSP_0EEEEEENS4_6LayoutINS5_IJSC_SC_SC_EEENS5_IJNSA_ILi0EEESU_SU_EEEEENS5_IJNS4_10UnderscoreESX_SX_EEEEENS4_28SM100_TMA_2SM_LOAD_MULTICASTENS4_14ComposedLayoutINS4_7SwizzleILi3ELi4ELi3EEENS4_18smem_ptr_flag_bitsILi32EEENSS_INS5_IJNSA_ILi8EEENSA_ILi32EEEEEENS5_IJS17_SC_EEEEEEEvNS4_8identityES10_S1B_vS1C_EENS_8epilogue10collective18CollectiveEpilogueINS1E_23Sm100TmaWarpSpecializedILi4ELi2ELi16ELb1ELb0EEEJNS5_IJSG_SG_SG_EEENS5_IJNSS_ISG_SC_EENSS_INSA_ILi16EEESC_EEEEESI_SJ_SI_SJ_NS1E_6fusion15FusionCallbacksIS1I_NS1O_17LinearCombinationISI_fSI_fLNS_15FloatRoundStyleE2EEES1J_S1N_JEEENS4_5SM1004TMEM4LOAD26SM100_TMEM_LOAD_32dp32b16xENS4_13SM90_TMA_LOADENS11_INS12_ILi2ELi4ELi3EEES15_NSS_INS5_IJS16_S1L_EEENS5_IJS1L_SC_EEEEEEENS4_39AutoVectorizingCopyWithAssumedAlignmentILi128EEENS4_14SM90_TMA_STOREES23_S25_S25_EEEvvEEEEvNT_6ParamsE --------------------------
	.section	.nv.shared._ZN7cutlass13device_kernelINS_4gemm6kernel13GemmUniversalIN4cute5tupleIJiiiiEEENS1_10collective13CollectiveMmaINS1_35MainloopSm100TmaUmmaWarpSpecializedILi2ELi2ELi4ENS5_IJNS4_1CILi4EEESB_NSA_ILi1EEEEEEEENS5_IJNSA_ILi256EEENSA_ILi128EEESG_EEENS_10tfloat32_tENS5_IJlSC_lEEESI_SJ_NS4_8TiledMMAINS4_8MMA_AtomIJNS4_23SM100_MMA_TF32_2x1SM_SSISI_SI_fLi256ELi128ELNS4_4UMMA5MajorE0ELSO_0ELNSN_7ScaleInE0ELSP_0EEEEEENS4_6LayoutINS5_IJSC_SC_SC_EEENS5_IJNSA_ILi0EEESU_SU_EEEEENS5_IJNS4_10UnderscoreESX_SX_EEEEENS4_28SM100_TMA_2SM_LOAD_MULTICASTENS4_14ComposedLayoutINS4_7SwizzleILi3ELi4ELi3EEENS4_18smem_ptr_flag_bitsILi32EEENSS_INS5_IJNSA_ILi8EEENSA_ILi32EEEEEENS5_IJS17_SC_EEEEEEEvNS4_8identityES10_S1B_vS1C_EENS_8epilogue10collective18CollectiveEpilogueINS1E_23Sm100TmaWarpSpecializedILi4ELi2ELi16ELb1ELb0EEEJNS5_IJSG_SG_SG_EEENS5_IJNSS_ISG_SC_EENSS_INSA_ILi16EEESC_EEEEESI_SJ_SI_SJ_NS1E_6fusion15FusionCallbacksIS1I_NS1O_17LinearCombinationISI_fSI_fLNS_15FloatRoundStyleE2EEES1J_S1N_JEEENS4_5SM1004TMEM4LOAD26SM100_TMEM_LOAD_32dp32b16xENS4_13SM90_TMA_LOADENS11_INS12_ILi2ELi4ELi3EEES15_NSS_INS5_IJS16_S1L_EEENS5_IJS1L_SC_EEEEEEENS4_39AutoVectorizingCopyWithAssumedAlignmentILi128EEENS4_14SM90_TMA_STOREES23_S25_S25_EEEvvEEEEvNT_6ParamsE,"aw",@nobits
	.sectionflags	@""
	.align	16
	.zero		1024


//--------------------- .nv.shared.reserved.0     --------------------------
	.section	.nv.shared.reserved.0,"aw",@nobits
	.weak		__nv_reservedSMEM_offset_0_alias
	.size		__nv_reservedSMEM_offset_0_alias, 0, 64
	.other		__nv_reservedSMEM_offset_0_alias,@"STO_CUDA_RESERVED_SHARED STV_DEFAULT"
__nv_reservedSMEM_offset_0_alias:
	.zero		0
.nv.shared.reserved.0:
	.zero		64
	.weak		__nv_reservedSMEM_tcgen05_partition
	.type		__nv_reservedSMEM_tcgen05_partition,@object
	.size		__nv_reservedSMEM_tcgen05_partition,(.L_0 - __nv_reservedSMEM_tcgen05_partition)
__nv_reservedSMEM_tcgen05_partition:
	.zero		32
.L_0:


//--------------------- .nv.global                --------------------------
	.section	.nv.global,"aw",@nobits
.nv.global:
	.type		_ZN40_INTERNAL_57824faf_4_k_cu_204581fc_294564cute1_E,@object
	.size		_ZN40_INTERNAL_57824faf_4_k_cu_204581fc_294564cute1_E,(_ZN40_INTERNAL_57824faf_4_k_cu_204581fc_294564cuda3std3__45__cpo6cbeginE - _ZN40_INTERNAL_57824faf_4_k_cu_204581fc_294564cute1_E)
_ZN40_INTERNAL_57824faf_4_k_cu_204581fc_294564cute1_E:
	.zero		1
	.type		_ZN40_INTERNAL_57824faf_4_k_cu_204581fc_294564cuda3std3__45__cpo6cbeginE,@object
	.size		_ZN40_INTERNAL_57824faf_4_k_cu_204581fc_294564cuda3std3__45__cpo6cbeginE,(_ZN40_INTERNAL_57824faf_4_k_cu_204581fc_294564cuda3std3__48in_placeE - _ZN40_INTERNAL_57824faf_4_k_cu_204581fc_294564cuda3std3__45__cpo6cbeginE)
_ZN40_INTERNAL_57824faf_4_k_cu_204581fc_294564cuda3std3__45__cpo6cbeginE:
	.zero		1
	.type		_ZN40_INTERNAL_57824faf_4_k_cu_204581fc_294564cuda3std3__48in_placeE,@object
	.size		_ZN40_INTERNAL_57824faf_4_k_cu_204581fc_294564cuda3std3__48in_placeE,(_ZN40_INTERNAL_57824faf_4_k_cu_204581fc_294564cuda3std6ranges3__45__cpo9iter_moveE - _ZN40_INTERNAL_57824faf_4_k_cu_204581fc_294564cuda3std3__48in_placeE)
_ZN40_INTERNAL_57824faf_4_k_cu_204581fc_294564cuda3std3__48in_placeE:
	.zero		1
	.type		_ZN40_INTERNAL_57824faf_4_k_cu_204581fc_294564cuda3std6ranges3__45__cpo9iter_moveE,@object
	.size		_ZN40_INTERNAL_57824faf_4_k_cu_204581fc_294564cuda3std6ranges3__45__cpo9iter_moveE,(_ZN40_INTERNAL_57824faf_4_k_cu_204581fc_294564cuda3std3__45__cpo5beginE - _ZN40_INTERNAL_57824faf_4_k_cu_204581fc_294564cuda3std6ranges3__45__cpo9iter_moveE)
_ZN40_INTERNAL_57824faf_4_k_cu_204581fc_294564cuda3std6ranges3__45__cpo9iter_moveE:
	.zero		1
	.type		_ZN40_INTERNAL_57824faf_4_k_cu_204581fc_294564cuda3std3__45__cpo5beginE,@object
	.size		_ZN40_INTERNAL_57824faf_4_k_cu_204581fc_294564cuda3std3__45__cpo5beginE,(_ZN40_INTERNAL_57824faf_4_k_cu_204581fc_294564cuda3std3__442_GLOBAL__N__57824faf_4_k_cu_204581fc_294566ignoreE - _ZN40_INTERNAL_57824faf_4_k_cu_204581fc_294564cuda3std3__45__cpo5beginE)
_ZN40_INTERNAL_57824faf_4_k_cu_204581fc_294564cuda3std3__45__cpo5beginE:
	.zero		1
	.type		_ZN40_INTERNAL_57824faf_4_k_cu_204581fc_294564cuda3std3__442_GLOBAL__N__57824faf_4_k_cu_204581fc_294566ignoreE,@object
	.size		_ZN40_INTERNAL_57824faf_4_k_cu_204581fc_294564cuda3std3__442_GLOBAL__N__57824faf_4_k_cu_204581fc_294566ignoreE,(_ZN40_INTERNAL_57824faf_4_k_cu_204581fc_294564cute7productE - _ZN40_INTERNAL_57824faf_4_k_cu_204581fc_294564cuda3std3__442_GLOBAL__N__57824faf_4_k_cu_204581fc_294566ignoreE)
_ZN40_INTERNAL_57824faf_4_k_cu_204581fc_294564cuda3std3__442_GLOBAL__N__57824faf_4_k_cu_204581fc_294566ignoreE:
	.zero		1
	.type		_ZN40_INTERNAL_57824faf_4_k_cu_204581fc_294564cute7productE,@object
	.size		_ZN40_INTERNAL_57824faf_4_k_cu_204581fc_294564cute7productE,(_ZN40_INTERNAL_57824faf_4_k_cu_204581fc_294564cuda3std3__45__cpo3endE - _ZN40_INTERNAL_57824faf_4_k_cu_204581fc_294564cute7productE)
_ZN40_INTERNAL_57824faf_4_k_cu_204581fc_294564cute7productE:
	.zero		1
	.type		_ZN40_INTERNAL_57824faf_4_k_cu_204581fc_294564cuda3std3__45__cpo3endE,@object
	.size		_ZN40_INTERNAL_57824faf_4_k_cu_204581fc_294564cuda3std3__45__cpo3endE,(_ZN40_INTERNAL_57824faf_4_k_cu_204581fc_294564cuda3std3__419piecewise_constructE - _ZN40_INTERNAL_57824faf_4_k_cu_204581fc_294564cuda3std3__45__cpo3endE)
_ZN40_INTERNAL_57824faf_4_k_cu_204581fc_294564cuda3std3__45__cpo3endE:
	.zero		1
	.type		_ZN40_INTERNAL_57824faf_4_k_cu_204581fc_294564cuda3std3__419piecewise_constructE,@object
	.size		_ZN40_INTERNAL_57824faf_4_k_cu_204581fc_294564cuda3std3__419piecewise_constructE,(_ZN40_INTERNAL_57824faf_4_k_cu_204581fc_294564cuda3std3__45__cpo4cendE - _ZN40_INTERNAL_57824faf_4_k_cu_204581fc_294564cuda3std3__419piecewise_constructE)
_ZN40_INTERNAL_57824faf_4_k_cu_204581fc_294564cuda3std3__419piecewise_constructE:
	.zero		1
	.type		_ZN40_INTERNAL_57824faf_4_k_cu_204581fc_294564cuda3std3__45__cpo4cendE,@object
	.size		_ZN40_INTERNAL_57824faf_4_k_cu_204581fc_294564cuda3std3__45__cpo4cendE,(_ZN40_INTERNAL_57824faf_4_k_cu_204581fc_294564cuda3std6ranges3__45__cpo4swapE - _ZN40_INTERNAL_57824faf_4_k_cu_204581fc_294564cuda3std3__45__cpo4cendE)
_ZN40_INTERNAL_57824faf_4_k_cu_204581fc_294564cuda3std3__45__cpo4cendE:
	.zero		1
	.type		_ZN40_INTERNAL_57824faf_4_k_cu_204581fc_294564cuda3std6ranges3__45__cpo4swapE,@object
	.size		_ZN40_INTERNAL_57824faf_4_k_cu_204581fc_294564cuda3std6ranges3__45__cpo4swapE,(.L_10 - _ZN40_INTERNAL_57824faf_4_k_cu_204581fc_294564cuda3std6ranges3__45__cpo4swapE)
_ZN40_INTERNAL_57824faf_4_k_cu_204581fc_294564cuda3std6ranges3__45__cpo4swapE:
	.zero		1
.L_10:


//--------------------- .nv.constant0._ZN7cutlass13device_kernelINS_4gemm6kernel13GemmUniversalIN4cute5tupleIJiiiiEEENS1_10collective13CollectiveMmaINS1_35MainloopSm100TmaUmmaWarpSpecializedILi2ELi2ELi4ENS5_IJNS4_1CILi4EEESB_NSA_ILi1EEEEEEEENS5_IJNSA_ILi256EEENSA_ILi128EEESG_EEENS_10tfloat32_tENS5_IJlSC_lEEESI_SJ_NS4_8TiledMMAINS4_8MMA_AtomIJNS4_23SM100_MMA_TF32_2x1SM_SSISI_SI_fLi256ELi128ELNS4_4UMMA5MajorE0ELSO_0ELNSN_7ScaleInE0ELSP_0EEEEEENS4_6LayoutINS5_IJSC_SC_SC_EEENS5_IJNSA_ILi0EEESU_SU_EEEEENS5_IJNS4_10UnderscoreESX_SX_EEEEENS4_28SM100_TMA_2SM_LOAD_MULTICASTENS4_14ComposedLayoutINS4_7SwizzleILi3ELi4ELi3EEENS4_18smem_ptr_flag_bitsILi32EEENSS_INS5_IJNSA_ILi8EEENSA_ILi32EEEEEENS5_IJS17_SC_EEEEEEEvNS4_8identityES10_S1B_vS1C_EENS_8epilogue10collective18CollectiveEpilogueINS1E_23Sm100TmaWarpSpecializedILi4ELi2ELi16ELb1ELb0EEEJNS5_IJSG_SG_SG_EEENS5_IJNSS_ISG_SC_EENSS_INSA_ILi16EEESC_EEEEESI_SJ_SI_SJ_NS1E_6fusion15FusionCallbacksIS1I_NS1O_17LinearCombinationISI_fSI_fLNS_15FloatRoundStyleE2EEES1J_S1N_JEEENS4_5SM1004TMEM4LOAD26SM100_TMEM_LOAD_32dp32b16xENS4_13SM90_TMA_LOADENS11_INS12_ILi2ELi4ELi3EEES15_NSS_INS5_IJS16_S1L_EEENS5_IJS1L_SC_EEEEEEENS4_39AutoVectorizingCopyWithAssumedAlignmentILi128EEENS4_14SM90_TMA_STOREES23_S25_S25_EEEvvEEEEvNT_6ParamsE --------------------------
	.section	.nv.constant0._ZN7cutlass13device_kernelINS_4gemm6kernel13GemmUniversalIN4cute5tupleIJiiiiEEENS1_10collective13CollectiveMmaINS1_35MainloopSm100TmaUmmaWarpSpecializedILi2ELi2ELi4ENS5_IJNS4_1CILi4EEESB_NSA_ILi1EEEEEEEENS5_IJNSA_ILi256EEENSA_ILi128EEESG_EEENS_10tfloat32_tENS5_IJlSC_lEEESI_SJ_NS4_8TiledMMAINS4_8MMA_AtomIJNS4_23SM100_MMA_TF32_2x1SM_SSISI_SI_fLi256ELi128ELNS4_4UMMA5MajorE0ELSO_0ELNSN_7ScaleInE0ELSP_0EEEEEENS4_6LayoutINS5_IJSC_SC_SC_EEENS5_IJNSA_ILi0EEESU_SU_EEEEENS5_IJNS4_10UnderscoreESX_SX_EEEEENS4_28SM100_TMA_2SM_LOAD_MULTICASTENS4_14ComposedLayoutINS4_7SwizzleILi3ELi4ELi3EEENS4_18smem_ptr_flag_bitsILi32EEENSS_INS5_IJNSA_ILi8EEENSA_ILi32EEEEEENS5_IJS17_SC_EEEEEEEvNS4_8identityES10_S1B_vS1C_EENS_8epilogue10collective18CollectiveEpilogueINS1E_23Sm100TmaWarpSpecializedILi4ELi2ELi16ELb1ELb0EEEJNS5_IJSG_SG_SG_EEENS5_IJNSS_ISG_SC_EENSS_INSA_ILi16EEESC_EEEEESI_SJ_SI_SJ_NS1E_6fusion15FusionCallbacksIS1I_NS1O_17LinearCombinationISI_fSI_fLNS_15FloatRoundStyleE2EEES1J_S1N_JEEENS4_5SM1004TMEM4LOAD26SM100_TMEM_LOAD_32dp32b16xENS4_13SM90_TMA_LOADENS11_INS12_ILi2ELi4ELi3EEES15_NSS_INS5_IJS16_S1L_EEENS5_IJS1L_SC_EEEEEEENS4_39AutoVectorizingCopyWithAssumedAlignmentILi128EEENS4_14SM90_TMA_STOREES23_S25_S25_EEEvvEEEEvNT_6ParamsE,"a",@progbits
	.sectionflags	@""
	.align	4
.nv.constant0._ZN7cutlass13device_kernelINS_4gemm6kernel13GemmUniversalIN4cute5tupleIJiiiiEEENS1_10collective13CollectiveMmaINS1_35MainloopSm100TmaUmmaWarpSpecializedILi2ELi2ELi4ENS5_IJNS4_1CILi4EEESB_NSA_ILi1EEEEEEEENS5_IJNSA_ILi256EEENSA_ILi128EEESG_EEENS_10tfloat32_tENS5_IJlSC_lEEESI_SJ_NS4_8TiledMMAINS4_8MMA_AtomIJNS4_23SM100_MMA_TF32_2x1SM_SSISI_SI_fLi256ELi128ELNS4_4UMMA5MajorE0ELSO_0ELNSN_7ScaleInE0ELSP_0EEEEEENS4_6LayoutINS5_IJSC_SC_SC_EEENS5_IJNSA_ILi0EEESU_SU_EEEEENS5_IJNS4_10UnderscoreESX_SX_EEEEENS4_28SM100_TMA_2SM_LOAD_MULTICASTENS4_14ComposedLayoutINS4_7SwizzleILi3ELi4ELi3EEENS4_18smem_ptr_flag_bitsILi32EEENSS_INS5_IJNSA_ILi8EEENSA_ILi32EEEEEENS5_IJS17_SC_EEEEEEEvNS4_8identityES10_S1B_vS1C_EENS_8epilogue10collective18CollectiveEpilogueINS1E_23Sm100TmaWarpSpecializedILi4ELi2ELi16ELb1ELb0EEEJNS5_IJSG_SG_SG_EEENS5_IJNSS_ISG_SC_EENSS_INSA_ILi16EEESC_EEEEESI_SJ_SI_SJ_NS1E_6fusion15FusionCallbacksIS1I_NS1O_17LinearCombinationISI_fSI_fLNS_15FloatRoundStyleE2EEES1J_S1N_JEEENS4_5SM1004TMEM4LOAD26SM100_TMEM_LOAD_32dp32b16xENS4_13SM90_TMA_LOADENS11_INS12_ILi2ELi4ELi3EEES15_NSS_INS5_IJS16_S1L_EEENS5_IJS1L_SC_EEEEEEENS4_39AutoVectorizingCopyWithAssumedAlignmentILi128EEENS4_14SM90_TMA_STOREES23_S25_S25_EEEvvEEEEvNT_6ParamsE:
	.zero		2944


//--------------------- SYMBOLS --------------------------

	.type		.nv.reservedSmem.offset0,@object
	.size		.nv.reservedSmem.offset0,0x4
	.type		.nv.reservedSmem.cap,@object
	.size		.nv.reservedSmem.cap,0x4
	.type		__assertfail,@function
